def matmul_kernel(
    a_ptr,
    b_ptr,
    c_ptr,
    M,
    N,
    K,
    stride_am,
    stride_ak,
    stride_bk,
    stride_bn,
    stride_cm,
    stride_cn,
    BLOCK_M: tl.constexpr,
    BLOCK_N: tl.constexpr,
    BLOCK_K: tl.constexpr,
    GROUP_M: tl.constexpr,
):
    pid = tl.program_id(axis=0)
    num_pid_m = tl.cdiv(M, BLOCK_M)
    num_pid_n = tl.cdiv(N, BLOCK_N)
    num_pid_in_group = GROUP_M * num_pid_n
    group_id = pid // num_pid_in_group
    first_pid_m = group_id * GROUP_M
    group_size_m = min(num_pid_m - first_pid_m, GROUP_M)
    pid_m = first_pid_m + ((pid % num_pid_in_group) % group_size_m)
    pid_n = (pid % num_pid_in_group) // group_size_m

    offs_am = (pid_m * BLOCK_M + tl.arange(0, BLOCK_M)) % M
    offs_bn = (pid_n * BLOCK_N + tl.arange(0, BLOCK_N)) % N
    offs_k = tl.arange(0, BLOCK_K)
    a_ptrs = a_ptr + offs_am[:, None] * stride_am + offs_k[None, :] * stride_ak
    b_ptrs = b_ptr + offs_k[:, None] * stride_bk + offs_bn[None, :] * stride_bn

    acc = tl.zeros((BLOCK_M, BLOCK_N), dtype=tl.float32)
    for kk in range(0, tl.cdiv(K, BLOCK_K)):
        a = tl.load(a_ptrs, mask=offs_k[None, :] < K - kk * BLOCK_K, other=0.0)
        b = tl.load(b_ptrs, mask=offs_k[:, None] < K - kk * BLOCK_K, other=0.0)
        acc = tl.dot(a, b, acc)
        a_ptrs += BLOCK_K * stride_ak
        b_ptrs += BLOCK_K * stride_bk

    c = acc.to(c_ptr.dtype.element_ty)
    offs_cm = pid_m * BLOCK_M + tl.arange(0, BLOCK_M)
    offs_cn = pid_n * BLOCK_N + tl.arange(0, BLOCK_N)
    c_ptrs = c_ptr + offs_cm[:, None] * stride_cm + offs_cn[None, :] * stride_cn
    mask = (offs_cm[:, None] < M) & (offs_cn[None, :] < N)
    tl.store(c_ptrs, c, mask=mask)

# config = {"BLOCK_K": 32, "BLOCK_M": 64, "BLOCK_N": 512, "GROUP_M": 8, "arch": "sm_100", "dtype": "fp8e5m2", "num_ctas": 1, "num_stages": 3, "num_warps": 1}
# arch = sm_100


// ===== COMPILED SASS (sm_100a) =====

	.target	sm_100a

	.elftype	@"ET_EXEC"


//--------------------- .note.nv.tkinfo           --------------------------
	.section	.note.nv.tkinfo,"",@"SHT_NOTE"
	.sectionflags	@"SHF_NOTE_NV_TKINFO"
	.tkinfo
        /*0018*/ 	.word	0x00000081
        /*0030*/ 	.string	""
        /*0030*/ 	.string	"ptxas-blackwell"
        /*0030*/ 	.string	"Cuda compilation tools, release 12.9, V12.9.86"
        /*0030*/ 	.string	"Build cuda_12.9.r12.9/compiler.36037853_0"
        /*0030*/ 	.string	"-v  -suppress-debug-info  -lineinfo  -arch sm_100a "



//--------------------- .note.nv.cuver            --------------------------
	.section	.note.nv.cuver,"",@"SHT_NOTE"
	.sectionflags	@"SHF_NOTE_NV_CUVER"
        /*0018*/ 	.short	0x0001
        /*001a*/ 	.short	0x0064
        /*001c*/ 	.short	0x0001
        /*001e*/ 	.short	0x0000
        /*0020*/ 	.short	0x0001
        /*0022*/ 	.short	0x0000


//--------------------- .nv.info                  --------------------------
	.section	.nv.info,"",@"SHT_CUDA_INFO"
	.align	4


	//----- nvinfo : EIATTR_REGCOUNT
	.align		4
        /*0000*/ 	.byte	0x04, 0x2f
        /*0002*/ 	.short	(.L_1 - .L_0)
	.align		4
.L_0:
        /*0004*/ 	.word	index@(matmul_kernel)
        /*0008*/ 	.word	0x00000040


	//----- nvinfo : EIATTR_FRAME_SIZE
	.align		4
.L_1:
        /*000c*/ 	.byte	0x04, 0x11
        /*000e*/ 	.short	(.L_3 - .L_2)
	.align		4
.L_2:
        /*0010*/ 	.word	index@(matmul_kernel)
        /*0014*/ 	.word	0x00004618


	//----- nvinfo : EIATTR_MIN_STACK_SIZE
	.align		4
.L_3:
        /*0018*/ 	.byte	0x04, 0x12
        /*001a*/ 	.short	(.L_5 - .L_4)
	.align		4
.L_4:
        /*001c*/ 	.word	index@(matmul_kernel)
        /*0020*/ 	.word	0x00004618
.L_5:


//--------------------- .nv.info.matmul_kernel    --------------------------
	.section	.nv.info.matmul_kernel,"",@"SHT_CUDA_INFO"
	.sectionflags	@""
	.align	4


	//----- nvinfo : EIATTR_CUDA_API_VERSION
	.align		4
        /*0000*/ 	.byte	0x04, 0x37
        /*0002*/ 	.short	(.L_7 - .L_6)
.L_6:
        /*0004*/ 	.word	0x00000081


	//----- nvinfo : EIATTR_KPARAM_INFO
	.align		4
.L_7:
        /*0008*/ 	.byte	0x04, 0x17
        /*000a*/ 	.short	(.L_9 - .L_8)
.L_8:
        /*000c*/ 	.word	0x00000000
        /*0010*/ 	.short	0x000d
        /*0012*/ 	.short	0x0048
        /*0014*/ 	.byte	0x00, 0xf4, 0x21, 0x00


	//----- nvinfo : EIATTR_KPARAM_INFO
	.align		4
.L_9:
        /*0018*/ 	.byte	0x04, 0x17
        /*001a*/ 	.short	(.L_11 - .L_10)
.L_10:
        /*001c*/ 	.word	0x00000000
        /*0020*/ 	.short	0x000c
        /*0022*/ 	.short	0x0040
        /*0024*/ 	.byte	0x00, 0xf4, 0x21, 0x00


	//----- nvinfo : EIATTR_KPARAM_INFO
	.align		4
.L_11:
        /*0028*/ 	.byte	0x04, 0x17
        /*002a*/ 	.short	(.L_13 - .L_12)
.L_12:
        /*002c*/ 	.word	0x00000000
        /*0030*/ 	.short	0x000b
        /*0032*/ 	.short	0x0038
        /*0034*/ 	.byte	0x00, 0xf0, 0x11, 0x00


	//----- nvinfo : EIATTR_KPARAM_INFO
	.align		4
.L_13:
        /*0038*/ 	.byte	0x04, 0x17
        /*003a*/ 	.short	(.L_15 - .L_14)
.L_14:
        /*003c*/ 	.word	0x00000000
        /*0040*/ 	.short	0x000a
        /*0042*/ 	.short	0x0034
        /*0044*/ 	.byte	0x00, 0xf0, 0x11, 0x00


	//----- nvinfo : EIATTR_KPARAM_INFO
	.align		4
.L_15:
        /*0048*/ 	.byte	0x04, 0x17
        /*004a*/ 	.short	(.L_17 - .L_16)
.L_16:
        /*004c*/ 	.word	0x00000000
        /*0050*/ 	.short	0x0009
        /*0052*/ 	.short	0x0030
        /*0054*/ 	.byte	0x00, 0xf0, 0x11, 0x00


	//----- nvinfo : EIATTR_KPARAM_INFO
	.align		4
.L_17:
        /*0058*/ 	.byte	0x04, 0x17
        /*005a*/ 	.short	(.L_19 - .L_18)
.L_18:
        /*005c*/ 	.word	0x00000000
        /*0060*/ 	.short	0x0008
        /*0062*/ 	.short	0x002c
        /*0064*/ 	.byte	0x00, 0xf0, 0x11, 0x00


	//----- nvinfo : EIATTR_KPARAM_INFO
	.align		4
.L_19:
        /*0068*/ 	.byte	0x04, 0x17
        /*006a*/ 	.short	(.L_21 - .L_20)
.L_20:
        /*006c*/ 	.word	0x00000000
        /*0070*/ 	.short	0x0007
        /*0072*/ 	.short	0x0028
        /*0074*/ 	.byte	0x00, 0xf0, 0x11, 0x00


	//----- nvinfo : EIATTR_KPARAM_INFO
	.align		4
.L_21:
        /*0078*/ 	.byte	0x04, 0x17
        /*007a*/ 	.short	(.L_23 - .L_22)
.L_22:
        /*007c*/ 	.word	0x00000000
        /*0080*/ 	.short	0x0006
        /*0082*/ 	.short	0x0024
        /*0084*/ 	.byte	0x00, 0xf0, 0x11, 0x00


	//----- nvinfo : EIATTR_KPARAM_INFO
	.align		4
.L_23:
        /*0088*/ 	.byte	0x04, 0x17
        /*008a*/ 	.short	(.L_25 - .L_24)
.L_24:
        /*008c*/ 	.word	0x00000000
        /*0090*/ 	.short	0x0005
        /*0092*/ 	.short	0x0020
        /*0094*/ 	.byte	0x00, 0xf0, 0x11, 0x00


	//----- nvinfo : EIATTR_KPARAM_INFO
	.align		4
.L_25:
        /*0098*/ 	.byte	0x04, 0x17
        /*009a*/ 	.short	(.L_27 - .L_26)
.L_26:
        /*009c*/ 	.word	0x00000000
        /*00a0*/ 	.short	0x0004
        /*00a2*/ 	.short	0x001c
        /*00a4*/ 	.byte	0x00, 0xf0, 0x11, 0x00


	//----- nvinfo : EIATTR_KPARAM_INFO
	.align		4
.L_27:
        /*00a8*/ 	.byte	0x04, 0x17
        /*00aa*/ 	.short	(.L_29 - .L_28)
.L_28:
        /*00ac*/ 	.word	0x00000000
        /*00b0*/ 	.short	0x0003
        /*00b2*/ 	.short	0x0018
        /*00b4*/ 	.byte	0x00, 0xf0, 0x11, 0x00


	//----- nvinfo : EIATTR_KPARAM_INFO
	.align		4
.L_29:
        /*00b8*/ 	.byte	0x04, 0x17
        /*00ba*/ 	.short	(.L_31 - .L_30)
.L_30:
        /*00bc*/ 	.word	0x00000000
        /*00c0*/ 	.short	0x0002
        /*00c2*/ 	.short	0x0010
        /*00c4*/ 	.byte	0x00, 0xf4, 0x21, 0x00


	//----- nvinfo : EIATTR_KPARAM_INFO
	.align		4
.L_31:
        /*00c8*/ 	.byte	0x04, 0x17
        /*00ca*/ 	.short	(.L_33 - .L_32)
.L_32:
        /*00cc*/ 	.word	0x00000000
        /*00d0*/ 	.short	0x0001
        /*00d2*/ 	.short	0x0008
        /*00d4*/ 	.byte	0x00, 0xf4, 0x21, 0x00


	//----- nvinfo : EIATTR_KPARAM_INFO
	.align		4
.L_33:
        /*00d8*/ 	.byte	0x04, 0x17
        /*00da*/ 	.short	(.L_35 - .L_34)
.L_34:
        /*00dc*/ 	.word	0x00000000
        /*00e0*/ 	.short	0x0000
        /*00e2*/ 	.short	0x0000
        /*00e4*/ 	.byte	0x00, 0xf4, 0x21, 0x00


	//----- nvinfo : EIATTR_SPARSE_MMA_MASK
	.align		4
.L_35:
        /*00e8*/ 	.byte	0x03, 0x50
        /*00ea*/ 	.short	0x0000


	//----- nvinfo : EIATTR_MAXREG_COUNT
	.align		4
        /*00ec*/ 	.byte	0x03, 0x1b
        /*00ee*/ 	.short	0x00ff


	//----- nvinfo : EIATTR_NUM_BARRIERS
	.align		4
        /*00f0*/ 	.byte	0x02, 0x4c
        /*00f2*/ 	.byte	0x01
	.zero		1


	//----- nvinfo : EIATTR_ANNOTATIONS
	.align		4
        /*00f4*/ 	.byte	0x04, 0x55
        /*00f6*/ 	.short	(.L_37 - .L_36)


	//   ....[0]....
.L_36:
        /*00f8*/ 	.word	0x00000001
        /*00fc*/ 	.byte	0x50, 0x00, 0x00, 0x00, 0x01, 0x00, 0x00, 0x00, 0x90, 0x00, 0x00, 0x00, 0x01, 0x00, 0x00, 0x00
        /* <DEDUP_REMOVED lines=3019> */
        /*bdbc*/ 	.byte	0xa0, 0xa0, 0x03, 0x00, 0x01, 0x00, 0x00, 0x00, 0xd0, 0xa0, 0x03, 0x00


	//----- nvinfo : EIATTR_COOP_GROUP_MASK_REGIDS
	.align		4
.L_37:
        /*bdc8*/ 	.byte	0x04, 0x29
        /*bdca*/ 	.short	(.L_39 - .L_38)


	//   ....[0]....
.L_38:
        /*bdcc*/ 	.word	0xffffffff


	//   ....[1]....
        /*bdd0*/ 	.word	0xffffffff


	//   ....[2]....
        /*bdd4*/ 	.word	0xffffffff


	//   ....[3]....
        /*bdd8*/ 	.word	0xffffffff


	//   ....[4]....
        /*bddc*/ 	.word	0xffffffff


	//   ....[5]....
        /*bde0*/ 	.word	0xffffffff


	//   ....[6]....
        /*bde4*/ 	.word	0xffffffff


	//   ....[7]....
        /*bde8*/ 	.word	0xffffffff


	//   ....[8]....
        /*bdec*/ 	.word	0xffffffff


	//   ....[9]....
        /*bdf0*/ 	.word	0xffffffff


	//   ....[10]....
        /*bdf4*/ 	.word	0xffffffff


	//   ....[11]....
        /*bdf8*/ 	.word	0xffffffff


	//   ....[12]....
        /*bdfc*/ 	.word	0xffffffff


	//   ....[13]....
        /*be00*/ 	.word	0xffffffff


	//   ....[14]....
        /*be04*/ 	.word	0xffffffff


	//   ....[15]....
        /*be08*/ 	.word	0xffffffff


	//   ....[16]....
        /*be0c*/ 	.word	0xffffffff


	//   ....[17]....
        /*be10*/ 	.word	0xffffffff


	//   ....[18]....
        /*be14*/ 	.word	0xffffffff


	//   ....[19]....
        /*be18*/ 	.word	0xffffffff


	//   ....[20]....
        /*be1c*/ 	.word	0xffffffff


	//   ....[21]....
        /*be20*/ 	.word	0xffffffff


	//   ....[22]....
        /*be24*/ 	.word	0xffffffff


	//   ....[23]....
        /*be28*/ 	.word	0xffffffff


	//   ....[24]....
        /*be2c*/ 	.word	0xffffffff


	//   ....[25]....
        /*be30*/ 	.word	0xffffffff


	//   ....[26]....
        /*be34*/ 	.word	0xffffffff


	//   ....[27]....
        /*be38*/ 	.word	0xffffffff


	//   ....[28]....
        /*be3c*/ 	.word	0xffffffff


	//   ....[29]....
        /*be40*/ 	.word	0xffffffff


	//   ....[30]....
        /*be44*/ 	.word	0xffffffff


	//   ....[31]....
        /*be48*/ 	.word	0xffffffff


	//   ....[32]....
        /*be4c*/ 	.word	0xffffffff


	//   ....[33]....
        /*be50*/ 	.word	0xffffffff


	//   ....[34]....
        /*be54*/ 	.word	0xffffffff


	//   ....[35]....
        /*be58*/ 	.word	0xffffffff


	//   ....[36]....
        /*be5c*/ 	.word	0xffffffff


	//   ....[37]....
        /*be60*/ 	.word	0xffffffff


	//   ....[38]....
        /*be64*/ 	.word	0xffffffff


	//   ....[39]....
        /*be68*/ 	.word	0xffffffff


	//   ....[40]....
        /*be6c*/ 	.word	0xffffffff


	//   ....[41]....
        /*be70*/ 	.word	0xffffffff


	//   ....[42]....
        /*be74*/ 	.word	0xffffffff


	//   ....[43]....
        /*be78*/ 	.word	0xffffffff


	//   ....[44]....
        /*be7c*/ 	.word	0xffffffff


	//   ....[45]....
        /*be80*/ 	.word	0xffffffff


	//   ....[46]....
        /*be84*/ 	.word	0xffffffff


	//   ....[47]....
        /*be88*/ 	.word	0xffffffff


	//   ....[48]....
        /*be8c*/ 	.word	0xffffffff


	//   ....[49]....
        /*be90*/ 	.word	0xffffffff


	//   ....[50]....
        /*be94*/ 	.word	0xffffffff


	//   ....[51]....
        /*be98*/ 	.word	0xffffffff


	//   ....[52]....
        /*be9c*/ 	.word	0xffffffff


	//   ....[53]....
        /*bea0*/ 	.word	0xffffffff


	//   ....[54]....
        /*bea4*/ 	.word	0xffffffff


	//   ....[55]....
        /*bea8*/ 	.word	0xffffffff


	//   ....[56]....
        /*beac*/ 	.word	0xffffffff


	//   ....[57]....
        /*beb0*/ 	.word	0xffffffff


	//   ....[58]....
        /*beb4*/ 	.word	0xffffffff


	//   ....[59]....
        /*beb8*/ 	.word	0xffffffff


	//   ....[60]....
        /*bebc*/ 	.word	0xffffffff


	//   ....[61]....
        /*bec0*/ 	.word	0xffffffff


	//   ....[62]....
        /*bec4*/ 	.word	0xffffffff


	//   ....[63]....
        /*bec8*/ 	.word	0xffffffff


	//   ....[64]....
        /*becc*/ 	.word	0xffffffff


	//   ....[65]....
        /*bed0*/ 	.word	0xffffffff


	//   ....[66]....
        /*bed4*/ 	.word	0xffffffff


	//   ....[67]....
        /*bed8*/ 	.word	0xffffffff


	//   ....[68]....
        /*bedc*/ 	.word	0xffffffff


	//   ....[69]....
        /*bee0*/ 	.word	0xffffffff


	//   ....[70]....
        /*bee4*/ 	.word	0xffffffff


	//   ....[71]....
        /*bee8*/ 	.word	0xffffffff


	//   ....[72]....
        /*beec*/ 	.word	0xffffffff


	//   ....[73]....
        /*bef0*/ 	.word	0xffffffff


	//   ....[74]....
        /*bef4*/ 	.word	0xffffffff


	//   ....[75]....
        /*bef8*/ 	.word	0xffffffff


	//   ....[76]....
        /*befc*/ 	.word	0xffffffff


	//   ....[77]....
        /*bf00*/ 	.word	0xffffffff


	//   ....[78]....
        /*bf04*/ 	.word	0xffffffff


	//   ....[79]....
        /*bf08*/ 	.word	0xffffffff


	//   ....[80]....
        /*bf0c*/ 	.word	0xffffffff


	//   ....[81]....
        /*bf10*/ 	.word	0xffffffff


	//   ....[82]....
        /*bf14*/ 	.word	0xffffffff


	//   ....[83]....
        /*bf18*/ 	.word	0xffffffff


	//   ....[84]....
        /*bf1c*/ 	.word	0xffffffff


	//   ....[85]....
        /*bf20*/ 	.word	0xffffffff


	//   ....[86]....
        /*bf24*/ 	.word	0xffffffff


	//   ....[87]....
        /*bf28*/ 	.word	0xffffffff


	//   ....[88]....
        /*bf2c*/ 	.word	0xffffffff


	//   ....[89]....
        /*bf30*/ 	.word	0xffffffff


	//   ....[90]....
        /*bf34*/ 	.word	0xffffffff


	//   ....[91]....
        /*bf38*/ 	.word	0xffffffff


	//   ....[92]....
        /*bf3c*/ 	.word	0xffffffff


	//   ....[93]....
        /*bf40*/ 	.word	0xffffffff


	//   ....[94]....
        /*bf44*/ 	.word	0xffffffff


	//   ....[95]....
        /*bf48*/ 	.word	0xffffffff


	//   ....[96]....
        /*bf4c*/ 	.word	0xffffffff


	//   ....[97]....
        /*bf50*/ 	.word	0xffffffff


	//   ....[98]....
        /*bf54*/ 	.word	0xffffffff


	//   ....[99]....
        /*bf58*/ 	.word	0xffffffff


	//   ....[100]....
        /*bf5c*/ 	.word	0xffffffff


	//   ....[101]....
        /*bf60*/ 	.word	0xffffffff


	//   ....[102]....
        /*bf64*/ 	.word	0xffffffff


	//   ....[103]....
        /*bf68*/ 	.word	0xffffffff


	//   ....[104]....
        /*bf6c*/ 	.word	0xffffffff


	//   ....[105]....
        /*bf70*/ 	.word	0xffffffff


	//   ....[106]....
        /*bf74*/ 	.word	0xffffffff


	//   ....[107]....
        /*bf78*/ 	.word	0xffffffff


	//   ....[108]....
        /*bf7c*/ 	.word	0xffffffff


	//   ....[109]....
        /*bf80*/ 	.word	0xffffffff


	//   ....[110]....
        /*bf84*/ 	.word	0xffffffff


	//   ....[111]....
        /*bf88*/ 	.word	0xffffffff


	//   ....[112]....
        /*bf8c*/ 	.word	0xffffffff


	//   ....[113]....
        /*bf90*/ 	.word	0xffffffff


	//   ....[114]....
        /*bf94*/ 	.word	0xffffffff


	//   ....[115]....
        /*bf98*/ 	.word	0xffffffff


	//   ....[116]....
        /*bf9c*/ 	.word	0xffffffff


	//   ....[117]....
        /*bfa0*/ 	.word	0xffffffff


	//   ....[118]....
        /*bfa4*/ 	.word	0xffffffff


	//   ....[119]....
        /*bfa8*/ 	.word	0xffffffff


	//   ....[120]....
        /*bfac*/ 	.word	0xffffffff


	//   ....[121]....
        /*bfb0*/ 	.word	0xffffffff


	//   ....[122]....
        /*bfb4*/ 	.word	0xffffffff


	//   ....[123]....
        /*bfb8*/ 	.word	0xffffffff


	//   ....[124]....
        /*bfbc*/ 	.word	0xffffffff


	//   ....[125]....
        /*bfc0*/ 	.word	0xffffffff


	//   ....[126]....
        /*bfc4*/ 	.word	0xffffffff


	//----- nvinfo : EIATTR_COOP_GROUP_INSTR_OFFSETS
	.align		4
.L_39:
        /*bfc8*/ 	.byte	0x04, 0x28
        /*bfca*/ 	.short	(.L_41 - .L_40)


	//   ....[0]....
.L_40:
        /*bfcc*/ 	.word	0x000b64d0


	//   ....[1]....
        /*bfd0*/ 	.word	0x000b6560


	//   ....[2]....
        /*bfd4*/ 	.word	0x000b6580


	//   ....[3]....
        /*bfd8*/ 	.word	0x000b6620


	//   ....[4]....
        /*bfdc*/ 	.word	0x000b66f0


	//   ....[5]....
        /*bfe0*/ 	.word	0x000b6830


	//   ....[6]....
        /*bfe4*/ 	.word	0x000b6850


	//   ....[7]....
        /*bfe8*/ 	.word	0x000b68d0


	//   ....[8]....
        /*bfec*/ 	.word	0x000b6970


	//   ....[9]....
        /*bff0*/ 	.word	0x000b6a30


	//   ....[10]....
        /*bff4*/ 	.word	0x000b6a70


	//   ....[11]....
        /*bff8*/ 	.word	0x000b6b50


	//   ....[12]....
        /*bffc*/ 	.word	0x000b6bb0


	//   ....[13]....
        /*c000*/ 	.word	0x000b6c00


	//   ....[14]....
        /*c004*/ 	.word	0x000b6d60


	//   ....[15]....
        /*c008*/ 	.word	0x000b6e20


	//   ....[16]....
        /*c00c*/ 	.word	0x000b6e60


	//   ....[17]....
        /*c010*/ 	.word	0x000b6ec0


	//   ....[18]....
        /*c014*/ 	.word	0x000b6ef0


	//   ....[19]....
        /*c018*/ 	.word	0x000b6f80


	//   ....[20]....
        /*c01c*/ 	.word	0x000b7040


	//   ....[21]....
        /*c020*/ 	.word	0x000b71b0


	//   ....[22]....
        /*c024*/ 	.word	0x000b71e0


	//   ....[23]....
        /*c028*/ 	.word	0x000b72c0


	//   ....[24]....
        /*c02c*/ 	.word	0x000b72e0


	//   ....[25]....
        /*c030*/ 	.word	0x000b7300


	//   ....[26]....
        /*c034*/ 	.word	0x000b73f0


	//   ....[27]....
        /*c038*/ 	.word	0x000b74b0


	//   ....[28]....
        /*c03c*/ 	.word	0x000b7580


	//   ....[29]....
        /*c040*/ 	.word	0x000b75b0


	//   ....[30]....
        /*c044*/ 	.word	0x000b76a0


	//   ....[31]....
        /*c048*/ 	.word	0x000b76f0


	//   ....[32]....
        /*c04c*/ 	.word	0x000b77a0


	//   ....[33]....
        /*c050*/ 	.word	0x000b7850


	//   ....[34]....
        /*c054*/ 	.word	0x000b78d0


	//   ....[35]....
        /*c058*/ 	.word	0x000b79d0


	//   ....[36]....
        /*c05c*/ 	.word	0x000b7a90


	//   ....[37]....
        /*c060*/ 	.word	0x000b7ac0


	//   ....[38]....
        /*c064*/ 	.word	0x000b7b90


	//   ....[39]....
        /*c068*/ 	.word	0x000b7bd0


	//   ....[40]....
        /*c06c*/ 	.word	0x000b7c50


	//   ....[41]....
        /*c070*/ 	.word	0x000b7d30


	//   ....[42]....
        /*c074*/ 	.word	0x000b7e20


	//   ....[43]....
        /*c078*/ 	.word	0x000b7e50


	//   ....[44]....
        /*c07c*/ 	.word	0x000b7f60


	//   ....[45]....
        /*c080*/ 	.word	0x000b7fb0


	//   ....[46]....
        /*c084*/ 	.word	0x000b8090


	//   ....[47]....
        /*c088*/ 	.word	0x000b80f0


	//   ....[48]....
        /*c08c*/ 	.word	0x000b8140


	//   ....[49]....
        /*c090*/ 	.word	0x000b81e0


	//   ....[50]....
        /*c094*/ 	.word	0x000b8250


	//   ....[51]....
        /*c098*/ 	.word	0x000b82d0


	//   ....[52]....
        /*c09c*/ 	.word	0x000b8300


	//   ....[53]....
        /*c0a0*/ 	.word	0x000b83c0


	//   ....[54]....
        /*c0a4*/ 	.word	0x000b83f0


	//   ....[55]....
        /*c0a8*/ 	.word	0x000b8410


	//   ....[56]....
        /*c0ac*/ 	.word	0x000b8430


	//   ....[57]....
        /*c0b0*/ 	.word	0x000b8460


	//   ....[58]....
        /*c0b4*/ 	.word	0x000b8480


	//   ....[59]....
        /*c0b8*/ 	.word	0x000b84f0


	//   ....[60]....
        /*c0bc*/ 	.word	0x000b8580


	//   ....[61]....
        /*c0c0*/ 	.word	0x000b85c0


	//   ....[62]....
        /*c0c4*/ 	.word	0x000b85f0


	//   ....[63]....
        /*c0c8*/ 	.word	0x000b8610


	//   ....[64]....
        /*c0cc*/ 	.word	0x000b8630


	//   ....[65]....
        /*c0d0*/ 	.word	0x000b86b0


	//   ....[66]....
        /*c0d4*/ 	.word	0x000b8710


	//   ....[67]....
        /*c0d8*/ 	.word	0x000b8760


	//   ....[68]....
        /*c0dc*/ 	.word	0x000b87a0


	//   ....[69]....
        /*c0e0*/ 	.word	0x000b8840


	//   ....[70]....
        /*c0e4*/ 	.word	0x000b8880


	//   ....[71]....
        /*c0e8*/ 	.word	0x000b88a0


	//   ....[72]....
        /*c0ec*/ 	.word	0x000b89e0


	//   ....[73]....
        /*c0f0*/ 	.word	0x000b8a50


	//   ....[74]....
        /*c0f4*/ 	.word	0x000b8b10


	//   ....[75]....
        /*c0f8*/ 	.word	0x000b8b60


	//   ....[76]....
        /*c0fc*/ 	.word	0x000b8ba0


	//   ....[77]....
        /*c100*/ 	.word	0x000b8c00


	//   ....[78]....
        /*c104*/ 	.word	0x000b8d50


	//   ....[79]....
        /*c108*/ 	.word	0x000b8e30


	//   ....[80]....
        /*c10c*/ 	.word	0x000b8e80


	//   ....[81]....
        /*c110*/ 	.word	0x000b8f80


	//   ....[82]....
        /*c114*/ 	.word	0x000b8fd0


	//   ....[83]....
        /*c118*/ 	.word	0x000b9000


	//   ....[84]....
        /*c11c*/ 	.word	0x000b9020


	//   ....[85]....
        /*c120*/ 	.word	0x000b9110


	//   ....[86]....
        /*c124*/ 	.word	0x000b9140


	//   ....[87]....
        /*c128*/ 	.word	0x000b92e0


	//   ....[88]....
        /*c12c*/ 	.word	0x000b9300


	//   ....[89]....
        /*c130*/ 	.word	0x000b9340


	//   ....[90]....
        /*c134*/ 	.word	0x000b93f0


	//   ....[91]....
        /*c138*/ 	.word	0x000b9540


	//   ....[92]....
        /*c13c*/ 	.word	0x000b9560


	//   ....[93]....
        /*c140*/ 	.word	0x000b95a0


	//   ....[94]....
        /*c144*/ 	.word	0x000b95c0


	//   ....[95]....
        /*c148*/ 	.word	0x000b9740


	//   ....[96]....
        /*c14c*/ 	.word	0x000b9840


	//   ....[97]....
        /*c150*/ 	.word	0x000b9860


	//   ....[98]....
        /*c154*/ 	.word	0x000b9880


	//   ....[99]....
        /*c158*/ 	.word	0x000b9900


	//   ....[100]....
        /*c15c*/ 	.word	0x000b9940


	//   ....[101]....
        /*c160*/ 	.word	0x000b9a00


	//   ....[102]....
        /*c164*/ 	.word	0x000b9b80


	//   ....[103]....
        /*c168*/ 	.word	0x000b9ba0


	//   ....[104]....
        /*c16c*/ 	.word	0x000b9bd0


	//   ....[105]....
        /*c170*/ 	.word	0x000b9c90


	//   ....[106]....
        /*c174*/ 	.word	0x000b9cd0


	//   ....[107]....
        /*c178*/ 	.word	0x000b9d40


	//   ....[108]....
        /*c17c*/ 	.word	0x000b9da0


	//   ....[109]....
        /*c180*/ 	.word	0x000b9e60


	//   ....[110]....
        /*c184*/ 	.word	0x000b9f60


	//   ....[111]....
        /*c188*/ 	.word	0x000b9ff0


	//   ....[112]....
        /*c18c*/ 	.word	0x000ba050


	//   ....[113]....
        /*c190*/ 	.word	0x000ba130


	//   ....[114]....
        /*c194*/ 	.word	0x000ba170


	//   ....[115]....
        /*c198*/ 	.word	0x000ba1d0


	//   ....[116]....
        /*c19c*/ 	.word	0x000ba2a0


	//   ....[117]....
        /*c1a0*/ 	.word	0x000ba2d0


	//   ....[118]....
        /*c1a4*/ 	.word	0x000ba360


	//   ....[119]....
        /*c1a8*/ 	.word	0x000ba480


	//   ....[120]....
        /*c1ac*/ 	.word	0x000ba550


	//   ....[121]....
        /*c1b0*/ 	.word	0x000ba570


	//   ....[122]....
        /*c1b4*/ 	.word	0x000ba600


	//   ....[123]....
        /*c1b8*/ 	.word	0x000ba650


	//   ....[124]....
        /*c1bc*/ 	.word	0x000ba6b0


	//   ....[125]....
        /*c1c0*/ 	.word	0x000ba6e0


	//   ....[126]....
        /*c1c4*/ 	.word	0x000ba700


	//----- nvinfo : EIATTR_VRC_CTA_INIT_COUNT
	.align		4
.L_41:
        /*c1c8*/ 	.byte	0x02, 0x4a
	.zero		1
	.zero		1


	//----- nvinfo : EIATTR_EXIT_INSTR_OFFSETS
	.align		4
        /*c1cc*/ 	.byte	0x04, 0x1c
        /*c1ce*/ 	.short	(.L_43 - .L_42)


	//   ....[0]....
.L_42:
        /*c1d0*/ 	.word	0x000d1150


	//   ....[1]....
        /*c1d4*/ 	.word	0x000d1180


	//----- nvinfo : EIATTR_REQNTID
	.align		4
.L_43:
        /*c1d8*/ 	.byte	0x04, 0x10
        /*c1da*/ 	.short	(.L_45 - .L_44)
.L_44:
        /*c1dc*/ 	.word	0x00000020
        /*c1e0*/ 	.word	0x00000001
        /*c1e4*/ 	.word	0x00000001


	//----- nvinfo : EIATTR_CBANK_PARAM_SIZE
	.align		4
.L_45:
        /*c1e8*/ 	.byte	0x03, 0x19
        /*c1ea*/ 	.short	0x0050


	//----- nvinfo : EIATTR_PARAM_CBANK
	.align		4
        /*c1ec*/ 	.byte	0x04, 0x0a
        /*c1ee*/ 	.short	(.L_47 - .L_46)
	.align		4
.L_46:
        /*c1f0*/ 	.word	index@(.nv.constant0.matmul_kernel)
        /*c1f4*/ 	.short	0x0380
        /*c1f6*/ 	.short	0x0050


	//----- nvinfo : EIATTR_SW_WAR
	.align		4
.L_47:
        /*c1f8*/ 	.byte	0x04, 0x36
        /*c1fa*/ 	.short	(.L_49 - .L_48)
.L_48:
        /*c1fc*/ 	.word	0x00000008
.L_49:


//--------------------- .nv.compat                --------------------------
	.section	.nv.compat,"",@"SHT_CUDA_COMPAT_INFO"
	.align	4
        /*0000*/ 	.byte	0x02, 0x02, 0x02, 0x00, 0x02, 0x05, 0x05, 0x00, 0x02, 0x03, 0x00, 0x00, 0x02, 0x06, 0x01, 0x00


//--------------------- .nv.callgraph             --------------------------
	.section	.nv.callgraph,"",@"SHT_CUDA_CALLGRAPH"
	.align	4
	.sectionentsize	8
	.align		4
        /*0000*/ 	.word	0x00000000
	.align		4
        /*0004*/ 	.word	0xffffffff
	.align		4
        /*0008*/ 	.word	0x00000000
	.align		4
        /*000c*/ 	.word	0xfffffffe
	.align		4
        /*0010*/ 	.word	0x00000000
	.align		4
        /*0014*/ 	.word	0xfffffffd
	.align		4
        /*0018*/ 	.word	0x00000000
	.align		4
        /*001c*/ 	.word	0xfffffffc


//--------------------- .text.matmul_kernel       --------------------------
	.section	.text.matmul_kernel,"ax",@progbits
	.align	128
        .global         matmul_kernel
        .type           matmul_kernel,@function
        .size           matmul_kernel,(.L_x_3 - matmul_kernel)
        .other          matmul_kernel,@"STO_CUDA_ENTRY STV_DEFAULT"
matmul_kernel:
.text.matmul_kernel:
[----:B------:R-:W0:Y:S02]  /*0000*/  LDC R1, c[0x0][0x37c] ;  /* 0x0000df00ff017b82 */ /* 0x000e240000000800 */
[----:B0-----:R-:W-:-:S06]  /*0010*/  VIADD R1, R1, 0xffffb9e8 ;  /* 0xffffb9e801017836 */ /* 0x001fcc0000000000 */
[----:B------:R-:W0:Y:S01]  /*0020*/  LDC.64 R2, c[0x0][0x398] ;  /* 0x0000e600ff027b82 */ /* 0x000e220000000a00 */
[----:B------:R-:W1:Y:S01]  /*0030*/  S2R R7, SR_CTAID.X ;  /* 0x0000000000077919 */ /* 0x000e620000002500 */
[----:B------:R-:W2:Y:S01]  /*0040*/  LDCU UR5, c[0x0][0x3a0] ;  /* 0x00007400ff0577ac */ /* 0x000ea20008000800 */
[----:B------:R-:W-:Y:S01]  /*0050*/  STL [R1+0x290], RZ ;  /* 0x000290ff01007387 */ /* 0x000fe20000100800 */
[----:B------:R-:W-:Y:S01]  /*0060*/  UMOV UR4, 0x400 ;  /* 0x0000040000047882 */ /* 0x000fe20000000000 */
[----:B------:R-:W3:Y:S03]  /*0070*/  LDCU.64 UR40, c[0x0][0x358] ;  /* 0x00006b00ff2877ac */ /* 0x000ee60008000a00 */
[----:B------:R-:W4:Y:S01]  /*0080*/  S2UR UR6, SR_CgaCtaId ;  /* 0x00000000000679c3 */ /* 0x000f220000008800 */
[----:B------:R-:W-:Y:S04]  /*0090*/  STL [R1+0x294], RZ ;  /* 0x000294ff01007387 */ /* 0x000fe80000100800 */
[----:B------:R-:W-:Y:S04]  /*00a0*/  STL [R1+0x298], RZ ;  /* 0x000298ff01007387 */ /* 0x000fe80000100800 */
[----:B------:R-:W-:Y:S01]  /*00b0*/  STL [R1+0x29c], RZ ;  /* 0x00029cff01007387 */ /* 0x000fe20000100800 */
[----:B--2---:R-:W-:-:S03]  /*00c0*/  UIADD3 UR5, UPT, UPT, UR5, 0x1f, URZ ;  /* 0x0000001f05057890 */ /* 0x004fc6000fffe0ff */
[----:B------:R-:W-:Y:S01]  /*00d0*/  STL [R1+0x2c0], RZ ;  /* 0x0002c0ff01007387 */ /* 0x000fe20000100800 */
[----:B0-----:R-:W-:-:S03]  /*00e0*/  VIADD R0, R3, 0x1ff ;  /* 0x000001ff03007836 */ /* 0x001fc60000000000 */
[----:B------:R-:W-:Y:S01]  /*00f0*/  STL [R1+0x2c4], RZ ;  /* 0x0002c4ff01007387 */ /* 0x000fe20000100800 */
[----:B------:R-:W-:-:S03]  /*0100*/  UISETP.GE.AND UP0, UPT, UR5, 0x20, UPT ;  /* 0x000000200500788c */ /* 0x000fc6000bf06270 */
[----:B------:R-:W-:Y:S01]  /*0110*/  STL [R1+0x2c8], RZ ;  /* 0x0002c8ff01007387 */ /* 0x000fe20000100800 */
[----:B------:R-:W-:Y:S01]  /*0120*/  SHF.R.S32.HI R5, RZ, 0x1f, R0 ;  /* 0x0000001fff057819 */ /* 0x000fe20000011400 */
[----:B----4-:R-:W-:Y:S02]  /*0130*/  ULEA UR4, UR6, UR4, 0x18 ;  /* 0x0000000406047291 */ /* 0x010fe4000f8ec0ff */
[----:B------:R-:W-:Y:S01]  /*0140*/  STL [R1+0x2cc], RZ ;  /* 0x0002ccff01007387 */ /* 0x000fe20000100800 */
[----:B------:R-:W-:Y:S02]  /*0150*/  LEA.HI R5, R5, R0, RZ, 0x9 ;  /* 0x0000000005057211 */ /* 0x000fe400078f48ff */
[----:B-1----:R-:W-:Y:S01]  /*0160*/  IABS R10, R7 ;  /* 0x00000007000a7213 */ /* 0x002fe20000000000 */
[----:B------:R-:W-:Y:S01]  /*0170*/  STL [R1+0x2d0], RZ ;  /* 0x0002d0ff01007387 */ /* 0x000fe20000100800 */
[----:B------:R-:W-:-:S03]  /*0180*/  SHF.R.S32.HI R5, RZ, 0x9, R5 ;  /* 0x00000009ff057819 */ /* 0x000fc60000011405 */
[----:B------:R-:W-:Y:S02]  /*0190*/  STL [R1+0x2d4], RZ ;  /* 0x0002d4ff01007387 */ /* 0x000fe40000100800 */
[----:B------:R-:W-:Y:S02]  /*01a0*/  IMAD.SHL.U32 R6, R5, 0x8, RZ ;  /* 0x0000000805067824 */ /* 0x000fe400078e00ff */
[----:B------:R-:W-:Y:S03]  /*01b0*/  STL [R1+0x2d8], RZ ;  /* 0x0002d8ff01007387 */ /* 0x000fe60000100800 */
[-C--:B------:R-:W-:Y:S01]  /*01c0*/  IABS R9, R6.reuse ;  /* 0x0000000600097213 */ /* 0x080fe20000000000 */
[----:B------:R-:W-:Y:S01]  /*01d0*/  STL [R1+0x2dc], RZ ;  /* 0x0002dcff01007387 */ /* 0x000fe20000100800 */
[----:B------:R-:W-:Y:S02]  /*01e0*/  IABS R12, R6 ;  /* 0x00000006000c7213 */ /* 0x000fe40000000000 */
[----:B------:R-:W0:Y:S01]  /*01f0*/  I2F.RP R0, R9 ;  /* 0x0000000900007306 */ /* 0x000e220000209400 */
[----:B------:R-:W-:Y:S04]  /*0200*/  STL [R1+0x300], RZ ;  /* 0x000300ff01007387 */ /* 0x000fe80000100800 */
[----:B------:R-:W-:Y:S04]  /*0210*/  STL [R1+0x304], RZ ;  /* 0x000304ff01007387 */ /* 0x000fe80000100800 */
[----:B------:R-:W-:Y:S04]  /*0220*/  STL [R1+0x308], RZ ;  /* 0x000308ff01007387 */ /* 0x000fe80000100800 */
[----:B------:R-:W-:Y:S01]  /*0230*/  STL [R1+0x30c], RZ ;  /* 0x00030cff01007387 */ /* 0x000fe20000100800 */
[----:B0-----:R-:W0:Y:S03]  /*0240*/  MUFU.RCP R0, R0 ;  /* 0x0000000000007308 */ /* 0x001e260000001000 */
[----:B------:R-:W-:Y:S04]  /*0250*/  STL [R1+0x330], RZ ;  /* 0x000330ff01007387 */ /* 0x000fe80000100800 */
[----:B------:R-:W-:Y:S04]  /*0260*/  STL [R1+0x334], RZ ;  /* 0x000334ff01007387 */ /* 0x000fe80000100800 */
[----:B------:R-:W-:Y:S04]  /*0270*/  STL [R1+0x338], RZ ;  /* 0x000338ff01007387 */ /* 0x000fe80000100800 */
[----:B------:R-:W-:Y:S01]  /*0280*/  STL [R1+0x33c], RZ ;  /* 0x00033cff01007387 */ /* 0x000fe20000100800 */
[----:B0-----:R-:W-:-:S03]  /*0290*/  VIADD R4, R0, 0xffffffe ;  /* 0x0ffffffe00047836 */ /* 0x001fc60000000000 */
[----:B------:R-:W-:Y:S01]  /*02a0*/  STL [R1+0x340], RZ ;  /* 0x000340ff01007387 */ /* 0x000fe20000100800 */
[----:B------:R-:W-:Y:S01]  /*02b0*/  IMAD.MOV R0, RZ, RZ, -R12 ;  /* 0x000000ffff007224 */ /* 0x000fe200078e0a0c */
[----:B------:R0:W1:Y:S02]  /*02c0*/  F2I.FTZ.U32.TRUNC.NTZ R5, R4 ;  /* 0x0000000400057305 */ /* 0x000064000021f000 */
[----:B------:R-:W-:Y:S04]  /*02d0*/  STL [R1+0x344], RZ ;  /* 0x000344ff01007387 */ /* 0x000fe80000100800 */
[----:B------:R-:W-:Y:S04]  /*02e0*/  STL [R1+0x348], RZ ;  /* 0x000348ff01007387 */ /* 0x000fe80000100800 */
[----:B------:R-:W-:Y:S01]  /*02f0*/  STL [R1+0x34c], RZ ;  /* 0x00034cff01007387 */ /* 0x000fe20000100800 */
[----:B0-----:R-:W-:-:S03]  /*0300*/  IMAD.MOV.U32 R4, RZ, RZ, RZ ;  /* 0x000000ffff047224 */ /* 0x001fc600078e00ff */
[----:B------:R-:W-:Y:S01]  /*0310*/  STL [R1+0x360], RZ ;  /* 0x000360ff01007387 */ /* 0x000fe20000100800 */
[----:B-1----:R-:W-:-:S03]  /*0320*/  IMAD.MOV R8, RZ, RZ, -R5 ;  /* 0x000000ffff087224 */ /* 0x002fc600078e0a05 */
[----:B------:R-:W-:Y:S01]  /*0330*/  STL [R1+0x364], RZ ;  /* 0x000364ff01007387 */ /* 0x000fe20000100800 */
[----:B------:R-:W-:-:S03]  /*0340*/  IMAD R11, R8, R9, RZ ;  /* 0x00000009080b7224 */ /* 0x000fc600078e02ff */
[----:B------:R-:W-:Y:S01]  /*0350*/  STL [R1+0x368], RZ ;  /* 0x000368ff01007387 */ /* 0x000fe20000100800 */
[----:B------:R-:W-:Y:S02]  /*0360*/  IMAD.MOV.U32 R8, RZ, RZ, R10 ;  /* 0x000000ffff087224 */ /* 0x000fe400078e000a */
[----:B------:R-:W-:Y:S01]  /*0370*/  IMAD.HI.U32 R5, R5, R11, R4 ;  /* 0x0000000b05057227 */ /* 0x000fe200078e0004 */
[----:B------:R-:W-:Y:S04]  /*0380*/  STL [R1+0x36c], RZ ;  /* 0x00036cff01007387 */ /* 0x000fe80000100800 */
[----:B------:R-:W-:Y:S01]  /*0390*/  STL [R1+0x390], RZ ;  /* 0x000390ff01007387 */ /* 0x000fe20000100800 */
[----:B------:R-:W-:-:S03]  /*03a0*/  IMAD.HI.U32 R5, R5, R8, RZ ;  /* 0x0000000805057227 */ /* 0x000fc600078e00ff */
[----:B------:R-:W-:Y:S01]  /*03b0*/  STL [R1+0x394], RZ ;  /* 0x000394ff01007387 */ /* 0x000fe20000100800 */
[----:B------:R-:W-:-:S03]  /*03c0*/  IMAD R0, R5, R0, R8 ;  /* 0x0000000005007224 */ /* 0x000fc600078e0208 */
[----:B------:R-:W-:Y:S02]  /*03d0*/  STL [R1+0x398], RZ ;  /* 0x000398ff01007387 */ /* 0x000fe40000100800 */
[----:B------:R-:W-:Y:S02]  /*03e0*/  ISETP.GT.U32.AND P1, PT, R9, R0, PT ;  /* 0x000000000900720c */ /* 0x000fe40003f24070 */
[----:B------:R-:W-:Y:S04]  /*03f0*/  STL [R1+0x39c], RZ ;  /* 0x00039cff01007387 */ /* 0x000fe80000100800 */
[----:B------:R-:W-:Y:S04]  /*0400*/  STL [R1+0x470], RZ ;  /* 0x000470ff01007387 */ /* 0x000fe80000100800 */
[----:B------:R-:W-:Y:S03]  /*0410*/  STL [R1+0x474], RZ ;  /* 0x000474ff01007387 */ /* 0x000fe60000100800 */
[----:B------:R-:W-:Y:S01]  /*0420*/  @!P1 IMAD.IADD R0, R0, 0x1, -R9 ;  /* 0x0000000100009824 */ /* 0x000fe200078e0a09 */
[----:B------:R-:W-:Y:S01]  /*0430*/  STL [R1+0x478], RZ ;  /* 0x000478ff01007387 */ /* 0x000fe20000100800 */
[----:B------:R-:W-:Y:S01]  /*0440*/  @!P1 VIADD R5, R5, 0x1 ;  /* 0x0000000105059836 */ /* 0x000fe20000000000 */
[----:B------:R-:W-:-:S02]  /*0450*/  ISETP.NE.AND P1, PT, R6, RZ, PT ;  /* 0x000000ff0600720c */ /* 0x000fc40003f25270 */
[----:B------:R-:W-:Y:S01]  /*0460*/  STL [R1+0x47c], RZ ;  /* 0x00047cff01007387 */ /* 0x000fe20000100800 */
[----:B------:R-:W-:Y:S02]  /*0470*/  ISETP.GE.U32.AND P0, PT, R0, R9, PT ;  /* 0x000000090000720c */ /* 0x000fe40003f06070 */
[----:B------:R-:W-:Y:S01]  /*0480*/  LOP3.LUT R0, R7, R6, RZ, 0x3c, !PT ;  /* 0x0000000607007212 */ /* 0x000fe200078e3cff */
[----:B------:R-:W-:Y:S03]  /*0490*/  STL [R1+0x490], RZ ;  /* 0x000490ff01007387 */ /* 0x000fe60000100800 */
[----:B------:R-:W-:Y:S01]  /*04a0*/  ISETP.GE.AND P2, PT, R0, RZ, PT ;  /* 0x000000ff0000720c */ /* 0x000fe20003f46270 */
[----:B------:R-:W-:Y:S01]  /*04b0*/  STL [R1+0x494], RZ ;  /* 0x000494ff01007387 */ /* 0x000fe20000100800 */
[----:B------:R-:W-:-:S03]  /*04c0*/  VIADD R0, R2, 0x3f ;  /* 0x0000003f02007836 */ /* 0x000fc60000000000 */
[----:B------:R-:W-:Y:S02]  /*04d0*/  STL [R1+0x498], RZ ;  /* 0x000498ff01007387 */ /* 0x000fe40000100800 */
[----:B------:R-:W-:Y:S02]  /*04e0*/  @P0 VIADD R5, R5, 0x1 ;  /* 0x0000000105050836 */ /* 0x000fe40000000000 */
[----:B------:R-:W-:Y:S02]  /*04f0*/  STL [R1+0x49c], RZ ;  /* 0x00049cff01007387 */ /* 0x000fe40000100800 */
[----:B------:R-:W-:Y:S01]  /*0500*/  IMAD.MOV.U32 R4, RZ, RZ, R5 ;  /* 0x000000ffff047224 */ /* 0x000fe200078e0005 */
[----:B------:R-:W-:Y:S01]  /*0510*/  SHF.R.S32.HI R5, RZ, 0x1f, R0 ;  /* 0x0000001fff057819 */ /* 0x000fe20000011400 */
[----:B------:R-:W-:Y:S02]  /*0520*/  STL [R1+0x4b0], RZ ;  /* 0x0004b0ff01007387 */ /* 0x000fe40000100800 */
[----:B------:R-:W-:Y:S01]  /*0530*/  @!P2 IMAD.MOV R4, RZ, RZ, -R4 ;  /* 0x000000ffff04a224 */ /* 0x000fe200078e0a04 */
[----:B------:R-:W-:Y:S01]  /*0540*/  @!P1 LOP3.LUT R4, RZ, R6, RZ, 0x33, !PT ;  /* 0x00000006ff049212 */ /* 0x000fe200078e33ff */
[----:B------:R-:W-:Y:S01]  /*0550*/  STL [R1+0x4b4], RZ ;  /* 0x0004b4ff01007387 */ /* 0x000fe20000100800 */
[----:B------:R-:W-:-:S03]  /*0560*/  LEA.HI R5, R5, R0, RZ, 0x6 ;  /* 0x0000000005057211 */ /* 0x000fc600078f30ff */
[----:B------:R-:W-:Y:S01]  /*0570*/  STL [R1+0x4b8], RZ ;  /* 0x0004b8ff01007387 */ /* 0x000fe20000100800 */
[----:B------:R-:W-:Y:S02]  /*0580*/  IMAD.SHL.U32 R8, R4, 0x8, RZ ;  /* 0x0000000804087824 */ /* 0x000fe400078e00ff */
[----:B------:R-:W-:Y:S01]  /*0590*/  IMAD.MOV R4, RZ, RZ, -R4 ;  /* 0x000000ffff047224 */ /* 0x000fe200078e0a04 */
[----:B------:R-:W-:Y:S02]  /*05a0*/  STL [R1+0x4bc], RZ ;  /* 0x0004bcff01007387 */ /* 0x000fe40000100800 */
[----:B------:R-:W-:Y:S01]  /*05b0*/  LEA.HI.SX32 R5, R5, -R8, 0x1a ;  /* 0x8000000805057211 */ /* 0x000fe200078fd2ff */
[----:B------:R-:W-:Y:S01]  /*05c0*/  IMAD R6, R6, R4, R7 ;  /* 0x0000000406067224 */ /* 0x000fe200078e0207 */
[----:B------:R-:W-:Y:S02]  /*05d0*/  STL [R1+0x4d0], RZ ;  /* 0x0004d0ff01007387 */ /* 0x000fe40000100800 */
[----:B------:R-:W-:-:S02]  /*05e0*/  VIMNMX R13, PT, PT, R5, 0x8, PT ;  /* 0x00000008050d7848 */ /* 0x000fc40003fe0100 */
[----:B------:R-:W-:Y:S01]  /*05f0*/  STL [R1+0x4d4], RZ ;  /* 0x0004d4ff01007387 */ /* 0x000fe20000100800 */
[----:B------:R-:W-:Y:S02]  /*0600*/  IABS R11, R6 ;  /* 0x00000006000b7213 */ /* 0x000fe40000000000 */
[----:B------:R-:W-:Y:S01]  /*0610*/  IABS R9, R13 ;  /* 0x0000000d00097213 */ /* 0x000fe20000000000 */
[----:B------:R-:W-:Y:S03]  /*0620*/  STL [R1+0x4d8], RZ ;  /* 0x0004d8ff01007387 */ /* 0x000fe60000100800 */
        /* <DEDUP_REMOVED lines=11> */
[----:B------:R-:W-:Y:S04]  /*06e0*/  STL [R1+0x51c], RZ ;  /* 0x00051cff01007387 */ /* 0x000fe80000100800 */
[----:B------:R-:W-:Y:S01]  /*06f0*/  STL [R1+0x530], RZ ;  /* 0x000530ff01007387 */ /* 0x000fe20000100800 */
[----:B------:R-:W0:Y:S03]  /*0700*/  F2I.FTZ.U32.TRUNC.NTZ R5, R5 ;  /* 0x0000000500057305 */ /* 0x000e26000021f000 */
[----:B------:R-:W-:Y:S04]  /*0710*/  STL [R1+0x534], RZ ;  /* 0x000534ff01007387 */ /* 0x000fe80000100800 */
[----:B------:R-:W-:Y:S04]  /*0720*/  STL [R1+0x538], RZ ;  /* 0x000538ff01007387 */ /* 0x000fe80000100800 */
[----:B------:R-:W-:Y:S04]  /*0730*/  STL [R1+0x53c], RZ ;  /* 0x00053cff01007387 */ /* 0x000fe80000100800 */
[----:B------:R-:W-:Y:S01]  /*0740*/  STL [R1+0x550], RZ ;  /* 0x000550ff01007387 */ /* 0x000fe20000100800 */
[----:B0-----:R-:W-:-:S03]  /*0750*/  IMAD.MOV R10, RZ, RZ, -R5 ;  /* 0x000000ffff0a7224 */ /* 0x001fc600078e0a05 */
[----:B------:R-:W-:Y:S01]  /*0760*/  STL [R1+0x554], RZ ;  /* 0x000554ff01007387 */ /* 0x000fe20000100800 */
[----:B------:R-:W-:Y:S01]  /*0770*/  IMAD.MOV.U32 R4, RZ, RZ, R10 ;  /* 0x000000ffff047224 */ /* 0x000fe200078e000a */
[----:B------:R-:W-:Y:S02]  /*0780*/  IABS R10, R13 ;  /* 0x0000000d000a7213 */ /* 0x000fe40000000000 */
[----:B------:R-:W-:Y:S01]  /*0790*/  STL [R1+0x558], RZ ;  /* 0x000558ff01007387 */ /* 0x000fe20000100800 */
[----:B------:R-:W-:Y:S02]  /*07a0*/  IMAD R7, R4, R9, RZ ;  /* 0x0000000904077224 */ /* 0x000fe400078e02ff */
[----:B------:R-:W-:Y:S01]  /*07b0*/  IMAD.MOV.U32 R4, RZ, RZ, RZ ;  /* 0x000000ffff047224 */ /* 0x000fe200078e00ff */
[----:B------:R-:W-:Y:S03]  /*07c0*/  STL [R1+0x55c], RZ ;  /* 0x00055cff01007387 */ /* 0x000fe60000100800 */
[----:B------:R-:W-:Y:S01]  /*07d0*/  IMAD.HI.U32 R4, R5, R7, R4 ;  /* 0x0000000705047227 */ /* 0x000fe200078e0004 */
[----:B------:R-:W-:Y:S03]  /*07e0*/  STL [R1+0x570], RZ ;  /* 0x000570ff01007387 */ /* 0x000fe60000100800 */
[----:B------:R-:W-:Y:S01]  /*07f0*/  IMAD.MOV R5, RZ, RZ, -R10 ;  /* 0x000000ffff057224 */ /* 0x000fe200078e0a0a */
        /* <DEDUP_REMOVED lines=18> */
[----:B------:R-:W-:Y:S04]  /*0920*/  STL [R1+0x5b8], RZ ;  /* 0x0005b8ff01007387 */ /* 0x000fe80000100800 */
[----:B------:R-:W-:Y:S02]  /*0930*/  STL [R1+0x5bc], RZ ;  /* 0x0005bcff01007387 */ /* 0x000fe40000100800 */
[----:B------:R-:W-:-:S02]  /*0940*/  @P0 VIADD R0, R0, 0x1 ;  /* 0x0000000100000836 */ /* 0x000fc40000000000 */
[----:B------:R-:W-:Y:S04]  /*0950*/  STL [R1+0x5d0], RZ ;  /* 0x0005d0ff01007387 */ /* 0x000fe80000100800 */
[----:B------:R-:W-:Y:S01]  /*0960*/  STL [R1+0x5d4], RZ ;  /* 0x0005d4ff01007387 */ /* 0x000fe20000100800 */
[----:B------:R-:W-:Y:S01]  /*0970*/  @!P2 IMAD.MOV R0, RZ, RZ, -R0 ;  /* 0x000000ffff00a224 */ /* 0x000fe200078e0a00 */
[----:B------:R-:W-:Y:S02]  /*0980*/  @!P1 LOP3.LUT R0, RZ, R13, RZ, 0x33, !PT ;  /* 0x0000000dff009212 */ /* 0x000fe400078e33ff */
[----:B------:R-:W-:Y:S03]  /*0990*/  STL [R1+0x5d8], RZ ;  /* 0x0005d8ff01007387 */ /* 0x000fe60000100800 */
[----:B------:R-:W-:Y:S01]  /*09a0*/  IMAD.MOV R4, RZ, RZ, -R0 ;  /* 0x000000ffff047224 */ /* 0x000fe200078e0a00 */
[----:B------:R-:W-:Y:S01]  /*09b0*/  STL [R1+0x5dc], RZ ;  /* 0x0005dcff01007387 */ /* 0x000fe20000100800 */
[----:B------:R-:W-:-:S02]  /*09c0*/  IMAD.SHL.U32 R0, R0, 0x200, RZ ;  /* 0x0000020000007824 */ /* 0x000fc400078e00ff */
[----:B------:R-:W-:Y:S01]  /*09d0*/  IMAD R4, R13, R4, R6 ;  /* 0x000000040d047224 */ /* 0x000fe200078e0206 */
[----:B------:R-:W-:Y:S01]  /*09e0*/  STL [R1+0x5f0], RZ ;  /* 0x0005f0ff01007387 */ /* 0x000fe20000100800 */
[C---:B------:R-:W-:Y:S02]  /*09f0*/  VIADD R6, R0.reuse, 0x3 ;  /* 0x0000000300067836 */ /* 0x040fe40000000000 */
[C---:B------:R-:W-:Y:S01]  /*0a00*/  VIADD R6, R0.reuse, 0x6 ;  /* 0x0000000600067836 */ /* 0x040fe20000000000 */
[----:B------:R-:W-:Y:S01]  /*0a10*/  STL [R1+0x5f4], RZ ;  /* 0x0005f4ff01007387 */ /* 0x000fe20000100800 */
[C---:B------:R-:W-:Y:S02]  /*0a20*/  VIADD R6, R0.reuse, 0x9 ;  /* 0x0000000900067836 */ /* 0x040fe40000000000 */
[C---:B------:R-:W-:Y:S01]  /*0a30*/  VIADD R6, R0.reuse, 0xc ;  /* 0x0000000c00067836 */ /* 0x040fe20000000000 */
[----:B------:R-:W-:Y:S01]  /*0a40*/  STL [R1+0x5f8], RZ ;  /* 0x0005f8ff01007387 */ /* 0x000fe20000100800 */
[----:B------:R-:W-:-:S02]  /*0a50*/  VIADD R6, R0, 0xf ;  /* 0x0000000f00067836 */ /* 0x000fc40000000000 */
[C---:B------:R-:W-:Y:S01]  /*0a60*/  VIADD R6, R0.reuse, 0x12 ;  /* 0x0000001200067836 */ /* 0x040fe20000000000 */
        /* <DEDUP_REMOVED lines=8> */
[----:B------:R-:W-:Y:S01]  /*0af0*/  VIADD R6, R0, 0x24 ;  /* 0x0000002400067836 */ /* 0x000fe20000000000 */
[----:B------:R-:W-:Y:S01]  /*0b00*/  STL [R1+0x618], RZ ;  /* 0x000618ff01007387 */ /* 0x000fe20000100800 */
[----:B------:R-:W-:Y:S02]  /*0b10*/  IMAD.IADD R4, R8, 0x1, R4 ;  /* 0x0000000108047824 */ /* 0x000fe400078e0204 */
        /* <DEDUP_REMOVED lines=701> */
[----:B------:R-:W-:-:S03]  /*36f0*/  VIADD R6, R0, 0x1fd ;  /* 0x000001fd00067836 */ /* 0x000fc60000000000 */
[----:B------:R-:W-:Y:S04]  /*3700*/  STL [R1+0x1224], RZ ;  /* 0x001224ff01007387 */ /* 0x000fe80000100800 */
        /* <DEDUP_REMOVED lines=659> */
[----:B------:R-:W-:Y:S01]  /*6040*/  STL [R1+0x464], RZ ;  /* 0x000464ff01007387 */ /* 0x000fe20000100800 */
[----:B------:R-:W0:Y:S03]  /*6050*/  S2R R14, SR_TID.X ;  /* 0x00000000000e7919 */ /* 0x000e260000002100 */
        /* <DEDUP_REMOVED lines=8> */
[----:B0-----:R-:W-:Y:S01]  /*60e0*/  LOP3.LUT R5, R14, 0x1f, RZ, 0xc0, !PT ;  /* 0x0000001f0e057812 */ /* 0x001fe200078ec0ff */
[----:B------:R-:W-:-:S02]  /*60f0*/  VIADD R14, R0, 0x1f5 ;  /* 0x000001f5000e7836 */ /* 0x000fc40000000000 */
[----:B------:R-:W-:Y:S02]  /*6100*/  STL [R1+0x448], RZ ;  /* 0x000448ff01007387 */ /* 0x000fe40000100800 */
[----:B------:R-:W-:Y:S02]  /*6110*/  IMAD R28, R4, 0x40, R5 ;  /* 0x00000040041c7824 */ /* 0x000fe400078e0205 */
        /* <DEDUP_REMOVED lines=63> */
[----:B------:R0:W-:Y:S02]  /*6510*/  STL [R1+0x120], R28 ;  /* 0x0001201c01007387 */ /* 0x0001e40000100800 */
[----:B0-----:R-:W-:-:S05]  /*6520*/  VIADD R28, R28, 0x20 ;  /* 0x000000201c1c7836 */ /* 0x001fca0000000000 */
[----:B------:R0:W-:Y:S01]  /*6530*/  STL [R1+0x124], R28 ;  /* 0x0001241c01007387 */ /* 0x0001e20000100800 */
[----:B---3--:R-:W-:Y:S05]  /*6540*/  BRA.U !UP0, `(.L_x_0) ;  /* 0x0000070d08787547 */ /* 0x008fea000b800000 */
[----:B------:R-:W-:Y:S01]  /*6550*/  IABS R44, R3 ;  /* 0x00000003002c7213 */ /* 0x000fe20000000000 */
[----:B------:R-:W1:Y:S01]  /*6560*/  LDCU UR6, c[0x0][0x3ac] ;  /* 0x00007580ff0677ac */ /* 0x000e620008000800 */
[----:B------:R-:W-:Y:S02]  /*6570*/  IABS R57, R4 ;  /* 0x0000000400397213 */ /* 0x000fe40000000000 */
[----:B0-----:R-:W0:Y:S01]  /*6580*/  I2F.RP R28, R44 ;  /* 0x0000002c001c7306 */ /* 0x001e220000209400 */
[----:B------:R-:W-:Y:S01]  /*6590*/  IABS R55, R6 ;  /* 0x0000000600377213 */ /* 0x000fe20000000000 */
[----:B------:R-:W2:Y:S01]  /*65a0*/  LDCU.64 UR8, c[0x0][0x388] ;  /* 0x00007100ff0877ac */ /* 0x000ea20008000a00 */
[----:B------:R-:W-:Y:S02]  /*65b0*/  IABS R56, R5 ;  /* 0x0000000500387213 */ /* 0x000fe40000000000 */
[----:B------:R-:W-:Y:S01]  /*65c0*/  IABS R54, R7 ;  /* 0x0000000700367213 */ /* 0x000fe20000000000 */
[----:B------:R-:W3:Y:S01]  /*65d0*/  LDCU UR7, c[0x0][0x3b0] ;  /* 0x00007600ff0777ac */ /* 0x000ee20008000800 */
[----:B------:R-:W-:-:S02]  /*65e0*/  ISETP.GE.AND P1, PT, R6, RZ, PT ;  /* 0x000000ff0600720c */ /* 0x000fc40003f26270 */
[----:B------:R-:W-:Y:S01]  /*65f0*/  ISETP.GE.AND P4, PT, R5, RZ, PT ;  /* 0x000000ff0500720c */ /* 0x000fe20003f86270 */
[----:B------:R-:W4:Y:S01]  /*6600*/  LDCU UR10, c[0x0][0x3a4] ;  /* 0x00007480ff0a77ac */ /* 0x000f220008000800 */
[----:B------:R-:W-:Y:S01]  /*6610*/  IABS R5, R10 ;  /* 0x0000000a00057213 */ /* 0x000fe20000000000 */
[----:B0-----:R-:W0:Y:S02]  /*6620*/  MUFU.RCP R28, R28 ;  /* 0x0000001c001c7308 */ /* 0x001e240000001000 */
[----:B0-----:R-:W-:-:S06]  /*6630*/  VIADD R28, R28, 0xffffffe ;  /* 0x0ffffffe1c1c7836 */ /* 0x001fcc0000000000 */
[----:B------:R-:W0:Y:S02]  /*6640*/  F2I.FTZ.U32.TRUNC.NTZ R29, R28 ;  /* 0x0000001c001d7305 */ /* 0x000e24000021f000 */
[----:B0-----:R-:W-:-:S04]  /*6650*/  IMAD.MOV R28, RZ, RZ, -R29 ;  /* 0x000000ffff1c7224 */ /* 0x001fc800078e0a1d */
[----:B------:R-:W-:Y:S02]  /*6660*/  IMAD R39, R28, R44, RZ ;  /* 0x0000002c1c277224 */ /* 0x000fe400078e02ff */
[----:B------:R-:W-:-:S04]  /*6670*/  IMAD.MOV.U32 R28, RZ, RZ, RZ ;  /* 0x000000ffff1c7224 */ /* 0x000fc800078e00ff */
[----:B------:R-:W-:-:S06]  /*6680*/  IMAD.HI.U32 R39, R29, R39, R28 ;  /* 0x000000271d277227 */ /* 0x000fcc00078e001c */
[----:B------:R-:W-:-:S04]  /*6690*/  IMAD.HI.U32 R28, R39, R57, RZ ;  /* 0x00000039271c7227 */ /* 0x000fc800078e00ff */
[----:B------:R-:W-:Y:S02]  /*66a0*/  IMAD.MOV R28, RZ, RZ, -R28 ;  /* 0x000000ffff1c7224 */ /* 0x000fe400078e0a1c */
[----:B------:R-:W-:-:S04]  /*66b0*/  IMAD.HI.U32 R29, R39, R56, RZ ;  /* 0x00000038271d7227 */ /* 0x000fc800078e00ff */
[----:B------:R-:W-:Y:S02]  /*66c0*/  IMAD R57, R44, R28, R57 ;  /* 0x0000001c2c397224 */ /* 0x000fe400078e0239 */
[----:B------:R-:W-:-:S03]  /*66d0*/  IMAD.HI.U32 R28, R39, R55, RZ ;  /* 0x00000037271c7227 */ /* 0x000fc600078e00ff */
[----:B------:R-:W-:Y:S01]  /*66e0*/  ISETP.GT.U32.AND P0, PT, R44, R57, PT ;  /* 0x000000392c00720c */ /* 0x000fe20003f04070 */
[----:B------:R-:W-:Y:S02]  /*66f0*/  IMAD.MOV R28, RZ, RZ, -R28 ;  /* 0x000000ffff1c7224 */ /* 0x000fe400078e0a1c */
[----:B------:R-:W-:Y:S02]  /*6700*/  IMAD.MOV R29, RZ, RZ, -R29 ;  /* 0x000000ffff1d7224 */ /* 0x000fe400078e0a1d */
[----:B------:R-:W-:-:S04]  /*6710*/  IMAD.HI.U32 R58, R39, R54, RZ ;  /* 0x00000036273a7227 */ /* 0x000fc800078e00ff */
[C---:B------:R-:W-:Y:S01]  /*6720*/  IMAD R28, R44.reuse, R28, R55 ;  /* 0x0000001c2c1c7224 */ /* 0x040fe200078e0237 */
[----:B------:R-:W-:Y:S01]  /*6730*/  IABS R55, R9 ;  /* 0x0000000900377213 */ /* 0x000fe20000000000 */
[C---:B------:R-:W-:Y:S01]  /*6740*/  IMAD R29, R44.reuse, R29, R56 ;  /* 0x0000001d2c1d7224 */ /* 0x040fe200078e0238 */
[----:B------:R-:W-:Y:S01]  /*6750*/  IABS R56, R8 ;  /* 0x0000000800387213 */ /* 0x000fe20000000000 */
[----:B------:R-:W-:Y:S01]  /*6760*/  @!P0 IMAD.IADD R57, R57, 0x1, -R44 ;  /* 0x0000000139398824 */ /* 0x000fe200078e0a2c */
[C---:B------:R-:W-:Y:S01]  /*6770*/  ISETP.GT.U32.AND P5, PT, R44.reuse, R28, PT ;  /* 0x0000001c2c00720c */ /* 0x040fe20003fa4070 */
[----:B------:R-:W-:Y:S01]  /*6780*/  IMAD.MOV R58, RZ, RZ, -R58 ;  /* 0x000000ffff3a7224 */ /* 0x000fe200078e0a3a */
[C---:B------:R-:W-:Y:S02]  /*6790*/  ISETP.GT.U32.AND P2, PT, R44.reuse, R29, PT ;  /* 0x0000001d2c00720c */ /* 0x040fe40003f44070 */
[C---:B------:R-:W-:Y:S01]  /*67a0*/  ISETP.GT.U32.AND P6, PT, R44.reuse, R57, PT ;  /* 0x000000392c00720c */ /* 0x040fe20003fc4070 */
[----:B------:R-:W-:Y:S01]  /*67b0*/  IMAD R54, R44, R58, R54 ;  /* 0x0000003a2c367224 */ /* 0x000fe200078e0236 */
[----:B------:R-:W-:Y:S01]  /*67c0*/  ISETP.GE.AND P0, PT, R4, RZ, PT ;  /* 0x000000ff0400720c */ /* 0x000fe20003f06270 */
[----:B------:R-:W-:-:S03]  /*67d0*/  IMAD.HI.U32 R58, R39, R56, RZ ;  /* 0x00000038273a7227 */ /* 0x000fc600078e00ff */
[----:B------:R-:W-:Y:S01]  /*67e0*/  ISETP.GT.U32.AND P3, PT, R44, R54, PT ;  /* 0x000000362c00720c */ /* 0x000fe20003f64070 */
[----:B------:R-:W-:Y:S02]  /*67f0*/  IMAD.MOV R58, RZ, RZ, -R58 ;  /* 0x000000ffff3a7224 */ /* 0x000fe400078e0a3a */
[--C-:B------:R-:W-:Y:S02]  /*6800*/  @!P5 IMAD.IADD R28, R28, 0x1, -R44.reuse ;  /* 0x000000011c1cd824 */ /* 0x100fe400078e0a2c */
[--C-:B------:R-:W-:Y:S02]  /*6810*/  @!P2 IMAD.IADD R29, R29, 0x1, -R44.reuse ;  /* 0x000000011d1da824 */ /* 0x100fe400078e0a2c */
[----:B------:R-:W-:Y:S01]  /*6820*/  @!P6 IMAD.IADD R57, R57, 0x1, -R44 ;  /* 0x000000013939e824 */ /* 0x000fe200078e0a2c */
[C---:B------:R-:W-:Y:S01]  /*6830*/  ISETP.GT.U32.AND P6, PT, R44.reuse, R28, PT ;  /* 0x0000001c2c00720c */ /* 0x040fe20003fc4070 */
[C---:B------:R-:W-:Y:S01]  /*6840*/  IMAD R56, R44.reuse, R58, R56 ;  /* 0x0000003a2c387224 */ /* 0x040fe200078e0238 */
[----:B------:R-:W-:Y:S01]  /*6850*/  ISETP.GT.U32.AND P5, PT, R44, R29, PT ;  /* 0x0000001d2c00720c */ /* 0x000fe20003fa4070 */
[----:B------:R-:W-:-:S04]  /*6860*/  IMAD.HI.U32 R4, R39, R55, RZ ;  /* 0x0000003727047227 */ /* 0x000fc800078e00ff */
[----:B------:R-:W-:Y:S02]  /*6870*/  IMAD.MOV.U32 R6, RZ, RZ, R57 ;  /* 0x000000ffff067224 */ /* 0x000fe400078e0039 */
[----:B------:R-:W-:Y:S01]  /*6880*/  @!P3 IMAD.IADD R54, R54, 0x1, -R44 ;  /* 0x000000013636b824 */ /* 0x000fe200078e0a2c */
[----:B------:R-:W-:Y:S01]  /*6890*/  ISETP.GE.AND P3, PT, R7, RZ, PT ;  /* 0x000000ff0700720c */ /* 0x000fe20003f66270 */
[----:B------:R-:W-:Y:S01]  /*68a0*/  IMAD.MOV R4, RZ, RZ, -R4 ;  /* 0x000000ffff047224 */ /* 0x000fe200078e0a04 */
[----:B------:R-:W-:Y:S01]  /*68b0*/  IABS R7, R11 ;  /* 0x0000000b00077213 */ /* 0x000fe20000000000 */
[----:B------:R-:W-:Y:S01]  /*68c0*/  @!P0 IMAD.MOV R6, RZ, RZ, -R6 ;  /* 0x000000ffff068224 */ /* 0x000fe200078e0a06 */
[C---:B------:R-:W-:Y:S01]  /*68d0*/  ISETP.GT.U32.AND P0, PT, R44.reuse, R56, PT ;  /* 0x000000382c00720c */ /* 0x040fe20003f04070 */
[C---:B------:R-:W-:Y:S01]  /*68e0*/  IMAD R4, R44.reuse, R4, R55 ;  /* 0x000000042c047224 */ /* 0x040fe200078e0237 */
[----:B------:R-:W-:Y:S01]  /*68f0*/  ISETP.GT.U32.AND P2, PT, R44, R54, PT ;  /* 0x000000362c00720c */ /* 0x000fe20003f44070 */
[--C-:B------:R-:W-:Y:S01]  /*6900*/  @!P6 IMAD.IADD R28, R28, 0x1, -R44.reuse ;  /* 0x000000011c1ce824 */ /* 0x100fe200078e0a2c */
[----:B------:R0:W-:Y:S01]  /*6910*/  STL [R1+0x4a8], R6 ;  /* 0x0004a80601007387 */ /* 0x0001e20000100800 */
[----:B------:R-:W-:Y:S01]  /*6920*/  @!P5 IMAD.IADD R29, R29, 0x1, -R44 ;  /* 0x000000011d1dd824 */ /* 0x000fe200078e0a2c */
[----:B------:R-:W-:Y:S01]  /*6930*/  ISETP.GT.U32.AND P6, PT, R44, R4, PT ;  /* 0x000000042c00720c */ /* 0x000fe20003fc4070 */
[----:B------:R-:W-:Y:S01]  /*6940*/  IMAD.MOV.U32 R57, RZ, RZ, R28 ;  /* 0x000000ffff397224 */ /* 0x000fe200078e001c */
[----:B------:R-:W-:Y:S01]  /*6950*/  ISETP.GE.AND P5, PT, R8, RZ, PT ;  /* 0x000000ff0800720c */ /* 0x000fe20003fa6270 */
[----:B------:R-:W-:Y:S01]  /*6960*/  IMAD.MOV.U32 R58, RZ, RZ, R29 ;  /* 0x000000ffff3a7224 */ /* 0x000fe200078e001d */
[----:B------:R-:W-:Y:S01]  /*6970*/  IABS R8, R12 ;  /* 0x0000000c00087213 */ /* 0x000fe20000000000 */
[----:B------:R-:W-:-:S02]  /*6980*/  @!P1 IMAD.MOV R57, RZ, RZ, -R57 ;  /* 0x000000ffff399224 */ /* 0x000fc400078e0a39 */
[----:B------:R-:W-:Y:S01]  /*6990*/  @!P0 IMAD.IADD R56, R56, 0x1, -R44 ;  /* 0x0000000138388824 */ /* 0x000fe200078e0a2c */
[----:B------:R-:W-:Y:S01]  /*69a0*/  ISETP.GE.AND P0, PT, R10, RZ, PT ;  /* 0x000000ff0a00720c */ /* 0x000fe20003f06270 */
[----:B0-----:R-:W-:-:S04]  /*69b0*/  IMAD.HI.U32 R6, R39, R5, RZ ;  /* 0x0000000527067227 */ /* 0x001fc800078e00ff */
[----:B------:R-:W-:Y:S02]  /*69c0*/  IMAD.MOV R6, RZ, RZ, -R6 ;  /* 0x000000ffff067224 */ /* 0x000fe400078e0a06 */
[----:B------:R-:W-:Y:S01]  /*69d0*/  @!P2 IMAD.IADD R54, R54, 0x1, -R44 ;  /* 0x000000013636a824 */ /* 0x000fe200078e0a2c */
[----:B------:R-:W-:Y:S01]  /*69e0*/  ISETP.GE.AND P2, PT, R9, RZ, PT ;  /* 0x000000ff0900720c */ /* 0x000fe20003f46270 */
[C---:B------:R-:W-:Y:S01]  /*69f0*/  IMAD R9, R44.reuse, R6, R5 ;  /* 0x000000062c097224 */ /* 0x040fe200078e0205 */
[----:B------:R-:W-:Y:S01]  /*6a00*/  IABS R6, R13 ;  /* 0x0000000d00067213 */ /* 0x000fe20000000000 */
[----:B------:R-:W-:Y:S01]  /*6a10*/  @!P4 IMAD.MOV R58, RZ, RZ, -R58 ;  /* 0x000000ffff3ac224 */ /* 0x000fe200078e0a3a */
[----:B------:R-:W-:Y:S01]  /*6a20*/  ISETP.GT.U32.AND P4, PT, R44, R56, PT ;  /* 0x000000382c00720c */ /* 0x000fe20003f84070 */
[----:B------:R-:W-:-:S03]  /*6a30*/  IMAD.HI.U32 R5, R39, R7, RZ ;  /* 0x0000000727057227 */ /* 0x000fc600078e00ff */
[----:B------:R-:W-:Y:S01]  /*6a40*/  STL [R1+0x4a4], R58 ;  /* 0x0004a43a01007387 */ /* 0x000fe20000100800 */
[----:B------:R-:W-:Y:S01]  /*6a50*/  @!P6 IMAD.IADD R4, R4, 0x1, -R44 ;  /* 0x000000010404e824 */ /* 0x000fe200078e0a2c */
[C---:B------:R-:W-:Y:S01]  /*6a60*/  ISETP.GT.U32.AND P6, PT, R44.reuse, R9, PT ;  /* 0x000000092c00720c */ /* 0x040fe20003fc4070 */
[----:B------:R-:W-:Y:S01]  /*6a70*/  IMAD.HI.U32 R10, R39, R8, RZ ;  /* 0x00000008270a7227 */ /* 0x000fe200078e00ff */
[----:B------:R0:W-:Y:S02]  /*6a80*/  STL [R1+0x49c], R57 ;  /* 0x00049c3901007387 */ /* 0x0001e40000100800 */
[C---:B------:R-:W-:Y:S01]  /*6a90*/  ISETP.GT.U32.AND P1, PT, R44.reuse, R4, PT ;  /* 0x000000042c00720c */ /* 0x040fe20003f24070 */
[----:B------:R-:W-:Y:S02]  /*6aa0*/  IMAD.MOV R5, RZ, RZ, -R5 ;  /* 0x000000ffff057224 */ /* 0x000fe400078e0a05 */
[----:B------:R-:W-:Y:S02]  /*6ab0*/  IMAD.MOV R10, RZ, RZ, -R10 ;  /* 0x000000ffff0a7224 */ /* 0x000fe400078e0a0a */
[----:B------:R-:W-:-:S02]  /*6ac0*/  IMAD R5, R44, R5, R7 ;  /* 0x000000052c057224 */ /* 0x000fc400078e0207 */
[----:B------:R-:W-:Y:S01]  /*6ad0*/  IMAD R8, R44, R10, R8 ;  /* 0x0000000a2c087224 */ /* 0x000fe200078e0208 */
[----:B------:R-:W-:Y:S01]  /*6ae0*/  IABS R10, R17 ;  /* 0x00000011000a7213 */ /* 0x000fe20000000000 */
[--C-:B------:R-:W-:Y:S01]  /*6af0*/  @!P4 IMAD.IADD R56, R56, 0x1, -R44.reuse ;  /* 0x000000013838c824 */ /* 0x100fe200078e0a2c */
[C---:B------:R-:W-:Y:S01]  /*6b00*/  ISETP.GT.U32.AND P4, PT, R44.reuse, R5, PT ;  /* 0x000000052c00720c */ /* 0x040fe20003f84070 */
[----:B------:R-:W-:Y:S01]  /*6b10*/  @!P6 IMAD.IADD R9, R9, 0x1, -R44 ;  /* 0x000000010909e824 */ /* 0x000fe200078e0a2c */
[----:B------:R-:W-:Y:S01]  /*6b20*/  ISETP.GT.U32.AND P6, PT, R44, R8, PT ;  /* 0x000000082c00720c */ /* 0x000fe20003fc4070 */
[----:B------:R-:W-:-:S04]  /*6b30*/  IMAD.HI.U32 R7, R39, R6, RZ ;  /* 0x0000000627077227 */ /* 0x000fc800078e00ff */
[----:B------:R-:W-:Y:S02]  /*6b40*/  IMAD.MOV.U32 R28, RZ, RZ, R54 ;  /* 0x000000ffff1c7224 */ /* 0x000fe400078e0036 */
[----:B------:R-:W-:Y:S02]  /*6b50*/  IMAD.MOV R7, RZ, RZ, -R7 ;  /* 0x000000ffff077224 */ /* 0x000fe400078e0a07 */
[----:B------:R-:W-:Y:S01]  /*6b60*/  @!P1 IMAD.IADD R4, R4, 0x1, -R44 ;  /* 0x0000000104049824 */ /* 0x000fe200078e0a2c */
[----:B------:R-:W-:Y:S01]  /*6b70*/  ISETP.GE.AND P1, PT, R12, RZ, PT ;  /* 0x000000ff0c00720c */ /* 0x000fe20003f26270 */
[----:B------:R-:W-:Y:S01]  /*6b80*/  @!P3 IMAD.MOV R28, RZ, RZ, -R28 ;  /* 0x000000ffff1cb224 */ /* 0x000fe200078e0a1c */
[----:B------:R-:W-:Y:S01]  /*6b90*/  ISETP.GE.AND P3, PT, R11, RZ, PT ;  /* 0x000000ff0b00720c */ /* 0x000fe20003f66270 */
[----:B------:R-:W-:Y:S01]  /*6ba0*/  IMAD R12, R44, R7, R6 ;  /* 0x000000072c0c7224 */ /* 0x000fe200078e0206 */
[----:B------:R-:W-:Y:S01]  /*6bb0*/  IABS R7, R14 ;  /* 0x0000000e00077213 */ /* 0x000fe20000000000 */
[--C-:B------:R-:W-:Y:S01]  /*6bc0*/  @!P4 IMAD.IADD R5, R5, 0x1, -R44.reuse ;  /* 0x000000010505c824 */ /* 0x100fe200078e0a2c */
[----:B------:R1:W-:Y:S01]  /*6bd0*/  STL [R1+0x494], R28 ;  /* 0x0004941c01007387 */ /* 0x0003e20000100800 */
[----:B------:R-:W-:Y:S01]  /*6be0*/  @!P6 IMAD.IADD R8, R8, 0x1, -R44 ;  /* 0x000000010808e824 */ /* 0x000fe200078e0a2c */
[C---:B------:R-:W-:Y:S01]  /*6bf0*/  ISETP.GT.U32.AND P4, PT, R44.reuse, R9, PT ;  /* 0x000000092c00720c */ /* 0x040fe20003f84070 */
[----:B------:R-:W-:Y:S01]  /*6c00*/  @!P2 IMAD.MOV R4, RZ, RZ, -R4 ;  /* 0x000000ffff04a224 */ /* 0x000fe200078e0a04 */
[C---:B------:R-:W-:Y:S01]  /*6c10*/  ISETP.GT.U32.AND P6, PT, R44.reuse, R5, PT ;  /* 0x000000052c00720c */ /* 0x040fe20003fc4070 */
[----:B------:R-:W-:Y:S01]  /*6c20*/  IMAD.MOV.U32 R54, RZ, RZ, R56 ;  /* 0x000000ffff367224 */ /* 0x000fe200078e0038 */
[----:B------:R-:W-:Y:S01]  /*6c30*/  ISETP.GT.U32.AND P2, PT, R44, R12, PT ;  /* 0x0000000c2c00720c */ /* 0x000fe20003f44070 */
[----:B0-----:R-:W-:Y:S01]  /*6c40*/  VIADD R57, R0, 0x1ce ;  /* 0x000001ce00397836 */ /* 0x001fe20000000000 */
[----:B------:R-:W-:Y:S01]  /*6c50*/  IABS R6, R15 ;  /* 0x0000000f00067213 */ /* 0x000fe20000000000 */
[----:B------:R-:W-:Y:S01]  /*6c60*/  @!P5 IMAD.MOV R54, RZ, RZ, -R54 ;  /* 0x000000ffff36d224 */ /* 0x000fe200078e0a36 */
[----:B------:R-:W-:Y:S01]  /*6c70*/  IABS R11, R16 ;  /* 0x00000010000b7213 */ /* 0x000fe20000000000 */
[----:B-1----:R-:W-:Y:S01]  /*6c80*/  IMAD.HI.U32 R28, R39, R7, RZ ;  /* 0x00000007271c7227 */ /* 0x002fe200078e00ff */
[----:B------:R-:W-:-:S02]  /*6c90*/  ISETP.GT.U32.AND P5, PT, R44, R8, PT ;  /* 0x000000082c00720c */ /* 0x000fc40003fa4070 */
[----:B------:R0:W-:Y:S01]  /*6ca0*/  STL [R1+0x304], R54 ;  /* 0x0003043601007387 */ /* 0x0001e20000100800 */
[----:B------:R-:W-:Y:S02]  /*6cb0*/  IMAD.MOV R28, RZ, RZ, -R28 ;  /* 0x000000ffff1c7224 */ /* 0x000fe400078e0a1c */
[--C-:B------:R-:W-:Y:S01]  /*6cc0*/  @!P6 IMAD.IADD R5, R5, 0x1, -R44.reuse ;  /* 0x000000010505e824 */ /* 0x100fe200078e0a2c */
[----:B------:R1:W-:Y:S01]  /*6cd0*/  STL [R1+0x308], R4 ;  /* 0x0003080401007387 */ /* 0x0003e20000100800 */
[----:B------:R-:W-:Y:S02]  /*6ce0*/  IMAD R7, R44, R28, R7 ;  /* 0x0000001c2c077224 */ /* 0x000fe400078e0207 */
[--C-:B------:R-:W-:Y:S02]  /*6cf0*/  @!P2 IMAD.IADD R12, R12, 0x1, -R44.reuse ;  /* 0x000000010c0ca824 */ /* 0x100fe400078e0a2c */
[----:B------:R-:W-:Y:S01]  /*6d00*/  @!P4 IMAD.IADD R9, R9, 0x1, -R44 ;  /* 0x000000010909c824 */ /* 0x000fe200078e0a2c */
[C---:B------:R-:W-:Y:S01]  /*6d10*/  ISETP.GT.U32.AND P6, PT, R44.reuse, R7, PT ;  /* 0x000000072c00720c */ /* 0x040fe20003fc4070 */
[----:B------:R-:W-:Y:S01]  /*6d20*/  IMAD.HI.U32 R29, R39, R6, RZ ;  /* 0x00000006271d7227 */ /* 0x000fe200078e00ff */
[----:B------:R-:W-:-:S02]  /*6d30*/  ISETP.GT.U32.AND P2, PT, R44, R12, PT ;  /* 0x0000000c2c00720c */ /* 0x000fc40003f44070 */
[----:B------:R-:W-:Y:S01]  /*6d40*/  ISETP.GE.AND P4, PT, R13, RZ, PT ;  /* 0x000000ff0d00720c */ /* 0x000fe20003f86270 */
[----:B0-----:R-:W-:Y:S01]  /*6d50*/  IMAD.MOV.U32 R54, RZ, RZ, R9 ;  /* 0x000000ffff367224 */ /* 0x001fe200078e0009 */
[----:B------:R-:W-:Y:S01]  /*6d60*/  IABS R9, R18 ;  /* 0x0000001200097213 */ /* 0x000fe20000000000 */
[----:B------:R-:W-:Y:S02]  /*6d70*/  IMAD.MOV.U32 R28, RZ, RZ, R5 ;  /* 0x000000ffff1c7224 */ /* 0x000fe400078e0005 */
[----:B-1----:R-:W-:-:S04]  /*6d80*/  IMAD.HI.U32 R4, R39, R11, RZ ;  /* 0x0000000b27047227 */ /* 0x002fc800078e00ff */
[----:B------:R-:W-:Y:S01]  /*6d90*/  @!P6 IMAD.IADD R7, R7, 0x1, -R44 ;  /* 0x000000010707e824 */ /* 0x000fe200078e0a2c */
[----:B------:R-:W-:Y:S01]  /*6da0*/  ISETP.GE.AND P6, PT, R15, RZ, PT ;  /* 0x000000ff0f00720c */ /* 0x000fe20003fc6270 */
[----:B------:R-:W-:Y:S02]  /*6db0*/  IMAD.MOV R29, RZ, RZ, -R29 ;  /* 0x000000ffff1d7224 */ /* 0x000fe400078e0a1d */
[----:B------:R-:W-:-:S04]  /*6dc0*/  IMAD.HI.U32 R13, R39, R10, RZ ;  /* 0x0000000a270d7227 */ /* 0x000fc800078e00ff */
[----:B------:R-:W-:Y:S01]  /*6dd0*/  @!P3 IMAD.MOV R28, RZ, RZ, -R28 ;  /* 0x000000ffff1cb224 */ /* 0x000fe200078e0a1c */
[C---:B------:R-:W-:Y:S01]  /*6de0*/  ISETP.GT.U32.AND P3, PT, R44.reuse, R7, PT ;  /* 0x000000072c00720c */ /* 0x040fe20003f64070 */
[----:B------:R-:W-:Y:S02]  /*6df0*/  IMAD.MOV R4, RZ, RZ, -R4 ;  /* 0x000000ffff047224 */ /* 0x000fe400078e0a04 */
[----:B------:R-:W-:Y:S02]  /*6e00*/  IMAD R6, R44, R29, R6 ;  /* 0x0000001d2c067224 */ /* 0x000fe400078e0206 */
[----:B------:R-:W-:Y:S02]  /*6e10*/  IMAD.MOV R13, RZ, RZ, -R13 ;  /* 0x000000ffff0d7224 */ /* 0x000fe400078e0a0d */
[----:B------:R-:W-:-:S04]  /*6e20*/  IMAD.HI.U32 R5, R39, R9, RZ ;  /* 0x0000000927057227 */ /* 0x000fc800078e00ff */
[--C-:B------:R-:W-:Y:S02]  /*6e30*/  @!P2 IMAD.IADD R12, R12, 0x1, -R44.reuse ;  /* 0x000000010c0ca824 */ /* 0x100fe400078e0a2c */
[----:B------:R-:W-:Y:S02]  /*6e40*/  IMAD R4, R44, R4, R11 ;  /* 0x000000042c047224 */ /* 0x000fe400078e020b */
[----:B------:R-:W-:Y:S01]  /*6e50*/  @!P5 IMAD.IADD R8, R8, 0x1, -R44 ;  /* 0x000000010808d824 */ /* 0x000fe200078e0a2c */
[C---:B------:R-:W-:Y:S01]  /*6e60*/  ISETP.GT.U32.AND P5, PT, R44.reuse, R6, PT ;  /* 0x000000062c00720c */ /* 0x040fe20003fa4070 */
[C---:B------:R-:W-:Y:S01]  /*6e70*/  IMAD R10, R44.reuse, R13, R10 ;  /* 0x0000000d2c0a7224 */ /* 0x040fe200078e020a */
[----:B------:R-:W-:Y:S01]  /*6e80*/  ISETP.GT.U32.AND P2, PT, R44, R4, PT ;  /* 0x000000042c00720c */ /* 0x000fe20003f44070 */
[----:B------:R-:W-:Y:S02]  /*6e90*/  IMAD.MOV R5, RZ, RZ, -R5 ;  /* 0x000000ffff057224 */ /* 0x000fe400078e0a05 */
[----:B------:R-:W-:-:S02]  /*6ea0*/  IMAD.MOV.U32 R11, RZ, RZ, R12 ;  /* 0x000000ffff0b7224 */ /* 0x000fc400078e000c */
[C---:B------:R-:W-:Y:S01]  /*6eb0*/  IMAD R5, R44.reuse, R5, R9 ;  /* 0x000000052c057224 */ /* 0x040fe200078e0209 */
[----:B------:R-:W-:Y:S01]  /*6ec0*/  IABS R9, R20 ;  /* 0x0000001400097213 */ /* 0x000fe20000000000 */
[----:B------:R-:W-:Y:S01]  /*6ed0*/  @!P4 IMAD.MOV R11, RZ, RZ, -R11 ;  /* 0x000000ffff0bc224 */ /* 0x000fe200078e0a0b */
[C---:B------:R-:W-:Y:S01]  /*6ee0*/  ISETP.GT.U32.AND P4, PT, R44.reuse, R10, PT ;  /* 0x0000000a2c00720c */ /* 0x040fe20003f84070 */
[----:B------:R-:W-:Y:S01]  /*6ef0*/  @!P3 IMAD.IADD R7, R7, 0x1, -R44 ;  /* 0x000000010707b824 */ /* 0x000fe200078e0a2c */
[----:B------:R-:W-:Y:S01]  /*6f00*/  ISETP.GT.U32.AND P3, PT, R44, R5, PT ;  /* 0x000000052c00720c */ /* 0x000fe20003f64070 */
[----:B------:R-:W-:Y:S01]  /*6f10*/  @!P0 IMAD.MOV R54, RZ, RZ, -R54 ;  /* 0x000000ffff368224 */ /* 0x000fe200078e0a36 */
[----:B------:R-:W-:Y:S01]  /*6f20*/  ISETP.GE.AND P0, PT, R14, RZ, PT ;  /* 0x000000ff0e00720c */ /* 0x000fe20003f06270 */
[----:B------:R-:W-:Y:S01]  /*6f30*/  @!P1 IMAD.MOV R8, RZ, RZ, -R8 ;  /* 0x000000ffff089224 */ /* 0x000fe200078e0a08 */
[----:B------:R-:W-:Y:S01]  /*6f40*/  ISETP.GE.AND P1, PT, R16, RZ, PT ;  /* 0x000000ff1000720c */ /* 0x000fe20003f26270 */
[--C-:B------:R-:W-:Y:S01]  /*6f50*/  @!P5 IMAD.IADD R6, R6, 0x1, -R44.reuse ;  /* 0x000000010606d824 */ /* 0x100fe200078e0a2c */
[----:B------:R-:W-:Y:S01]  /*6f60*/  STL [R1+0x30c], R54 ;  /* 0x00030c3601007387 */ /* 0x000fe20000100800 */
[--C-:B------:R-:W-:Y:S01]  /*6f70*/  @!P2 IMAD.IADD R4, R4, 0x1, -R44.reuse ;  /* 0x000000010404a824 */ /* 0x100fe200078e0a2c */
[----:B------:R-:W-:Y:S01]  /*6f80*/  ISETP.GE.AND P2, PT, R18, RZ, PT ;  /* 0x000000ff1200720c */ /* 0x000fe20003f46270 */
[----:B------:R-:W-:Y:S01]  /*6f90*/  IMAD.MOV.U32 R13, RZ, RZ, R7 ;  /* 0x000000ffff0d7224 */ /* 0x000fe200078e0007 */
[----:B------:R-:W-:Y:S01]  /*6fa0*/  STL [R1+0x310], R28 ;  /* 0x0003101c01007387 */ /* 0x000fe20000100800 */
[--C-:B------:R-:W-:Y:S01]  /*6fb0*/  @!P4 IMAD.IADD R10, R10, 0x1, -R44.reuse ;  /* 0x000000010a0ac824 */ /* 0x100fe200078e0a2c */
[C---:B------:R-:W-:Y:S01]  /*6fc0*/  ISETP.GT.U32.AND P5, PT, R44.reuse, R6, PT ;  /* 0x000000062c00720c */ /* 0x040fe20003fa4070 */
[----:B------:R-:W-:Y:S01]  /*6fd0*/  @!P3 IMAD.IADD R5, R5, 0x1, -R44 ;  /* 0x000000010505b824 */ /* 0x000fe200078e0a2c */
[----:B------:R0:W-:Y:S01]  /*6fe0*/  STL [R1+0x314], R8 ;  /* 0x0003140801007387 */ /* 0x0001e20000100800 */
[C---:B------:R-:W-:Y:S01]  /*6ff0*/  ISETP.GT.U32.AND P4, PT, R44.reuse, R4, PT ;  /* 0x000000042c00720c */ /* 0x040fe20003f84070 */
[----:B------:R-:W-:Y:S01]  /*7000*/  @!P0 IMAD.MOV R13, RZ, RZ, -R13 ;  /* 0x000000ffff0d8224 */ /* 0x000fe200078e0a0d */
[C---:B------:R-:W-:Y:S01]  /*7010*/  ISETP.GT.U32.AND P3, PT, R44.reuse, R10, PT ;  /* 0x0000000a2c00720c */ /* 0x040fe20003f64070 */
[----:B------:R1:W-:Y:S01]  /*7020*/  STL [R1+0x318], R11 ;  /* 0x0003180b01007387 */ /* 0x0003e20000100800 */
[----:B------:R-:W-:Y:S01]  /*7030*/  ISETP.GT.U32.AND P0, PT, R44, R5, PT ;  /* 0x000000052c00720c */ /* 0x000fe20003f04070 */
[----:B------:R-:W-:-:S02]  /*7040*/  VIADD R29, R0, 0x1cc ;  /* 0x000001cc001d7836 */ /* 0x000fc40000000000 */
[----:B------:R-:W-:Y:S01]  /*7050*/  STL [R1+0x31c], R13 ;  /* 0x00031c0d01007387 */ /* 0x000fe20000100800 */
[----:B------:R-:W-:Y:S01]  /*7060*/  VIADD R58, R0, 0x1cd ;  /* 0x000001cd003a7836 */ /* 0x000fe20000000000 */
[----:B0-----:R-:W-:Y:S01]  /*7070*/  IABS R8, R19 ;  /* 0x0000001300087213 */ /* 0x001fe20000000000 */
[----:B------:R-:W-:Y:S01]  /*7080*/  @!P5 IMAD.IADD R6, R6, 0x1, -R44 ;  /* 0x000000010606d824 */ /* 0x000fe200078e0a2c */
[----:B------:R-:W-:Y:S01]  /*7090*/  ISETP.GE.AND P5, PT, R17, RZ, PT ;  /* 0x000000ff1100720c */ /* 0x000fe20003fa6270 */
[----:B------:R-:W-:Y:S01]  /*70a0*/  VIADD R56, R0, 0x1ca ;  /* 0x000001ca00387836 */ /* 0x000fe20000000000 */
[----:B-1----:R-:W-:Y:S01]  /*70b0*/  IABS R11, R21 ;  /* 0x00000015000b7213 */ /* 0x002fe20000000000 */
[----:B------:R-:W-:-:S04]  /*70c0*/  IMAD.HI.U32 R12, R39, R8, RZ ;  /* 0x00000008270c7227 */ /* 0x000fc800078e00ff */
[----:B------:R-:W-:Y:S02]  /*70d0*/  IMAD.MOV R12, RZ, RZ, -R12 ;  /* 0x000000ffff0c7224 */ /* 0x000fe400078e0a0c */
[----:B------:R-:W-:Y:S01]  /*70e0*/  @!P6 IMAD.MOV R6, RZ, RZ, -R6 ;  /* 0x000000ffff06e224 */ /* 0x000fe200078e0a06 */
[----:B------:R-:W-:Y:S01]  /*70f0*/  ISETP.GE.AND P6, PT, R19, RZ, PT ;  /* 0x000000ff1300720c */ /* 0x000fe20003fc6270 */
[----:B------:R-:W-:Y:S01]  /*7100*/  IMAD R8, R44, R12, R8 ;  /* 0x0000000c2c087224 */ /* 0x000fe200078e0208 */
[----:B------:R-:W-:Y:S01]  /*7110*/  IABS R12, R25 ;  /* 0x00000019000c7213 */ /* 0x000fe20000000000 */
[--C-:B------:R-:W-:Y:S01]  /*7120*/  @!P3 IMAD.IADD R10, R10, 0x1, -R44.reuse ;  /* 0x000000010a0ab824 */ /* 0x100fe200078e0a2c */
[----:B------:R0:W-:Y:S01]  /*7130*/  STL [R1+0x320], R6 ;  /* 0x0003200601007387 */ /* 0x0001e20000100800 */
[----:B------:R-:W-:Y:S01]  /*7140*/  @!P4 IMAD.IADD R4, R4, 0x1, -R44 ;  /* 0x000000010404c824 */ /* 0x000fe200078e0a2c */
[----:B------:R-:W-:Y:S01]  /*7150*/  ISETP.GT.U32.AND P3, PT, R44, R8, PT ;  /* 0x000000082c00720c */ /* 0x000fe20003f64070 */
[----:B------:R-:W-:Y:S01]  /*7160*/  IMAD.HI.U32 R7, R39, R11, RZ ;  /* 0x0000000b27077227 */ /* 0x000fe200078e00ff */
[----:B------:R-:W-:-:S03]  /*7170*/  ISETP.GE.AND P4, PT, R20, RZ, PT ;  /* 0x000000ff1400720c */ /* 0x000fc60003f86270 */
[----:B------:R-:W-:Y:S02]  /*7180*/  IMAD.MOV.U32 R15, RZ, RZ, R4 ;  /* 0x000000ffff0f7224 */ /* 0x000fe400078e0004 */
[----:B------:R-:W-:Y:S02]  /*7190*/  IMAD.MOV R7, RZ, RZ, -R7 ;  /* 0x000000ffff077224 */ /* 0x000fe400078e0a07 */
[----:B0-----:R-:W-:-:S04]  /*71a0*/  IMAD.HI.U32 R6, R39, R9, RZ ;  /* 0x0000000927067227 */ /* 0x001fc800078e00ff */
[----:B------:R-:W-:Y:S02]  /*71b0*/  IMAD.MOV R6, RZ, RZ, -R6 ;  /* 0x000000ffff067224 */ /* 0x000fe400078e0a06 */
[----:B------:R-:W-:Y:S02]  /*71c0*/  @!P3 IMAD.IADD R8, R8, 0x1, -R44 ;  /* 0x000000010808b824 */ /* 0x000fe400078e0a2c */
[C---:B------:R-:W-:Y:S01]  /*71d0*/  IMAD R9, R44.reuse, R6, R9 ;  /* 0x000000062c097224 */ /* 0x040fe200078e0209 */
[----:B------:R-:W-:Y:S01]  /*71e0*/  IABS R6, R24 ;  /* 0x0000001800067213 */ /* 0x000fe20000000000 */
[----:B------:R-:W-:Y:S01]  /*71f0*/  @!P1 IMAD.MOV R15, RZ, RZ, -R15 ;  /* 0x000000ffff0f9224 */ /* 0x000fe200078e0a0f */
[C---:B------:R-:W-:Y:S01]  /*7200*/  ISETP.GT.U32.AND P3, PT, R44.reuse, R8, PT ;  /* 0x000000082c00720c */ /* 0x040fe20003f64070 */
[C---:B------:R-:W-:Y:S01]  /*7210*/  IMAD R13, R44.reuse, R7, R11 ;  /* 0x000000072c0d7224 */ /* 0x040fe200078e020b */
[C---:B------:R-:W-:Y:S01]  /*7220*/  ISETP.GT.U32.AND P1, PT, R44.reuse, R9, PT ;  /* 0x000000092c00720c */ /* 0x040fe20003f24070 */
[----:B------:R-:W-:Y:S01]  /*7230*/  @!P5 IMAD.MOV R10, RZ, RZ, -R10 ;  /* 0x000000ffff0ad224 */ /* 0x000fe200078e0a0a */
[----:B------:R-:W-:Y:S01]  /*7240*/  IABS R7, R23 ;  /* 0x0000001700077213 */ /* 0x000fe20000000000 */
[----:B------:R0:W-:Y:S01]  /*7250*/  STL [R1+0x324], R15 ;  /* 0x0003240f01007387 */ /* 0x0001e20000100800 */
[----:B------:R-:W-:Y:S01]  /*7260*/  IABS R11, R22 ;  /* 0x00000016000b7213 */ /* 0x000fe20000000000 */
[----:B------:R-:W-:Y:S01]  /*7270*/  @!P0 IMAD.IADD R5, R5, 0x1, -R44 ;  /* 0x0000000105058824 */ /* 0x000fe200078e0a2c */
[----:B------:R-:W-:Y:S01]  /*7280*/  ISETP.GT.U32.AND P5, PT, R44, R13, PT ;  /* 0x0000000d2c00720c */ /* 0x000fe20003fa4070 */
[----:B------:R-:W-:Y:S01]  /*7290*/  IMAD.HI.U32 R14, R39, R7, RZ ;  /* 0x00000007270e7227 */ /* 0x000fe200078e00ff */
[----:B------:R1:W-:Y:S01]  /*72a0*/  STL [R1+0x328], R10 ;  /* 0x0003280a01007387 */ /* 0x0003e20000100800 */
[----:B------:R-:W-:-:S02]  /*72b0*/  ISETP.GE.AND P0, PT, R21, RZ, PT ;  /* 0x000000ff1500720c */ /* 0x000fc40003f06270 */
[----:B------:R-:W-:Y:S02]  /*72c0*/  IMAD.MOV R14, RZ, RZ, -R14 ;  /* 0x000000ffff0e7224 */ /* 0x000fe400078e0a0e */
[--C-:B------:R-:W-:Y:S02]  /*72d0*/  @!P3 IMAD.IADD R8, R8, 0x1, -R44.reuse ;  /* 0x000000010808b824 */ /* 0x100fe400078e0a2c */
[----:B------:R-:W-:Y:S02]  /*72e0*/  @!P1 IMAD.IADD R9, R9, 0x1, -R44 ;  /* 0x0000000109099824 */ /* 0x000fe400078e0a2c */
[C---:B------:R-:W-:Y:S02]  /*72f0*/  IMAD R7, R44.reuse, R14, R7 ;  /* 0x0000000e2c077224 */ /* 0x040fe400078e0207 */
[----:B0-----:R-:W-:Y:S01]  /*7300*/  IMAD.MOV.U32 R15, RZ, RZ, R8 ;  /* 0x000000ffff0f7224 */ /* 0x001fe200078e0008 */
[----:B------:R-:W-:Y:S01]  /*7310*/  ISETP.GT.U32.AND P1, PT, R44, R9, PT ;  /* 0x000000092c00720c */ /* 0x000fe20003f24070 */
[----:B------:R-:W-:Y:S01]  /*7320*/  IMAD.HI.U32 R4, R39, R11, RZ ;  /* 0x0000000b27047227 */ /* 0x000fe200078e00ff */
[----:B------:R-:W-:-:S03]  /*7330*/  IABS R8, R27 ;  /* 0x0000001b00087213 */ /* 0x000fc60000000000 */
[----:B------:R-:W-:Y:S01]  /*7340*/  @!P6 IMAD.MOV R15, RZ, RZ, -R15 ;  /* 0x000000ffff0fe224 */ /* 0x000fe200078e0a0f */
[----:B------:R-:W-:Y:S01]  /*7350*/  ISETP.GT.U32.AND P6, PT, R44, R7, PT ;  /* 0x000000072c00720c */ /* 0x000fe20003fc4070 */
[----:B------:R-:W-:Y:S02]  /*7360*/  IMAD.MOV R4, RZ, RZ, -R4 ;  /* 0x000000ffff047224 */ /* 0x000fe400078e0a04 */
[----:B------:R-:W-:Y:S01]  /*7370*/  @!P2 IMAD.MOV R5, RZ, RZ, -R5 ;  /* 0x000000ffff05a224 */ /* 0x000fe200078e0a05 */
[----:B------:R-:W-:Y:S01]  /*7380*/  ISETP.GE.AND P2, PT, R22, RZ, PT ;  /* 0x000000ff1600720c */ /* 0x000fe20003f46270 */
[C---:B------:R-:W-:Y:S02]  /*7390*/  IMAD R4, R44.reuse, R4, R11 ;  /* 0x000000042c047224 */ /* 0x040fe400078e020b */
[--C-:B------:R-:W-:Y:S01]  /*73a0*/  @!P5 IMAD.IADD R13, R13, 0x1, -R44.reuse ;  /* 0x000000010d0dd824 */ /* 0x100fe200078e0a2c */
[----:B------:R0:W-:Y:S01]  /*73b0*/  STL [R1+0x32c], R5 ;  /* 0x00032c0501007387 */ /* 0x0001e20000100800 */
[----:B------:R-:W-:Y:S01]  /*73c0*/  @!P1 IMAD.IADD R9, R9, 0x1, -R44 ;  /* 0x0000000109099824 */ /* 0x000fe200078e0a2c */
[C---:B------:R-:W-:Y:S01]  /*73d0*/  ISETP.GT.U32.AND P3, PT, R44.reuse, R4, PT ;  /* 0x000000042c00720c */ /* 0x040fe20003f64070 */
[----:B-1----:R-:W-:Y:S01]  /*73e0*/  IMAD.HI.U32 R10, R39, R12, RZ ;  /* 0x0000000c270a7227 */ /* 0x002fe200078e00ff */
[----:B------:R-:W-:Y:S01]  /*73f0*/  ISETP.GT.U32.AND P5, PT, R44, R13, PT ;  /* 0x0000000d2c00720c */ /* 0x000fe20003fa4070 */
[----:B------:R-:W-:Y:S02]  /*7400*/  STL [R1+0x330], R15 ;  /* 0x0003300f01007387 */ /* 0x000fe40000100800 */
[----:B------:R-:W-:-:S02]  /*7410*/  IMAD.MOV.U32 R11, RZ, RZ, R9 ;  /* 0x000000ffff0b7224 */ /* 0x000fc400078e0009 */
[----:B------:R-:W-:Y:S01]  /*7420*/  @!P6 IMAD.IADD R7, R7, 0x1, -R44 ;  /* 0x000000010707e824 */ /* 0x000fe200078e0a2c */
[----:B------:R-:W-:Y:S01]  /*7430*/  ISETP.GE.AND P6, PT, R23, RZ, PT ;  /* 0x000000ff1700720c */ /* 0x000fe20003fc6270 */
[----:B0-----:R-:W-:-:S04]  /*7440*/  IMAD.HI.U32 R5, R39, R6, RZ ;  /* 0x0000000627057227 */ /* 0x001fc800078e00ff */
[----:B------:R-:W-:Y:S02]  /*7450*/  IMAD.MOV R5, RZ, RZ, -R5 ;  /* 0x000000ffff057224 */ /* 0x000fe400078e0a05 */
[----:B------:R-:W-:Y:S02]  /*7460*/  IMAD.MOV R10, RZ, RZ, -R10 ;  /* 0x000000ffff0a7224 */ /* 0x000fe400078e0a0a */
[C---:B------:R-:W-:Y:S01]  /*7470*/  IMAD R5, R44.reuse, R5, R6 ;  /* 0x000000052c057224 */ /* 0x040fe200078e0206 */
        /* <DEDUP_REMOVED lines=8> */
[C---:B------:R-:W-:Y:S01]  /*7500*/  ISETP.GT.U32.AND P5, PT, R44.reuse, R12, PT ;  /* 0x0000000c2c00720c */ /* 0x040fe20003fa4070 */
[----:B------:R-:W-:Y:S01]  /*7510*/  IMAD.HI.U32 R9, R39, R6, RZ ;  /* 0x0000000627097227 */ /* 0x000fe200078e00ff */
[----:B------:R-:W-:-:S03]  /*7520*/  ISETP.GT.U32.AND P3, PT, R44, R4, PT ;  /* 0x000000042c00720c */ /* 0x000fc60003f64070 */
[----:B------:R-:W-:-:S04]  /*7530*/  IMAD.HI.U32 R10, R39, R8, RZ ;  /* 0x00000008270a7227 */ /* 0x000fc800078e00ff */
[----:B------:R-:W-:Y:S02]  /*7540*/  IMAD.MOV R9, RZ, RZ, -R9 ;  /* 0x000000ffff097224 */ /* 0x000fe400078e0a09 */
[----:B------:R-:W-:Y:S02]  /*7550*/  IMAD.MOV R10, RZ, RZ, -R10 ;  /* 0x000000ffff0a7224 */ /* 0x000fe400078e0a0a */
[C---:B------:R-:W-:Y:S02]  /*7560*/  IMAD R6, R44.reuse, R9, R6 ;  /* 0x000000092c067224 */ /* 0x040fe400078e0206 */
[----:B------:R-:W-:Y:S02]  /*7570*/  @!P4 IMAD.IADD R7, R7, 0x1, -R44 ;  /* 0x000000010707c824 */ /* 0x000fe400078e0a2c */
[C---:B------:R-:W-:Y:S01]  /*7580*/  IMAD R8, R44.reuse, R10, R8 ;  /* 0x0000000a2c087224 */ /* 0x040fe200078e0208 */
[----:B------:R-:W-:Y:S01]  /*7590*/  ISETP.GT.U32.AND P4, PT, R44, R6, PT ;  /* 0x000000062c00720c */ /* 0x000fe20003f84070 */
[----:B------:R-:W-:Y:S01]  /*75a0*/  IMAD.MOV.U32 R9, RZ, RZ, R7 ;  /* 0x000000ffff097224 */ /* 0x000fe200078e0007 */
[----:B------:R-:W-:Y:S01]  /*75b0*/  IABS R7, R31 ;  /* 0x0000001f00077213 */ /* 0x000fe20000000000 */
[----:B------:R-:W-:Y:S01]  /*75c0*/  @!P1 IMAD.IADD R5, R5, 0x1, -R44 ;  /* 0x0000000105059824 */ /* 0x000fe200078e0a2c */
[----:B------:R-:W-:Y:S01]  /*75d0*/  ISETP.GE.AND P1, PT, R25, RZ, PT ;  /* 0x000000ff1900720c */ /* 0x000fe20003f26270 */
[----:B0-----:R-:W-:-:S02]  /*75e0*/  IMAD.MOV.U32 R11, RZ, RZ, R13 ;  /* 0x000000ffff0b7224 */ /* 0x001fc400078e000d */
[--C-:B------:R-:W-:Y:S02]  /*75f0*/  @!P5 IMAD.IADD R12, R12, 0x1, -R44.reuse ;  /* 0x000000010c0cd824 */ /* 0x100fe400078e0a2c */
[----:B------:R-:W-:Y:S01]  /*7600*/  @!P6 IMAD.MOV R9, RZ, RZ, -R9 ;  /* 0x000000ffff09e224 */ /* 0x000fe200078e0a09 */
[C---:B------:R-:W-:Y:S01]  /*7610*/  ISETP.GT.U32.AND P6, PT, R44.reuse, R8, PT ;  /* 0x000000082c00720c */ /* 0x040fe20003fc4070 */
[----:B------:R-:W-:Y:S01]  /*7620*/  @!P0 IMAD.MOV R11, RZ, RZ, -R11 ;  /* 0x000000ffff0b8224 */ /* 0x000fe200078e0a0b */
[----:B------:R-:W-:Y:S01]  /*7630*/  ISETP.GT.U32.AND P0, PT, R44, R5, PT ;  /* 0x000000052c00720c */ /* 0x000fe20003f04070 */
[--C-:B------:R-:W-:Y:S01]  /*7640*/  @!P3 IMAD.IADD R4, R4, 0x1, -R44.reuse ;  /* 0x000000010404b824 */ /* 0x100fe200078e0a2c */
[----:B------:R-:W-:Y:S01]  /*7650*/  ISETP.GT.U32.AND P5, PT, R44, R12, PT ;  /* 0x0000000c2c00720c */ /* 0x000fe20003fa4070 */
[----:B------:R-:W-:Y:S01]  /*7660*/  @!P4 IMAD.IADD R6, R6, 0x1, -R44 ;  /* 0x000000010606c824 */ /* 0x000fe200078e0a2c */
[----:B------:R-:W-:Y:S01]  /*7670*/  ISETP.GE.AND P3, PT, R24, RZ, PT ;  /* 0x000000ff1800720c */ /* 0x000fe20003f66270 */
[----:B------:R-:W-:Y:S01]  /*7680*/  IMAD.MOV.U32 R10, RZ, RZ, R4 ;  /* 0x000000ffff0a7224 */ /* 0x000fe200078e0004 */
[----:B------:R-:W-:Y:S01]  /*7690*/  IABS R4, R30 ;  /* 0x0000001e00047213 */ /* 0x000fe20000000000 */
[----:B------:R-:W-:Y:S01]  /*76a0*/  STL [R1+0x338], R11 ;  /* 0x0003380b01007387 */ /* 0x000fe20000100800 */
[----:B------:R-:W-:Y:S01]  /*76b0*/  ISETP.GE.AND P4, PT, R31, RZ, PT ;  /* 0x000000ff1f00720c */ /* 0x000fe20003f86270 */
[----:B------:R-:W-:Y:S01]  /*76c0*/  @!P2 IMAD.MOV R10, RZ, RZ, -R10 ;  /* 0x000000ffff0aa224 */ /* 0x000fe200078e0a0a */
[----:B------:R-:W-:Y:S01]  /*76d0*/  ISETP.GE.AND P2, PT, R26, RZ, PT ;  /* 0x000000ff1a00720c */ /* 0x000fe20003f46270 */
[--C-:B------:R-:W-:Y:S01]  /*76e0*/  @!P6 IMAD.IADD R8, R8, 0x1, -R44.reuse ;  /* 0x000000010808e824 */ /* 0x100fe200078e0a2c */
[----:B------:R-:W-:Y:S01]  /*76f0*/  ISETP.GT.U32.AND P6, PT, R44, R6, PT ;  /* 0x000000062c00720c */ /* 0x000fe20003fc4070 */
[--C-:B------:R-:W-:Y:S01]  /*7700*/  @!P0 IMAD.IADD R5, R5, 0x1, -R44.reuse ;  /* 0x0000000105058824 */ /* 0x100fe200078e0a2c */
[----:B------:R0:W-:Y:S01]  /*7710*/  STL [R1+0x33c], R10 ;  /* 0x00033c0a01007387 */ /* 0x0001e20000100800 */
[----:B------:R-:W-:Y:S01]  /*7720*/  @!P5 IMAD.IADD R12, R12, 0x1, -R44 ;  /* 0x000000010c0cd824 */ /* 0x000fe200078e0a2c */
[----:B------:R-:W-:Y:S01]  /*7730*/  ISETP.GE.AND P0, PT, R27, RZ, PT ;  /* 0x000000ff1b00720c */ /* 0x000fe20003f06270 */
[----:B------:R-:W-:Y:S01]  /*7740*/  IMAD.MOV.U32 R14, RZ, RZ, R5 ;  /* 0x000000ffff0e7224 */ /* 0x000fe200078e0005 */
[----:B------:R1:W-:Y:S01]  /*7750*/  STL [R1+0x340], R9 ;  /* 0x0003400901007387 */ /* 0x0003e20000100800 */
[----:B------:R-:W-:Y:S01]  /*7760*/  IMAD.MOV.U32 R13, RZ, RZ, R12 ;  /* 0x000000ffff0d7224 */ /* 0x000fe200078e000c */
[----:B------:R-:W-:Y:S01]  /*7770*/  ISETP.GE.AND P5, PT, R30, RZ, PT ;  /* 0x000000ff1e00720c */ /* 0x000fe20003fa6270 */
[----:B------:R-:W-:Y:S01]  /*7780*/  @!P3 IMAD.MOV R14, RZ, RZ, -R14 ;  /* 0x000000ffff0eb224 */ /* 0x000fe200078e0a0e */
[----:B------:R-:W-:Y:S01]  /*7790*/  ISETP.GT.U32.AND P3, PT, R44, R8, PT ;  /* 0x000000082c00720c */ /* 0x000fe20003f64070 */
[----:B------:R-:W-:Y:S01]  /*77a0*/  @!P1 IMAD.MOV R13, RZ, RZ, -R13 ;  /* 0x000000ffff0d9224 */ /* 0x000fe200078e0a0d */
[----:B------:R-:W-:Y:S01]  /*77b0*/  IABS R12, R36 ;  /* 0x00000024000c7213 */ /* 0x000fe20000000000 */
[----:B0-----:R-:W-:Y:S01]  /*77c0*/  IMAD.HI.U32 R10, R39, R4, RZ ;  /* 0x00000004270a7227 */ /* 0x001fe200078e00ff */
[----:B------:R-:W-:Y:S01]  /*77d0*/  STL [R1+0x344], R14 ;  /* 0x0003440e01007387 */ /* 0x000fe20000100800 */
[----:B------:R-:W-:-:S02]  /*77e0*/  ISETP.GE.AND P1, PT, R32, RZ, PT ;  /* 0x000000ff2000720c */ /* 0x000fc40003f26270 */
[----:B------:R-:W-:Y:S01]  /*77f0*/  IMAD.MOV R10, RZ, RZ, -R10 ;  /* 0x000000ffff0a7224 */ /* 0x000fe200078e0a0a */
[----:B------:R0:W-:Y:S01]  /*7800*/  STL [R1+0x348], R13 ;  /* 0x0003480d01007387 */ /* 0x0001e20000100800 */
[----:B-1----:R-:W-:Y:S01]  /*7810*/  IMAD.MOV.U32 R9, RZ, RZ, R7 ;  /* 0x000000ffff097224 */ /* 0x002fe200078e0007 */
[----:B------:R-:W-:Y:S01]  /*7820*/  IABS R7, R32 ;  /* 0x0000002000077213 */ /* 0x000fe20000000000 */
[----:B------:R-:W-:Y:S01]  /*7830*/  IMAD R4, R44, R10, R4 ;  /* 0x0000000a2c047224 */ /* 0x000fe200078e0204 */
[----:B------:R-:W-:Y:S01]  /*7840*/  IABS R10, R34 ;  /* 0x00000022000a7213 */ /* 0x000fe20000000000 */
[----:B------:R-:W-:-:S04]  /*7850*/  IMAD.HI.U32 R11, R39, R9, RZ ;  /* 0x00000009270b7227 */ /* 0x000fc800078e00ff */
[----:B------:R-:W-:Y:S01]  /*7860*/  @!P6 IMAD.IADD R6, R6, 0x1, -R44 ;  /* 0x000000010606e824 */ /* 0x000fe200078e0a2c */
[----:B------:R-:W-:Y:S01]  /*7870*/  ISETP.GT.U32.AND P6, PT, R44, R4, PT ;  /* 0x000000042c00720c */ /* 0x000fe20003fc4070 */
[----:B0-----:R-:W-:-:S04]  /*7880*/  IMAD.HI.U32 R13, R39, R7, RZ ;  /* 0x00000007270d7227 */ /* 0x001fc800078e00ff */
[----:B------:R-:W-:Y:S02]  /*7890*/  IMAD.MOV R11, RZ, RZ, -R11 ;  /* 0x000000ffff0b7224 */ /* 0x000fe400078e0a0b */
[----:B------:R-:W-:Y:S02]  /*78a0*/  IMAD.MOV R13, RZ, RZ, -R13 ;  /* 0x000000ffff0d7224 */ /* 0x000fe400078e0a0d */
[C---:B------:R-:W-:Y:S01]  /*78b0*/  IMAD R5, R44.reuse, R11, R9 ;  /* 0x0000000b2c057224 */ /* 0x040fe200078e0209 */
[----:B------:R-:W-:Y:S01]  /*78c0*/  IABS R11, R35 ;  /* 0x00000023000b7213 */ /* 0x000fe20000000000 */
[----:B------:R-:W-:Y:S01]  /*78d0*/  IMAD R7, R44, R13, R7 ;  /* 0x0000000d2c077224 */ /* 0x000fe200078e0207 */
[----:B------:R-:W-:Y:S01]  /*78e0*/  IABS R9, R33 ;  /* 0x0000002100097213 */ /* 0x000fe20000000000 */
[--C-:B------:R-:W-:Y:S01]  /*78f0*/  @!P3 IMAD.IADD R8, R8, 0x1, -R44.reuse ;  /* 0x000000010808b824 */ /* 0x100fe200078e0a2c */
[----:B------:R-:W-:Y:S01]  /*7900*/  ISETP.GT.U32.AND P3, PT, R44, R5, PT ;  /* 0x000000052c00720c */ /* 0x000fe20003f64070 */
[----:B------:R-:W-:Y:S01]  /*7910*/  @!P6 IMAD.IADD R4, R4, 0x1, -R44 ;  /* 0x000000010404e824 */ /* 0x000fe200078e0a2c */
[----:B------:R-:W-:Y:S01]  /*7920*/  ISETP.GT.U32.AND P6, PT, R44, R7, PT ;  /* 0x000000072c00720c */ /* 0x000fe20003fc4070 */
[----:B------:R-:W-:Y:S01]  /*7930*/  IMAD.MOV.U32 R18, RZ, RZ, R6 ;  /* 0x000000ffff127224 */ /* 0x000fe200078e0006 */
[----:B------:R-:W-:Y:S01]  /*7940*/  IABS R6, R37 ;  /* 0x0000002500067213 */ /* 0x000fe20000000000 */
[----:B------:R-:W-:-:S02]  /*7950*/  IMAD.MOV.U32 R17, RZ, RZ, R8 ;  /* 0x000000ffff117224 */ /* 0x000fc400078e0008 */
[----:B------:R-:W-:Y:S01]  /*7960*/  @!P2 IMAD.MOV R18, RZ, RZ, -R18 ;  /* 0x000000ffff12a224 */ /* 0x000fe200078e0a12 */
[----:B------:R-:W-:Y:S01]  /*7970*/  ISETP.GT.U32.AND P2, PT, R44, R4, PT ;  /* 0x000000042c00720c */ /* 0x000fe20003f44070 */
[----:B------:R-:W-:-:S03]  /*7980*/  IMAD.HI.U32 R15, R39, R11, RZ ;  /* 0x0000000b270f7227 */ /* 0x000fc600078e00ff */
[----:B------:R-:W-:Y:S01]  /*7990*/  STL [R1+0x34c], R18 ;  /* 0x00034c1201007387 */ /* 0x000fe20000100800 */
[--C-:B------:R-:W-:Y:S02]  /*79a0*/  @!P3 IMAD.IADD R5, R5, 0x1, -R44.reuse ;  /* 0x000000010505b824 */ /* 0x100fe400078e0a2c */
[--C-:B------:R-:W-:Y:S02]  /*79b0*/  @!P6 IMAD.IADD R7, R7, 0x1, -R44.reuse ;  /* 0x000000010707e824 */ /* 0x100fe400078e0a2c */
[----:B------:R-:W-:Y:S01]  /*79c0*/  @!P0 IMAD.MOV R17, RZ, RZ, -R17 ;  /* 0x000000ffff118224 */ /* 0x000fe200078e0a11 */
[C---:B------:R-:W-:Y:S01]  /*79d0*/  ISETP.GT.U32.AND P3, PT, R44.reuse, R5, PT ;  /* 0x000000052c00720c */ /* 0x040fe20003f64070 */
[----:B------:R-:W-:Y:S01]  /*79e0*/  IMAD.HI.U32 R16, R39, R12, RZ ;  /* 0x0000000c27107227 */ /* 0x000fe200078e00ff */
[----:B------:R-:W-:Y:S02]  /*79f0*/  ISETP.GT.U32.AND P6, PT, R44, R7, PT ;  /* 0x000000072c00720c */ /* 0x000fe40003fc4070 */
[----:B------:R0:W-:Y:S01]  /*7a00*/  STL [R1+0x350], R17 ;  /* 0x0003501101007387 */ /* 0x0001e20000100800 */
[----:B------:R-:W-:Y:S01]  /*7a10*/  IMAD.MOV R15, RZ, RZ, -R15 ;  /* 0x000000ffff0f7224 */ /* 0x000fe200078e0a0f */
[----:B------:R-:W-:Y:S01]  /*7a20*/  ISETP.GE.AND P0, PT, R33, RZ, PT ;  /* 0x000000ff2100720c */ /* 0x000fe20003f06270 */
[----:B------:R-:W-:-:S02]  /*7a30*/  @!P2 IMAD.IADD R4, R4, 0x1, -R44 ;  /* 0x000000010404a824 */ /* 0x000fc400078e0a2c */
[----:B------:R-:W-:Y:S02]  /*7a40*/  IMAD.MOV R16, RZ, RZ, -R16 ;  /* 0x000000ffff107224 */ /* 0x000fe400078e0a10 */
[C---:B------:R-:W-:Y:S02]  /*7a50*/  IMAD R11, R44.reuse, R15, R11 ;  /* 0x0000000f2c0b7224 */ /* 0x040fe400078e020b */
[C---:B------:R-:W-:Y:S02]  /*7a60*/  IMAD R12, R44.reuse, R16, R12 ;  /* 0x000000102c0c7224 */ /* 0x040fe400078e020c */
[----:B0-----:R-:W-:Y:S02]  /*7a70*/  IMAD.MOV.U32 R17, RZ, RZ, R4 ;  /* 0x000000ffff117224 */ /* 0x001fe400078e0004 */
[--C-:B------:R-:W-:Y:S02]  /*7a80*/  @!P3 IMAD.IADD R5, R5, 0x1, -R44.reuse ;  /* 0x000000010505b824 */ /* 0x100fe400078e0a2c */
[----:B------:R-:W-:Y:S01]  /*7a90*/  @!P5 IMAD.MOV R17, RZ, RZ, -R17 ;  /* 0x000000ffff11d224 */ /* 0x000fe200078e0a11 */
[C---:B------:R-:W-:Y:S01]  /*7aa0*/  ISETP.GT.U32.AND P5, PT, R44.reuse, R11, PT ;  /* 0x0000000b2c00720c */ /* 0x040fe20003fa4070 */
[----:B------:R-:W-:Y:S01]  /*7ab0*/  @!P6 IMAD.IADD R7, R7, 0x1, -R44 ;  /* 0x000000010707e824 */ /* 0x000fe200078e0a2c */
[----:B------:R-:W-:Y:S01]  /*7ac0*/  ISETP.GT.U32.AND P6, PT, R44, R12, PT ;  /* 0x0000000c2c00720c */ /* 0x000fe20003fc4070 */
[----:B------:R-:W-:Y:S01]  /*7ad0*/  IMAD.MOV.U32 R8, RZ, RZ, R5 ;  /* 0x000000ffff087224 */ /* 0x000fe200078e0005 */
[----:B------:R-:W-:Y:S01]  /*7ae0*/  IABS R5, R38 ;  /* 0x0000002600057213 */ /* 0x000fe20000000000 */
[C---:B------:R-:W-:Y:S01]  /*7af0*/  IMAD.HI.U32 R13, R39.reuse, R9, RZ ;  /* 0x00000009270d7227 */ /* 0x040fe200078e00ff */
[----:B------:R-:W-:Y:S03]  /*7b00*/  STL [R1+0x354], R17 ;  /* 0x0003541101007387 */ /* 0x000fe60000100800 */
[----:B------:R-:W-:Y:S01]  /*7b10*/  @!P4 IMAD.MOV R8, RZ, RZ, -R8 ;  /* 0x000000ffff08c224 */ /* 0x000fe200078e0a08 */
[----:B------:R-:W-:Y:S01]  /*7b20*/  ISETP.GE.AND P4, PT, R34, RZ, PT ;  /* 0x000000ff2200720c */ /* 0x000fe20003f86270 */
[----:B------:R-:W-:-:S03]  /*7b30*/  IMAD.HI.U32 R14, R39, R10, RZ ;  /* 0x0000000a270e7227 */ /* 0x000fc600078e00ff */
[----:B------:R0:W-:Y:S01]  /*7b40*/  STL [R1+0x358], R8 ;  /* 0x0003580801007387 */ /* 0x0001e20000100800 */
[----:B------:R-:W-:-:S04]  /*7b50*/  IMAD.HI.U32 R4, R39, R6, RZ ;  /* 0x0000000627047227 */ /* 0x000fc800078e00ff */
[----:B------:R-:W-:Y:S02]  /*7b60*/  IMAD.MOV R13, RZ, RZ, -R13 ;  /* 0x000000ffff0d7224 */ /* 0x000fe400078e0a0d */
[----:B------:R-:W-:Y:S02]  /*7b70*/  @!P5 IMAD.IADD R11, R11, 0x1, -R44 ;  /* 0x000000010b0bd824 */ /* 0x000fe400078e0a2c */
[----:B------:R-:W-:Y:S02]  /*7b80*/  IMAD.MOV R14, RZ, RZ, -R14 ;  /* 0x000000ffff0e7224 */ /* 0x000fe400078e0a0e */
[----:B0-----:R-:W-:Y:S02]  /*7b90*/  IMAD.MOV R8, RZ, RZ, -R4 ;  /* 0x000000ffff087224 */ /* 0x001fe400078e0a04 */
[----:B------:R-:W-:Y:S01]  /*7ba0*/  IMAD.MOV.U32 R4, RZ, RZ, R5 ;  /* 0x000000ffff047224 */ /* 0x000fe200078e0005 */
[----:B------:R-:W-:Y:S01]  /*7bb0*/  IABS R5, R40 ;  /* 0x0000002800057213 */ /* 0x000fe20000000000 */
[----:B------:R-:W-:-:S02]  /*7bc0*/  IMAD R9, R44, R13, R9 ;  /* 0x0000000d2c097224 */ /* 0x000fc400078e0209 */
[----:B------:R-:W-:Y:S01]  /*7bd0*/  @!P6 IMAD.IADD R12, R12, 0x1, -R44 ;  /* 0x000000010c0ce824 */ /* 0x000fe200078e0a2c */
[C---:B------:R-:W-:Y:S01]  /*7be0*/  ISETP.GT.U32.AND P6, PT, R44.reuse, R11, PT ;  /* 0x0000000b2c00720c */ /* 0x040fe20003fc4070 */
[C---:B------:R-:W-:Y:S01]  /*7bf0*/  IMAD R10, R44.reuse, R14, R10 ;  /* 0x0000000e2c0a7224 */ /* 0x040fe200078e020a */
[C---:B------:R-:W-:Y:S01]  /*7c00*/  ISETP.GT.U32.AND P2, PT, R44.reuse, R9, PT ;  /* 0x000000092c00720c */ /* 0x040fe20003f44070 */
[----:B------:R-:W-:Y:S02]  /*7c10*/  IMAD.MOV.U32 R13, RZ, RZ, R7 ;  /* 0x000000ffff0d7224 */ /* 0x000fe400078e0007 */
[----:B------:R-:W-:Y:S01]  /*7c20*/  IMAD.HI.U32 R7, R39, R4, RZ ;  /* 0x0000000427077227 */ /* 0x000fe200078e00ff */
[----:B------:R-:W-:-:S03]  /*7c30*/  ISETP.GT.U32.AND P3, PT, R44, R10, PT ;  /* 0x0000000a2c00720c */ /* 0x000fc60003f64070 */
[----:B------:R-:W-:Y:S02]  /*7c40*/  IMAD.MOV R7, RZ, RZ, -R7 ;  /* 0x000000ffff077224 */ /* 0x000fe400078e0a07 */
[----:B------:R-:W-:Y:S01]  /*7c50*/  @!P1 IMAD.MOV R13, RZ, RZ, -R13 ;  /* 0x000000ffff0d9224 */ /* 0x000fe200078e0a0d */
[C---:B------:R-:W-:Y:S01]  /*7c60*/  ISETP.GT.U32.AND P1, PT, R44.reuse, R12, PT ;  /* 0x0000000c2c00720c */ /* 0x040fe20003f24070 */
[C---:B------:R-:W-:Y:S01]  /*7c70*/  IMAD R4, R44.reuse, R7, R4 ;  /* 0x000000072c047224 */ /* 0x040fe200078e0204 */
[----:B------:R-:W-:Y:S01]  /*7c80*/  IABS R7, R42 ;  /* 0x0000002a00077213 */ /* 0x000fe20000000000 */
[--C-:B------:R-:W-:Y:S01]  /*7c90*/  @!P6 IMAD.IADD R11, R11, 0x1, -R44.reuse ;  /* 0x000000010b0be824 */ /* 0x100fe200078e0a2c */
[----:B------:R0:W-:Y:S01]  /*7ca0*/  STL [R1+0x360], R13 ;  /* 0x0003600d01007387 */ /* 0x0001e20000100800 */
[--C-:B------:R-:W-:Y:S01]  /*7cb0*/  @!P2 IMAD.IADD R9, R9, 0x1, -R44.reuse ;  /* 0x000000010909a824 */ /* 0x100fe200078e0a2c */
[----:B------:R-:W-:Y:S01]  /*7cc0*/  ISETP.GT.U32.AND P6, PT, R44, R4, PT ;  /* 0x000000042c00720c */ /* 0x000fe20003fc4070 */
[----:B------:R-:W-:Y:S01]  /*7cd0*/  @!P3 IMAD.IADD R10, R10, 0x1, -R44 ;  /* 0x000000010a0ab824 */ /* 0x000fe200078e0a2c */
[----:B------:R-:W-:Y:S01]  /*7ce0*/  ISETP.GE.AND P2, PT, R35, RZ, PT ;  /* 0x000000ff2300720c */ /* 0x000fe20003f46270 */
[C---:B------:R-:W-:Y:S01]  /*7cf0*/  IMAD R6, R44.reuse, R8, R6 ;  /* 0x000000082c067224 */ /* 0x040fe200078e0206 */
[C---:B------:R-:W-:Y:S01]  /*7d00*/  ISETP.GT.U32.AND P3, PT, R44.reuse, R9, PT ;  /* 0x000000092c00720c */ /* 0x040fe20003f64070 */
[----:B------:R-:W-:Y:S01]  /*7d10*/  IMAD.HI.U32 R8, R39, R5, RZ ;  /* 0x0000000527087227 */ /* 0x000fe200078e00ff */
[----:B------:R-:W-:-:S02]  /*7d20*/  ISETP.GT.U32.AND P5, PT, R44, R10, PT ;  /* 0x0000000a2c00720c */ /* 0x000fc40003fa4070 */
[----:B0-----:R-:W-:Y:S01]  /*7d30*/  IABS R13, R41 ;  /* 0x00000029000d7213 */ /* 0x001fe20000000000 */
[----:B------:R-:W-:Y:S02]  /*7d40*/  IMAD.MOV R8, RZ, RZ, -R8 ;  /* 0x000000ffff087224 */ /* 0x000fe400078e0a08 */
[--C-:B------:R-:W-:Y:S01]  /*7d50*/  @!P1 IMAD.IADD R12, R12, 0x1, -R44.reuse ;  /* 0x000000010c0c9824 */ /* 0x100fe200078e0a2c */
[----:B------:R-:W-:Y:S01]  /*7d60*/  ISETP.GE.AND P1, PT, R37, RZ, PT ;  /* 0x000000ff2500720c */ /* 0x000fe20003f26270 */
[----:B------:R-:W-:Y:S02]  /*7d70*/  @!P6 IMAD.IADD R4, R4, 0x1, -R44 ;  /* 0x000000010404e824 */ /* 0x000fe400078e0a2c */
[----:B------:R-:W-:-:S03]  /*7d80*/  IMAD.HI.U32 R14, R39, R13, RZ ;  /* 0x0000000d270e7227 */ /* 0x000fc600078e00ff */
[----:B------:R-:W-:Y:S01]  /*7d90*/  ISETP.GT.U32.AND P6, PT, R44, R4, PT ;  /* 0x000000042c00720c */ /* 0x000fe20003fc4070 */
[----:B------:R-:W-:Y:S01]  /*7da0*/  @!P5 IMAD.IADD R10, R10, 0x1, -R44 ;  /* 0x000000010a0ad824 */ /* 0x000fe200078e0a2c */
[C---:B------:R-:W-:Y:S01]  /*7db0*/  ISETP.GT.U32.AND P5, PT, R44.reuse, R6, PT ;  /* 0x000000062c00720c */ /* 0x040fe20003fa4070 */
[C---:B------:R-:W-:Y:S02]  /*7dc0*/  IMAD R5, R44.reuse, R8, R5 ;  /* 0x000000082c057224 */ /* 0x040fe400078e0205 */
[----:B------:R-:W-:Y:S02]  /*7dd0*/  IMAD.MOV R14, RZ, RZ, -R14 ;  /* 0x000000ffff0e7224 */ /* 0x000fe400078e0a0e */
[----:B------:R-:W-:Y:S01]  /*7de0*/  @!P4 IMAD.MOV R10, RZ, RZ, -R10 ;  /* 0x000000ffff0ac224 */ /* 0x000fe200078e0a0a */
[C---:B------:R-:W-:Y:S01]  /*7df0*/  ISETP.GT.U32.AND P4, PT, R44.reuse, R5, PT ;  /* 0x000000052c00720c */ /* 0x040fe20003f84070 */
[----:B------:R-:W-:Y:S01]  /*7e00*/  IMAD R13, R44, R14, R13 ;  /* 0x0000000e2c0d7224 */ /* 0x000fe200078e020d */
[----:B------:R-:W-:Y:S01]  /*7e10*/  IABS R14, R43 ;  /* 0x0000002b000e7213 */ /* 0x000fe20000000000 */
[--C-:B------:R-:W-:Y:S01]  /*7e20*/  @!P3 IMAD.IADD R9, R9, 0x1, -R44.reuse ;  /* 0x000000010909b824 */ /* 0x100fe200078e0a2c */
[----:B------:R-:W-:Y:S01]  /*7e30*/  ISETP.GE.AND P3, PT, R36, RZ, PT ;  /* 0x000000ff2400720c */ /* 0x000fe20003f66270 */
[--C-:B------:R-:W-:Y:S01]  /*7e40*/  @!P6 IMAD.IADD R4, R4, 0x1, -R44.reuse ;  /* 0x000000010404e824 */ /* 0x100fe200078e0a2c */
[----:B------:R-:W-:Y:S01]  /*7e50*/  ISETP.GT.U32.AND P6, PT, R44, R13, PT ;  /* 0x0000000d2c00720c */ /* 0x000fe20003fc4070 */
[----:B------:R-:W-:Y:S01]  /*7e60*/  @!P5 IMAD.IADD R6, R6, 0x1, -R44 ;  /* 0x000000010606d824 */ /* 0x000fe200078e0a2c */
[----:B------:R-:W-:Y:S01]  /*7e70*/  ISETP.GE.AND P5, PT, R38, RZ, PT ;  /* 0x000000ff2600720c */ /* 0x000fe20003fa6270 */
[----:B------:R-:W-:-:S02]  /*7e80*/  IMAD.MOV.U32 R15, RZ, RZ, R9 ;  /* 0x000000ffff0f7224 */ /* 0x000fc400078e0009 */
[----:B------:R-:W-:Y:S01]  /*7e90*/  IMAD.MOV.U32 R9, RZ, RZ, R12 ;  /* 0x000000ffff097224 */ /* 0x000fe200078e000c */
[----:B------:R-:W-:Y:S01]  /*7ea0*/  IABS R12, R45 ;  /* 0x0000002d000c7213 */ /* 0x000fe20000000000 */
[----:B------:R-:W-:Y:S01]  /*7eb0*/  @!P0 IMAD.MOV R15, RZ, RZ, -R15 ;  /* 0x000000ffff0f8224 */ /* 0x000fe200078e0a0f */
[C---:B------:R-:W-:Y:S01]  /*7ec0*/  ISETP.GT.U32.AND P0, PT, R44.reuse, R6, PT ;  /* 0x000000062c00720c */ /* 0x040fe20003f04070 */
[--C-:B------:R-:W-:Y:S02]  /*7ed0*/  @!P4 IMAD.IADD R5, R5, 0x1, -R44.reuse ;  /* 0x000000010505c824 */ /* 0x100fe400078e0a2c */
[----:B------:R-:W-:Y:S01]  /*7ee0*/  @!P2 IMAD.MOV R11, RZ, RZ, -R11 ;  /* 0x000000ffff0ba224 */ /* 0x000fe200078e0a0b */
[----:B------:R-:W-:Y:S01]  /*7ef0*/  STL [R1+0x364], R15 ;  /* 0x0003640f01007387 */ /* 0x000fe20000100800 */
[----:B------:R-:W-:Y:S01]  /*7f00*/  @!P3 IMAD.MOV R9, RZ, RZ, -R9 ;  /* 0x000000ffff09b224 */ /* 0x000fe200078e0a09 */
[----:B------:R-:W-:Y:S01]  /*7f10*/  ISETP.GT.U32.AND P4, PT, R44, R5, PT ;  /* 0x000000052c00720c */ /* 0x000fe20003f84070 */
[----:B------:R-:W-:Y:S01]  /*7f20*/  @!P6 IMAD.IADD R13, R13, 0x1, -R44 ;  /* 0x000000010d0de824 */ /* 0x000fe200078e0a2c */
[----:B------:R0:W-:Y:S01]  /*7f30*/  STL [R1+0x368], R10 ;  /* 0x0003680a01007387 */ /* 0x0001e20000100800 */
[----:B------:R-:W-:Y:S01]  /*7f40*/  IMAD.HI.U32 R8, R39, R7, RZ ;  /* 0x0000000727087227 */ /* 0x000fe200078e00ff */
[----:B------:R-:W-:-:S02]  /*7f50*/  ISETP.GE.AND P2, PT, R40, RZ, PT ;  /* 0x000000ff2800720c */ /* 0x000fc40003f46270 */
[----:B------:R1:W-:Y:S01]  /*7f60*/  STL [R1+0x36c], R11 ;  /* 0x00036c0b01007387 */ /* 0x0003e20000100800 */
[----:B------:R-:W-:Y:S01]  /*7f70*/  ISETP.GT.U32.AND P6, PT, R44, R13, PT ;  /* 0x0000000d2c00720c */ /* 0x000fe20003fc4070 */
[----:B------:R-:W-:Y:S01]  /*7f80*/  IMAD.MOV R8, RZ, RZ, -R8 ;  /* 0x000000ffff087224 */ /* 0x000fe200078e0a08 */
[----:B------:R-:W-:Y:S01]  /*7f90*/  ISETP.GE.AND P3, PT, R41, RZ, PT ;  /* 0x000000ff2900720c */ /* 0x000fe20003f66270 */
[----:B------:R2:W-:Y:S01]  /*7fa0*/  STL [R1+0x370], R9 ;  /* 0x0003700901007387 */ /* 0x0005e20000100800 */
[----:B------:R-:W-:Y:S01]  /*7fb0*/  @!P0 IMAD.IADD R6, R6, 0x1, -R44 ;  /* 0x0000000106068824 */ /* 0x000fe200078e0a2c */
[----:B------:R-:W-:Y:S01]  /*7fc0*/  ISETP.GE.AND P0, PT, R42, RZ, PT ;  /* 0x000000ff2a00720c */ /* 0x000fe20003f06270 */
[C---:B------:R-:W-:Y:S02]  /*7fd0*/  IMAD R7, R44.reuse, R8, R7 ;  /* 0x000000082c077224 */ /* 0x040fe400078e0207 */
[----:B0-----:R-:W-:Y:S01]  /*7fe0*/  IMAD.MOV.U32 R10, RZ, RZ, R6 ;  /* 0x000000ffff0a7224 */ /* 0x001fe200078e0006 */
[----:B-1----:R-:W-:Y:S01]  /*7ff0*/  IABS R11, R46 ;  /* 0x0000002e000b7213 */ /* 0x002fe20000000000 */
[----:B------:R-:W-:Y:S01]  /*8000*/  @!P4 IMAD.IADD R5, R5, 0x1, -R44 ;  /* 0x000000010505c824 */ /* 0x000fe200078e0a2c */
[----:B------:R-:W-:Y:S01]  /*8010*/  ISETP.GT.U32.AND P4, PT, R44, R7, PT ;  /* 0x000000072c00720c */ /* 0x000fe20003f84070 */
[----:B------:R-:W-:Y:S01]  /*8020*/  @!P1 IMAD.MOV R10, RZ, RZ, -R10 ;  /* 0x000000ffff0a9224 */ /* 0x000fe200078e0a0a */
[----:B------:R-:W-:Y:S01]  /*8030*/  ISETP.GE.AND P1, PT, R43, RZ, PT ;  /* 0x000000ff2b00720c */ /* 0x000fe20003f26270 */
[----:B--2---:R-:W-:-:S02]  /*8040*/  IMAD.MOV.U32 R9, RZ, RZ, R4 ;  /* 0x000000ffff097224 */ /* 0x004fc400078e0004 */
[----:B------:R-:W-:Y:S01]  /*8050*/  IMAD.HI.U32 R4, R39, R14, RZ ;  /* 0x0000000e27047227 */ /* 0x000fe200078e00ff */
[----:B------:R0:W-:Y:S03]  /*8060*/  STL [R1+0x374], R10 ;  /* 0x0003740a01007387 */ /* 0x0001e60000100800 */
[----:B------:R-:W-:Y:S02]  /*8070*/  IMAD.MOV R4, RZ, RZ, -R4 ;  /* 0x000000ffff047224 */ /* 0x000fe400078e0a04 */
[----:B------:R-:W-:Y:S01]  /*8080*/  @!P5 IMAD.MOV R9, RZ, RZ, -R9 ;  /* 0x000000ffff09d224 */ /* 0x000fe200078e0a09 */
[----:B------:R-:W-:Y:S01]  /*8090*/  ISETP.GE.AND P5, PT, R45, RZ, PT ;  /* 0x000000ff2d00720c */ /* 0x000fe20003fa6270 */
[C---:B------:R-:W-:Y:S02]  /*80a0*/  IMAD R14, R44.reuse, R4, R14 ;  /* 0x000000042c0e7224 */ /* 0x040fe400078e020e */
[--C-:B------:R-:W-:Y:S01]  /*80b0*/  @!P6 IMAD.IADD R13, R13, 0x1, -R44.reuse ;  /* 0x000000010d0de824 */ /* 0x100fe200078e0a2c */
[----:B------:R1:W-:Y:S01]  /*80c0*/  STL [R1+0x378], R9 ;  /* 0x0003780901007387 */ /* 0x0003e20000100800 */
[----:B------:R-:W-:Y:S01]  /*80d0*/  @!P4 IMAD.IADD R7, R7, 0x1, -R44 ;  /* 0x000000010707c824 */ /* 0x000fe200078e0a2c */
[----:B------:R-:W-:Y:S01]  /*80e0*/  ISETP.GT.U32.AND P6, PT, R44, R14, PT ;  /* 0x0000000e2c00720c */ /* 0x000fe20003fc4070 */
[----:B------:R-:W-:Y:S01]  /*80f0*/  IMAD.HI.U32 R6, R39, R12, RZ ;  /* 0x0000000c27067227 */ /* 0x000fe200078e00ff */
[----:B0-----:R-:W-:-:S02]  /*8100*/  IABS R10, R47 ;  /* 0x0000002f000a7213 */ /* 0x001fc40000000000 */
[----:B------:R-:W-:Y:S01]  /*8110*/  ISETP.GE.AND P4, PT, R46, RZ, PT ;  /* 0x000000ff2e00720c */ /* 0x000fe20003f86270 */
[----:B------:R-:W-:Y:S01]  /*8120*/  IMAD.HI.U32 R4, R39, R11, RZ ;  /* 0x0000000b27047227 */ /* 0x000fe200078e00ff */
[----:B-1----:R-:W-:-:S03]  /*8130*/  IABS R9, R48 ;  /* 0x0000003000097213 */ /* 0x002fc60000000000 */
[----:B------:R-:W-:-:S04]  /*8140*/  IMAD.HI.U32 R15, R39, R10, RZ ;  /* 0x0000000a270f7227 */ /* 0x000fc800078e00ff */
[----:B------:R-:W-:-:S04]  /*8150*/  IMAD.HI.U32 R8, R39, R9, RZ ;  /* 0x0000000927087227 */ /* 0x000fc800078e00ff */
[----:B------:R-:W-:Y:S01]  /*8160*/  @!P6 IMAD.IADD R14, R14, 0x1, -R44 ;  /* 0x000000010e0ee824 */ /* 0x000fe200078e0a2c */
[C---:B------:R-:W-:Y:S01]  /*8170*/  ISETP.GT.U32.AND P6, PT, R44.reuse, R7, PT ;  /* 0x000000072c00720c */ /* 0x040fe20003fc4070 */
[----:B------:R-:W-:Y:S02]  /*8180*/  IMAD.MOV R8, RZ, RZ, -R8 ;  /* 0x000000ffff087224 */ /* 0x000fe400078e0a08 */
[----:B------:R-:W-:Y:S02]  /*8190*/  IMAD.MOV R6, RZ, RZ, -R6 ;  /* 0x000000ffff067224 */ /* 0x000fe400078e0a06 */
[----:B------:R-:W-:Y:S02]  /*81a0*/  IMAD R8, R44, R8, R9 ;  /* 0x000000082c087224 */ /* 0x000fe400078e0209 */
[----:B------:R-:W-:Y:S02]  /*81b0*/  IMAD.MOV R4, RZ, RZ, -R4 ;  /* 0x000000ffff047224 */ /* 0x000fe400078e0a04 */
[----:B------:R-:W-:-:S02]  /*81c0*/  IMAD.MOV R15, RZ, RZ, -R15 ;  /* 0x000000ffff0f7224 */ /* 0x000fc400078e0a0f */
[C---:B------:R-:W-:Y:S01]  /*81d0*/  IMAD R6, R44.reuse, R6, R12 ;  /* 0x000000062c067224 */ /* 0x040fe200078e020c */
[----:B------:R-:W-:Y:S01]  /*81e0*/  IABS R12, R51 ;  /* 0x00000033000c7213 */ /* 0x000fe20000000000 */
[----:B------:R-:W-:Y:S01]  /*81f0*/  IMAD.MOV.U32 R16, RZ, RZ, R5 ;  /* 0x000000ffff107224 */ /* 0x000fe200078e0005 */
[----:B------:R-:W-:Y:S01]  /*8200*/  IABS R5, R50 ;  /* 0x0000003200057213 */ /* 0x000fe20000000000 */
[----:B------:R-:W-:Y:S02]  /*8210*/  IMAD.MOV.U32 R9, RZ, RZ, R13 ;  /* 0x000000ffff097224 */ /* 0x000fe400078e000d */
[C---:B------:R-:W-:Y:S01]  /*8220*/  IMAD R4, R44.reuse, R4, R11 ;  /* 0x000000042c047224 */ /* 0x040fe200078e020b */
[----:B------:R-:W-:Y:S01]  /*8230*/  IABS R11, R52 ;  /* 0x00000034000b7213 */ /* 0x000fe20000000000 */
[C---:B------:R-:W-:Y:S01]  /*8240*/  IMAD R10, R44.reuse, R15, R10 ;  /* 0x0000000f2c0a7224 */ /* 0x040fe200078e020a */
[----:B------:R-:W-:Y:S01]  /*8250*/  IABS R15, R49 ;  /* 0x00000031000f7213 */ /* 0x000fe20000000000 */
[----:B------:R-:W-:Y:S01]  /*8260*/  @!P2 IMAD.MOV R16, RZ, RZ, -R16 ;  /* 0x000000ffff10a224 */ /* 0x000fe200078e0a10 */
[C---:B------:R-:W-:Y:S01]  /*8270*/  ISETP.GT.U32.AND P2, PT, R44.reuse, R14, PT ;  /* 0x0000000e2c00720c */ /* 0x040fe20003f44070 */
[----:B------:R-:W-:Y:S01]  /*8280*/  @!P3 IMAD.MOV R9, RZ, RZ, -R9 ;  /* 0x000000ffff09b224 */ /* 0x000fe200078e0a09 */
[C---:B------:R-:W-:Y:S01]  /*8290*/  ISETP.GT.U32.AND P3, PT, R44.reuse, R6, PT ;  /* 0x000000062c00720c */ /* 0x040fe20003f64070 */
[----:B------:R-:W-:Y:S01]  /*82a0*/  @!P6 IMAD.IADD R7, R7, 0x1, -R44 ;  /* 0x000000010707e824 */ /* 0x000fe200078e0a2c */
[----:B------:R0:W-:Y:S01]  /*82b0*/  STL [R1+0x37c], R16 ;  /* 0x00037c1001007387 */ /* 0x0001e20000100800 */
[----:B------:R-:W-:Y:S01]  /*82c0*/  ISETP.GT.U32.AND P6, PT, R44, R4, PT ;  /* 0x000000042c00720c */ /* 0x000fe20003fc4070 */
[----:B------:R-:W-:-:S02]  /*82d0*/  IMAD.MOV.U32 R13, RZ, RZ, R5 ;  /* 0x000000ffff0d7224 */ /* 0x000fc400078e0005 */
[----:B------:R-:W-:Y:S01]  /*82e0*/  IMAD.MOV.U32 R17, RZ, RZ, R7 ;  /* 0x000000ffff117224 */ /* 0x000fe200078e0007 */
[----:B------:R1:W-:Y:S01]  /*82f0*/  STL [R1+0x380], R9 ;  /* 0x0003800901007387 */ /* 0x0003e20000100800 */
[----:B------:R-:W-:-:S04]  /*8300*/  IMAD.HI.U32 R5, R39, R13, RZ ;  /* 0x0000000d27057227 */ /* 0x000fc800078e00ff */
[----:B0-----:R-:W-:-:S04]  /*8310*/  IMAD.HI.U32 R16, R39, R15, RZ ;  /* 0x0000000f27107227 */ /* 0x001fc800078e00ff */
[----:B------:R-:W-:Y:S02]  /*8320*/  IMAD.MOV R16, RZ, RZ, -R16 ;  /* 0x000000ffff107224 */ /* 0x000fe400078e0a10 */
[--C-:B------:R-:W-:Y:S01]  /*8330*/  @!P2 IMAD.IADD R14, R14, 0x1, -R44.reuse ;  /* 0x000000010e0ea824 */ /* 0x100fe200078e0a2c */
[----:B------:R-:W-:Y:S01]  /*8340*/  ISETP.GT.U32.AND P2, PT, R44, R10, PT ;  /* 0x0000000a2c00720c */ /* 0x000fe20003f44070 */
[--C-:B------:R-:W-:Y:S01]  /*8350*/  @!P3 IMAD.IADD R6, R6, 0x1, -R44.reuse ;  /* 0x000000010606b824 */ /* 0x100fe200078e0a2c */
[C---:B------:R-:W-:Y:S01]  /*8360*/  ISETP.GT.U32.AND P3, PT, R44.reuse, R8, PT ;  /* 0x000000082c00720c */ /* 0x040fe20003f64070 */
[----:B------:R-:W-:Y:S02]  /*8370*/  IMAD R16, R44, R16, R15 ;  /* 0x000000102c107224 */ /* 0x000fe400078e020f */
[--C-:B------:R-:W-:Y:S02]  /*8380*/  @!P6 IMAD.IADD R4, R4, 0x1, -R44.reuse ;  /* 0x000000010404e824 */ /* 0x100fe400078e0a2c */
[----:B------:R-:W-:Y:S01]  /*8390*/  @!P0 IMAD.MOV R17, RZ, RZ, -R17 ;  /* 0x000000ffff118224 */ /* 0x000fe200078e0a11 */
[C---:B------:R-:W-:Y:S01]  /*83a0*/  ISETP.GT.U32.AND P6, PT, R44.reuse, R16, PT ;  /* 0x000000102c00720c */ /* 0x040fe20003fc4070 */
[----:B------:R-:W-:Y:S01]  /*83b0*/  IMAD.MOV R5, RZ, RZ, -R5 ;  /* 0x000000ffff057224 */ /* 0x000fe200078e0a05 */
[----:B------:R-:W-:Y:S01]  /*83c0*/  ISETP.GT.U32.AND P0, PT, R44, R4, PT ;  /* 0x000000042c00720c */ /* 0x000fe20003f04070 */
[----:B------:R-:W-:Y:S01]  /*83d0*/  IMAD.HI.U32 R15, R39, R11, RZ ;  /* 0x0000000b270f7227 */ /* 0x000fe200078e00ff */
[----:B------:R-:W-:Y:S03]  /*83e0*/  STL [R1+0x384], R17 ;  /* 0x0003841101007387 */ /* 0x000fe60000100800 */
[--C-:B------:R-:W-:Y:S01]  /*83f0*/  @!P2 IMAD.IADD R10, R10, 0x1, -R44.reuse ;  /* 0x000000010a0aa824 */ /* 0x100fe200078e0a2c */
[----:B------:R-:W-:Y:S01]  /*8400*/  ISETP.GT.U32.AND P2, PT, R44, R6, PT ;  /* 0x000000062c00720c */ /* 0x000fe20003f44070 */
[----:B------:R-:W-:-:S02]  /*8410*/  @!P3 IMAD.IADD R8, R8, 0x1, -R44 ;  /* 0x000000010808b824 */ /* 0x000fc400078e0a2c */
[----:B-1----:R-:W-:Y:S01]  /*8420*/  IMAD.HI.U32 R9, R39, R12, RZ ;  /* 0x0000000c27097227 */ /* 0x002fe200078e00ff */
[----:B------:R-:W-:-:S03]  /*8430*/  ISETP.GT.U32.AND P3, PT, R44, R10, PT ;  /* 0x0000000a2c00720c */ /* 0x000fc60003f64070 */
[----:B------:R-:W-:Y:S01]  /*8440*/  @!P6 IMAD.IADD R16, R16, 0x1, -R44 ;  /* 0x000000011010e824 */ /* 0x000fe200078e0a2c */
[C---:B------:R-:W-:Y:S01]  /*8450*/  ISETP.GT.U32.AND P6, PT, R44.reuse, R8, PT ;  /* 0x000000082c00720c */ /* 0x040fe20003fc4070 */
[C---:B------:R-:W-:Y:S02]  /*8460*/  IMAD R5, R44.reuse, R5, R13 ;  /* 0x000000052c057224 */ /* 0x040fe400078e020d */
[----:B------:R-:W-:Y:S02]  /*8470*/  IMAD.MOV R15, RZ, RZ, -R15 ;  /* 0x000000ffff0f7224 */ /* 0x000fe400078e0a0f */
[----:B------:R-:W-:Y:S02]  /*8480*/  IMAD.MOV R9, RZ, RZ, -R9 ;  /* 0x000000ffff097224 */ /* 0x000fe400078e0a09 */
[----:B------:R-:W-:Y:S02]  /*8490*/  IMAD.MOV.U32 R7, RZ, RZ, R14 ;  /* 0x000000ffff077224 */ /* 0x000fe400078e000e */
[----:B------:R-:W-:Y:S01]  /*84a0*/  IMAD R11, R44, R15, R11 ;  /* 0x0000000f2c0b7224 */ /* 0x000fe200078e020b */
[----:B------:R-:W-:Y:S01]  /*84b0*/  IABS R15, R60 ;  /* 0x0000003c000f7213 */ /* 0x000fe20000000000 */
[----:B------:R-:W-:Y:S01]  /*84c0*/  @!P2 IMAD.IADD R6, R6, 0x1, -R44 ;  /* 0x000000010606a824 */ /* 0x000fe200078e0a2c */
[C---:B------:R-:W-:Y:S01]  /*84d0*/  ISETP.GT.U32.AND P2, PT, R44.reuse, R5, PT ;  /* 0x000000052c00720c */ /* 0x040fe20003f44070 */
[C---:B------:R-:W-:Y:S01]  /*84e0*/  IMAD R9, R44.reuse, R9, R12 ;  /* 0x000000092c097224 */ /* 0x040fe200078e020c */
[----:B------:R-:W-:Y:S01]  /*84f0*/  IABS R12, R53 ;  /* 0x00000035000c7213 */ /* 0x000fe20000000000 */
[----:B------:R-:W-:Y:S01]  /*8500*/  @!P1 IMAD.MOV R7, RZ, RZ, -R7 ;  /* 0x000000ffff079224 */ /* 0x000fe200078e0a07 */
[----:B------:R-:W-:Y:S01]  /*8510*/  ISETP.GT.U32.AND P1, PT, R44, R16, PT ;  /* 0x000000102c00720c */ /* 0x000fe20003f24070 */
[--C-:B------:R-:W-:Y:S01]  /*8520*/  @!P6 IMAD.IADD R8, R8, 0x1, -R44.reuse ;  /* 0x000000010808e824 */ /* 0x100fe200078e0a2c */
[----:B------:R-:W-:Y:S01]  /*8530*/  ISETP.GT.U32.AND P6, PT, R44, R11, PT ;  /* 0x0000000b2c00720c */ /* 0x000fe20003fc4070 */
[--C-:B------:R-:W-:Y:S01]  /*8540*/  @!P0 IMAD.IADD R4, R4, 0x1, -R44.reuse ;  /* 0x0000000104048824 */ /* 0x100fe200078e0a2c */
[----:B------:R-:W-:Y:S01]  /*8550*/  ISETP.GT.U32.AND P0, PT, R44, R9, PT ;  /* 0x000000092c00720c */ /* 0x000fe20003f04070 */
[----:B------:R-:W-:Y:S01]  /*8560*/  @!P3 IMAD.IADD R10, R10, 0x1, -R44 ;  /* 0x000000010a0ab824 */ /* 0x000fe200078e0a2c */
[----:B------:R-:W-:Y:S01]  /*8570*/  ISETP.GE.AND P3, PT, R47, RZ, PT ;  /* 0x000000ff2f00720c */ /* 0x000fe20003f66270 */
[----:B------:R-:W-:Y:S01]  /*8580*/  IMAD.MOV.U32 R18, RZ, RZ, R6 ;  /* 0x000000ffff127224 */ /* 0x000fe200078e0006 */
[----:B------:R0:W-:Y:S01]  /*8590*/  STL [R1+0x388], R7 ;  /* 0x0003880701007387 */ /* 0x0001e20000100800 */
[----:B------:R-:W-:Y:S01]  /*85a0*/  @!P2 IMAD.IADD R5, R5, 0x1, -R44 ;  /* 0x000000010505a824 */ /* 0x000fe200078e0a2c */
[----:B------:R-:W-:Y:S01]  /*85b0*/  ISETP.GE.AND P2, PT, R49, RZ, PT ;  /* 0x000000ff3100720c */ /* 0x000fe20003f46270 */
[----:B------:R-:W-:-:S04]  /*85c0*/  IMAD.HI.U32 R13, R39, R12, RZ ;  /* 0x0000000c270d7227 */ /* 0x000fc800078e00ff */
[--C-:B------:R-:W-:Y:S01]  /*85d0*/  @!P1 IMAD.IADD R16, R16, 0x1, -R44.reuse ;  /* 0x0000000110109824 */ /* 0x100fe200078e0a2c */
[----:B------:R-:W-:Y:S01]  /*85e0*/  ISETP.GE.AND P1, PT, R48, RZ, PT ;  /* 0x000000ff3000720c */ /* 0x000fe20003f26270 */
[--C-:B------:R-:W-:Y:S01]  /*85f0*/  @!P6 IMAD.IADD R11, R11, 0x1, -R44.reuse ;  /* 0x000000010b0be824 */ /* 0x100fe200078e0a2c */
[----:B------:R-:W-:Y:S01]  /*8600*/  ISETP.GT.U32.AND P6, PT, R44, R5, PT ;  /* 0x000000052c00720c */ /* 0x000fe20003fc4070 */
[----:B------:R-:W-:Y:S01]  /*8610*/  @!P0 IMAD.IADD R9, R9, 0x1, -R44 ;  /* 0x0000000109098824 */ /* 0x000fe200078e0a2c */
[----:B0-----:R-:W-:Y:S01]  /*8620*/  IABS R7, R59 ;  /* 0x0000003b00077213 */ /* 0x001fe20000000000 */
[----:B------:R-:W-:Y:S01]  /*8630*/  IMAD.MOV.U32 R17, RZ, RZ, R4 ;  /* 0x000000ffff117224 */ /* 0x000fe200078e0004 */
[----:B------:R-:W-:Y:S01]  /*8640*/  ISETP.GE.AND P0, PT, R50, RZ, PT ;  /* 0x000000ff3200720c */ /* 0x000fe20003f06270 */
[----:B------:R-:W-:Y:S01]  /*8650*/  IMAD.MOV.U32 R6, RZ, RZ, R10 ;  /* 0x000000ffff067224 */ /* 0x000fe200078e000a */
[----:B------:R-:W-:Y:S01]  /*8660*/  IABS R10, R58 ;  /* 0x0000003a000a7213 */ /* 0x000fe20000000000 */
[----:B------:R-:W-:Y:S01]  /*8670*/  @!P5 IMAD.MOV R18, RZ, RZ, -R18 ;  /* 0x000000ffff12d224 */ /* 0x000fe200078e0a12 */
[----:B------:R-:W-:Y:S01]  /*8680*/  ISETP.GT.U32.AND P5, PT, R44, R9, PT ;  /* 0x000000092c00720c */ /* 0x000fe20003fa4070 */
[----:B------:R-:W-:-:S02]  /*8690*/  IMAD.MOV R13, RZ, RZ, -R13 ;  /* 0x000000ffff0d7224 */ /* 0x000fc400078e0a0d */
[----:B------:R-:W-:Y:S01]  /*86a0*/  @!P4 IMAD.MOV R17, RZ, RZ, -R17 ;  /* 0x000000ffff11c224 */ /* 0x000fe200078e0a11 */
[----:B------:R-:W-:Y:S01]  /*86b0*/  STL [R1+0x38c], R18 ;  /* 0x00038c1201007387 */ /* 0x000fe20000100800 */
[----:B------:R-:W-:Y:S01]  /*86c0*/  @!P3 IMAD.MOV R6, RZ, RZ, -R6 ;  /* 0x000000ffff06b224 */ /* 0x000fe200078e0a06 */
[C---:B------:R-:W-:Y:S01]  /*86d0*/  ISETP.GT.U32.AND P4, PT, R44.reuse, R11, PT ;  /* 0x0000000b2c00720c */ /* 0x040fe20003f84070 */
[----:B------:R-:W-:Y:S01]  /*86e0*/  IMAD.HI.U32 R14, R39, R7, RZ ;  /* 0x00000007270e7227 */ /* 0x000fe200078e00ff */
[----:B------:R-:W-:Y:S03]  /*86f0*/  STL [R1+0x390], R17 ;  /* 0x0003901101007387 */ /* 0x000fe60000100800 */
[----:B------:R-:W-:Y:S01]  /*8700*/  IMAD.MOV.U32 R4, RZ, RZ, R8 ;  /* 0x000000ffff047224 */ /* 0x000fe200078e0008 */
[----:B------:R0:W-:Y:S01]  /*8710*/  STL [R1+0x394], R6 ;  /* 0x0003940601007387 */ /* 0x0001e20000100800 */
[----:B------:R-:W-:-:S02]  /*8720*/  IMAD R12, R44, R13, R12 ;  /* 0x0000000d2c0c7224 */ /* 0x000fc400078e020c */
[----:B------:R-:W-:Y:S02]  /*8730*/  IMAD.MOV R14, RZ, RZ, -R14 ;  /* 0x000000ffff0e7224 */ /* 0x000fe400078e0a0e */
[----:B------:R-:W-:Y:S01]  /*8740*/  @!P1 IMAD.MOV R4, RZ, RZ, -R4 ;  /* 0x000000ffff049224 */ /* 0x000fe200078e0a04 */
[----:B------:R-:W-:Y:S01]  /*8750*/  ISETP.GE.AND P1, PT, R51, RZ, PT ;  /* 0x000000ff3300720c */ /* 0x000fe20003f26270 */
[----:B------:R-:W-:Y:S01]  /*8760*/  @!P6 IMAD.IADD R5, R5, 0x1, -R44 ;  /* 0x000000010505e824 */ /* 0x000fe200078e0a2c */
[C---:B------:R-:W-:Y:S01]  /*8770*/  ISETP.GT.U32.AND P3, PT, R44.reuse, R12, PT ;  /* 0x0000000c2c00720c */ /* 0x040fe20003f64070 */
[----:B------:R-:W-:Y:S01]  /*8780*/  IMAD R7, R44, R14, R7 ;  /* 0x0000000e2c077224 */ /* 0x000fe200078e0207 */
[----:B------:R-:W-:Y:S01]  /*8790*/  ISETP.GE.AND P6, PT, R52, RZ, PT ;  /* 0x000000ff3400720c */ /* 0x000fe20003fc6270 */
[----:B0-----:R-:W-:Y:S01]  /*87a0*/  IMAD.MOV.U32 R6, RZ, RZ, R16 ;  /* 0x000000ffff067224 */ /* 0x001fe200078e0010 */
[----:B------:R0:W-:Y:S01]  /*87b0*/  STL [R1+0x398], R4 ;  /* 0x0003980401007387 */ /* 0x0001e20000100800 */
[----:B------:R-:W-:Y:S01]  /*87c0*/  IMAD.MOV.U32 R8, RZ, RZ, R5 ;  /* 0x000000ffff087224 */ /* 0x000fe200078e0005 */
[----:B------:R-:W-:Y:S01]  /*87d0*/  IABS R5, R57 ;  /* 0x0000003900057213 */ /* 0x000fe20000000000 */
[----:B------:R-:W-:Y:S01]  /*87e0*/  @!P2 IMAD.MOV R6, RZ, RZ, -R6 ;  /* 0x000000ffff06a224 */ /* 0x000fe200078e0a06 */
[----:B------:R-:W-:Y:S01]  /*87f0*/  ISETP.GT.U32.AND P2, PT, R44, R7, PT ;  /* 0x000000072c00720c */ /* 0x000fe20003f44070 */
[----:B------:R-:W-:Y:S01]  /*8800*/  @!P5 IMAD.IADD R9, R9, 0x1, -R44 ;  /* 0x000000010909d824 */ /* 0x000fe200078e0a2c */
[----:B------:R-:W-:Y:S01]  /*8810*/  ISETP.GE.AND P5, PT, R53, RZ, PT ;  /* 0x000000ff3500720c */ /* 0x000fe20003fa6270 */
[----:B------:R-:W-:Y:S01]  /*8820*/  @!P0 IMAD.MOV R8, RZ, RZ, -R8 ;  /* 0x000000ffff088224 */ /* 0x000fe200078e0a08 */
[----:B------:R1:W-:Y:S01]  /*8830*/  STL [R1+0x39c], R6 ;  /* 0x00039c0601007387 */ /* 0x0003e20000100800 */
[----:B------:R-:W-:Y:S01]  /*8840*/  @!P4 IMAD.IADD R11, R11, 0x1, -R44 ;  /* 0x000000010b0bc824 */ /* 0x000fe200078e0a2c */
[----:B------:R-:W-:Y:S01]  /*8850*/  ISETP.GE.AND P4, PT, R59, RZ, PT ;  /* 0x000000ff3b00720c */ /* 0x000fe20003f86270 */
[----:B0-----:R-:W-:Y:S01]  /*8860*/  IMAD.HI.U32 R4, R39, R15, RZ ;  /* 0x0000000f27047227 */ /* 0x001fe200078e00ff */
[----:B------:R0:W-:Y:S03]  /*8870*/  STL [R1+0x3a0], R8 ;  /* 0x0003a00801007387 */ /* 0x0001e60000100800 */
[----:B------:R-:W-:-:S02]  /*8880*/  IMAD.MOV R4, RZ, RZ, -R4 ;  /* 0x000000ffff047224 */ /* 0x000fc400078e0a04 */
[----:B------:R-:W-:Y:S01]  /*8890*/  @!P3 IMAD.IADD R12, R12, 0x1, -R44 ;  /* 0x000000010c0cb824 */ /* 0x000fe200078e0a2c */
[----:B------:R-:W-:Y:S01]  /*88a0*/  ISETP.GE.AND P3, PT, R60, RZ, PT ;  /* 0x000000ff3c00720c */ /* 0x000fe20003f66270 */
[----:B-1----:R-:W-:Y:S02]  /*88b0*/  IMAD.MOV.U32 R6, RZ, RZ, R9 ;  /* 0x000000ffff067224 */ /* 0x002fe400078e0009 */
[C---:B------:R-:W-:Y:S01]  /*88c0*/  IMAD R4, R44.reuse, R4, R15 ;  /* 0x000000042c047224 */ /* 0x040fe200078e020f */
[C---:B------:R-:W-:Y:S01]  /*88d0*/  ISETP.GT.U32.AND P0, PT, R44.reuse, R12, PT ;  /* 0x0000000c2c00720c */ /* 0x040fe20003f04070 */
[----:B------:R-:W-:Y:S01]  /*88e0*/  @!P1 IMAD.MOV R6, RZ, RZ, -R6 ;  /* 0x000000ffff069224 */ /* 0x000fe200078e0a06 */
[----:B------:R-:W-:Y:S01]  /*88f0*/  ISETP.GE.AND P1, PT, R61, RZ, PT ;  /* 0x000000ff3d00720c */ /* 0x000fe20003f26270 */
[----:B0-----:R-:W-:Y:S01]  /*8900*/  IMAD.MOV.U32 R8, RZ, RZ, R11 ;  /* 0x000000ffff087224 */ /* 0x001fe200078e000b */
[----:B------:R-:W-:Y:S01]  /*8910*/  IABS R11, R29 ;  /* 0x0000001d000b7213 */ /* 0x000fe20000000000 */
[----:B------:R-:W-:Y:S01]  /*8920*/  @!P2 IMAD.IADD R7, R7, 0x1, -R44 ;  /* 0x000000010707a824 */ /* 0x000fe200078e0a2c */
[----:B------:R0:W-:Y:S01]  /*8930*/  STL [R1+0x3a4], R6 ;  /* 0x0003a40601007387 */ /* 0x0001e20000100800 */
[----:B------:R-:W-:Y:S01]  /*8940*/  @!P6 IMAD.MOV R8, RZ, RZ, -R8 ;  /* 0x000000ffff08e224 */ /* 0x000fe200078e0a08 */
[C---:B------:R-:W-:Y:S01]  /*8950*/  ISETP.GT.U32.AND P6, PT, R44.reuse, R4, PT ;  /* 0x000000042c00720c */ /* 0x040fe20003fc4070 */
[----:B------:R-:W-:Y:S01]  /*8960*/  IMAD.HI.U32 R9, R39, R5, RZ ;  /* 0x0000000527097227 */ /* 0x000fe200078e00ff */
[----:B------:R-:W-:-:S02]  /*8970*/  ISETP.GT.U32.AND P2, PT, R44, R7, PT ;  /* 0x000000072c00720c */ /* 0x000fc40003f44070 */
[----:B------:R1:W-:Y:S01]  /*8980*/  STL [R1+0x3a8], R8 ;  /* 0x0003a80801007387 */ /* 0x0003e20000100800 */
[----:B------:R-:W-:Y:S01]  /*8990*/  @!P0 IMAD.IADD R12, R12, 0x1, -R44 ;  /* 0x000000010c0c8824 */ /* 0x000fe200078e0a2c */
[----:B------:R-:W-:Y:S01]  /*89a0*/  ISETP.GE.AND P0, PT, R57, RZ, PT ;  /* 0x000000ff3900720c */ /* 0x000fe20003f06270 */
[----:B------:R-:W-:Y:S01]  /*89b0*/  IMAD.MOV R9, RZ, RZ, -R9 ;  /* 0x000000ffff097224 */ /* 0x000fe200078e0a09 */
[----:B0-----:R-:W-:Y:S01]  /*89c0*/  IABS R6, R61 ;  /* 0x0000003d00067213 */ /* 0x001fe20000000000 */
[----:B------:R-:W-:Y:S02]  /*89d0*/  @!P5 IMAD.MOV R12, RZ, RZ, -R12 ;  /* 0x000000ffff0cd224 */ /* 0x000fe400078e0a0c */
[----:B------:R-:W-:Y:S02]  /*89e0*/  IMAD R5, R44, R9, R5 ;  /* 0x000000092c057224 */ /* 0x000fe400078e0205 */
[----:B------:R-:W-:Y:S01]  /*89f0*/  @!P6 IMAD.IADD R4, R4, 0x1, -R44 ;  /* 0x000000010404e824 */ /* 0x000fe200078e0a2c */
[----:B------:R-:W-:Y:S01]  /*8a00*/  STL [R1+0x3ac], R12 ;  /* 0x0003ac0c01007387 */ /* 0x000fe20000100800 */
[----:B-1----:R-:W-:-:S03]  /*8a10*/  IMAD.HI.U32 R8, R39, R6, RZ ;  /* 0x0000000627087227 */ /* 0x002fc600078e00ff */
[----:B------:R-:W-:Y:S01]  /*8a20*/  ISETP.GT.U32.AND P6, PT, R44, R4, PT ;  /* 0x000000042c00720c */ /* 0x000fe20003fc4070 */
[----:B------:R-:W-:Y:S02]  /*8a30*/  IMAD.MOV R8, RZ, RZ, -R8 ;  /* 0x000000ffff087224 */ /* 0x000fe400078e0a08 */
[----:B------:R-:W-:Y:S01]  /*8a40*/  @!P2 IMAD.IADD R7, R7, 0x1, -R44 ;  /* 0x000000010707a824 */ /* 0x000fe200078e0a2c */
[----:B------:R-:W-:Y:S01]  /*8a50*/  ISETP.GE.AND P2, PT, R58, RZ, PT ;  /* 0x000000ff3a00720c */ /* 0x000fe20003f46270 */
[----:B------:R-:W-:Y:S01]  /*8a60*/  IMAD R6, R44, R8, R6 ;  /* 0x000000082c067224 */ /* 0x000fe200078e0206 */
[----:B------:R-:W-:Y:S01]  /*8a70*/  IABS R8, R56 ;  /* 0x0000003800087213 */ /* 0x000fe20000000000 */
[----:B------:R-:W-:-:S03]  /*8a80*/  IMAD.HI.U32 R9, R39, R11, RZ ;  /* 0x0000000b27097227 */ /* 0x000fc600078e00ff */
[----:B------:R-:W-:Y:S01]  /*8a90*/  ISETP.GT.U32.AND P5, PT, R44, R6, PT ;  /* 0x000000062c00720c */ /* 0x000fe20003fa4070 */
[----:B------:R-:W-:-:S04]  /*8aa0*/  IMAD.HI.U32 R13, R39, R10, RZ ;  /* 0x0000000a270d7227 */ /* 0x000fc800078e00ff */
[----:B------:R-:W-:Y:S02]  /*8ab0*/  IMAD.MOV.U32 R14, RZ, RZ, R7 ;  /* 0x000000ffff0e7224 */ /* 0x000fe400078e0007 */
[----:B------:R-:W-:Y:S02]  /*8ac0*/  IMAD.MOV R9, RZ, RZ, -R9 ;  /* 0x000000ffff097224 */ /* 0x000fe400078e0a09 */
[----:B------:R-:W-:Y:S02]  /*8ad0*/  IMAD.MOV R13, RZ, RZ, -R13 ;  /* 0x000000ffff0d7224 */ /* 0x000fe400078e0a0d */
[----:B------:R-:W-:Y:S01]  /*8ae0*/  @!P4 IMAD.MOV R14, RZ, RZ, -R14 ;  /* 0x000000ffff0ec224 */ /* 0x000fe200078e0a0e */
[C---:B------:R-:W-:Y:S01]  /*8af0*/  ISETP.GT.U32.AND P4, PT, R44.reuse, R5, PT ;  /* 0x000000052c00720c */ /* 0x040fe20003f84070 */
[C---:B------:R-:W-:Y:S02]  /*8b00*/  IMAD R11, R44.reuse, R9, R11 ;  /* 0x000000092c0b7224 */ /* 0x040fe400078e020b */
[----:B------:R-:W-:Y:S01]  /*8b10*/  IMAD R10, R44, R13, R10 ;  /* 0x0000000d2c0a7224 */ /* 0x000fe200078e020a */
[----:B------:R0:W-:Y:S01]  /*8b20*/  STL [R1+0x3b0], R14 ;  /* 0x0003b00e01007387 */ /* 0x0001e20000100800 */
[--C-:B------:R-:W-:Y:S01]  /*8b30*/  @!P5 IMAD.IADD R6, R6, 0x1, -R44.reuse ;  /* 0x000000010606d824 */ /* 0x100fe200078e0a2c */
[----:B------:R-:W-:Y:S01]  /*8b40*/  ISETP.GT.U32.AND P5, PT, R44, R11, PT ;  /* 0x0000000b2c00720c */ /* 0x000fe20003fa4070 */
[----:B------:R-:W-:Y:S01]  /*8b50*/  @!P6 IMAD.IADD R4, R4, 0x1, -R44 ;  /* 0x000000010404e824 */ /* 0x000fe200078e0a2c */
[----:B------:R-:W-:Y:S01]  /*8b60*/  ISETP.GT.U32.AND P6, PT, R44, R10, PT ;  /* 0x0000000a2c00720c */ /* 0x000fe20003fc4070 */
[----:B------:R-:W-:-:S02]  /*8b70*/  VIADD R28, R0, 0x1cb ;  /* 0x000001cb001c7836 */ /* 0x000fc40000000000 */
[----:B------:R-:W-:Y:S02]  /*8b80*/  VIADD R55, R0, 0x1c9 ;  /* 0x000001c900377836 */ /* 0x000fe40000000000 */
[----:B------:R-:W-:Y:S01]  /*8b90*/  @!P4 IMAD.IADD R5, R5, 0x1, -R44 ;  /* 0x000000010505c824 */ /* 0x000fe200078e0a2c */
[----:B------:R-:W-:Y:S01]  /*8ba0*/  IABS R7, R28 ;  /* 0x0000001c00077213 */ /* 0x000fe20000000000 */
[----:B0-----:R-:W-:Y:S01]  /*8bb0*/  IMAD.MOV.U32 R14, RZ, RZ, R4 ;  /* 0x000000ffff0e7224 */ /* 0x001fe200078e0004 */
[----:B------:R-:W-:Y:S01]  /*8bc0*/  IABS R9, R55 ;  /* 0x0000003700097213 */ /* 0x000fe20000000000 */
[----:B------:R-:W-:Y:S01]  /*8bd0*/  IMAD.HI.U32 R12, R39, R8, RZ ;  /* 0x00000008270c7227 */ /* 0x000fe200078e00ff */
[----:B------:R-:W-:-:S03]  /*8be0*/  ISETP.GT.U32.AND P4, PT, R44, R6, PT ;  /* 0x000000062c00720c */ /* 0x000fc60003f84070 */
[----:B------:R-:W-:Y:S01]  /*8bf0*/  @!P3 IMAD.MOV R14, RZ, RZ, -R14 ;  /* 0x000000ffff0eb224 */ /* 0x000fe200078e0a0e */
[----:B------:R-:W-:Y:S01]  /*8c00*/  ISETP.GT.U32.AND P3, PT, R44, R5, PT ;  /* 0x000000052c00720c */ /* 0x000fe20003f64070 */
[----:B------:R-:W-:Y:S02]  /*8c10*/  @!P5 IMAD.IADD R11, R11, 0x1, -R44 ;  /* 0x000000010b0bd824 */ /* 0x000fe400078e0a2c */
[----:B------:R-:W-:Y:S01]  /*8c20*/  IMAD.MOV R12, RZ, RZ, -R12 ;  /* 0x000000ffff0c7224 */ /* 0x000fe200078e0a0c */
[----:B------:R0:W-:Y:S01]  /*8c30*/  STL [R1+0x3b4], R14 ;  /* 0x0003b40e01007387 */ /* 0x0001e20000100800 */
[----:B------:R-:W-:Y:S01]  /*8c40*/  @!P6 IMAD.IADD R10, R10, 0x1, -R44 ;  /* 0x000000010a0ae824 */ /* 0x000fe200078e0a2c */
[----:B------:R-:W-:Y:S01]  /*8c50*/  ISETP.GT.U32.AND P5, PT, R44, R11, PT ;  /* 0x0000000b2c00720c */ /* 0x000fe20003fa4070 */
[----:B------:R-:W-:-:S03]  /*8c60*/  IMAD.HI.U32 R13, R39, R7, RZ ;  /* 0x00000007270d7227 */ /* 0x000fc600078e00ff */
[C---:B------:R-:W-:Y:S01]  /*8c70*/  ISETP.GT.U32.AND P6, PT, R44.reuse, R10, PT ;  /* 0x0000000a2c00720c */ /* 0x040fe20003fc4070 */
[----:B------:R-:W-:Y:S02]  /*8c80*/  IMAD R8, R44, R12, R8 ;  /* 0x0000000c2c087224 */ /* 0x000fe400078e0208 */
[----:B------:R-:W-:-:S04]  /*8c90*/  IMAD.HI.U32 R12, R39, R9, RZ ;  /* 0x00000009270c7227 */ /* 0x000fc800078e00ff */
[----:B------:R-:W-:Y:S02]  /*8ca0*/  IMAD.MOV R13, RZ, RZ, -R13 ;  /* 0x000000ffff0d7224 */ /* 0x000fe400078e0a0d */
[----:B------:R-:W-:Y:S02]  /*8cb0*/  IMAD.MOV R12, RZ, RZ, -R12 ;  /* 0x000000ffff0c7224 */ /* 0x000fe400078e0a0c */
[----:B------:R-:W-:Y:S02]  /*8cc0*/  IMAD R7, R44, R13, R7 ;  /* 0x0000000d2c077224 */ /* 0x000fe400078e0207 */
[----:B------:R-:W-:Y:S02]  /*8cd0*/  VIADD R58, R0, 0x1c8 ;  /* 0x000001c8003a7836 */ /* 0x000fe40000000000 */
[--C-:B------:R-:W-:Y:S01]  /*8ce0*/  @!P3 IMAD.IADD R5, R5, 0x1, -R44.reuse ;  /* 0x000000010505b824 */ /* 0x100fe200078e0a2c */
[C---:B------:R-:W-:Y:S01]  /*8cf0*/  ISETP.GT.U32.AND P3, PT, R44.reuse, R8, PT ;  /* 0x000000082c00720c */ /* 0x040fe20003f64070 */
[----:B------:R-:W-:Y:S01]  /*8d00*/  IMAD R9, R44, R12, R9 ;  /* 0x0000000c2c097224 */ /* 0x000fe200078e0209 */
[----:B------:R-:W-:Y:S01]  /*8d10*/  IABS R4, R58 ;  /* 0x0000003a00047213 */ /* 0x000fe20000000000 */
[--C-:B------:R-:W-:Y:S01]  /*8d20*/  @!P4 IMAD.IADD R6, R6, 0x1, -R44.reuse ;  /* 0x000000010606c824 */ /* 0x100fe200078e0a2c */
[C---:B------:R-:W-:Y:S01]  /*8d30*/  ISETP.GT.U32.AND P4, PT, R44.reuse, R7, PT ;  /* 0x000000072c00720c */ /* 0x040fe20003f84070 */
[----:B------:R-:W-:Y:S01]  /*8d40*/  @!P5 IMAD.IADD R11, R11, 0x1, -R44 ;  /* 0x000000010b0bd824 */ /* 0x000fe200078e0a2c */
[----:B------:R-:W-:Y:S01]  /*8d50*/  ISETP.GT.U32.AND P5, PT, R44, R9, PT ;  /* 0x000000092c00720c */ /* 0x000fe20003fa4070 */
[----:B------:R-:W-:-:S02]  /*8d60*/  IMAD.MOV.U32 R15, RZ, RZ, R6 ;  /* 0x000000ffff0f7224 */ /* 0x000fc400078e0006 */
[----:B------:R-:W-:Y:S01]  /*8d70*/  @!P6 IMAD.IADD R10, R10, 0x1, -R44 ;  /* 0x000000010a0ae824 */ /* 0x000fe200078e0a2c */
[----:B------:R-:W-:Y:S01]  /*8d80*/  ISETP.GE.AND P6, PT, R29, RZ, PT ;  /* 0x000000ff1d00720c */ /* 0x000fe20003fc6270 */
[----:B------:R-:W-:Y:S02]  /*8d90*/  VIADD R57, R0, 0x1c7 ;  /* 0x000001c700397836 */ /* 0x000fe40000000000 */
[----:B0-----:R-:W-:-:S03]  /*8da0*/  IMAD.HI.U32 R14, R39, R4, RZ ;  /* 0x00000004270e7227 */ /* 0x001fc600078e00ff */
[----:B------:R-:W-:Y:S01]  /*8db0*/  IABS R12, R57 ;  /* 0x00000039000c7213 */ /* 0x000fe20000000000 */
[----:B------:R-:W-:Y:S02]  /*8dc0*/  @!P1 IMAD.MOV R15, RZ, RZ, -R15 ;  /* 0x000000ffff0f9224 */ /* 0x000fe400078e0a0f */
[----:B------:R-:W-:Y:S02]  /*8dd0*/  @!P0 IMAD.MOV R5, RZ, RZ, -R5 ;  /* 0x000000ffff058224 */ /* 0x000fe400078e0a05 */
[----:B------:R-:W-:Y:S01]  /*8de0*/  VIADD R54, R0, 0x1c6 ;  /* 0x000001c600367836 */ /* 0x000fe20000000000 */
[----:B------:R-:W-:Y:S01]  /*8df0*/  STL [R1+0x3b8], R15 ;  /* 0x0003b80f01007387 */ /* 0x000fe20000100800 */
[----:B------:R-:W-:Y:S02]  /*8e00*/  IMAD.MOV R14, RZ, RZ, -R14 ;  /* 0x000000ffff0e7224 */ /* 0x000fe400078e0a0e */
[--C-:B------:R-:W-:Y:S01]  /*8e10*/  @!P3 IMAD.IADD R8, R8, 0x1, -R44.reuse ;  /* 0x000000010808b824 */ /* 0x100fe200078e0a2c */
[----:B------:R0:W-:Y:S01]  /*8e20*/  STL [R1+0x3bc], R5 ;  /* 0x0003bc0501007387 */ /* 0x0001e20000100800 */
[----:B------:R-:W-:Y:S01]  /*8e30*/  @!P4 IMAD.IADD R7, R7, 0x1, -R44 ;  /* 0x000000010707c824 */ /* 0x000fe200078e0a2c */
[----:B------:R-:W-:Y:S01]  /*8e40*/  IABS R13, R54 ;  /* 0x00000036000d7213 */ /* 0x000fe20000000000 */
[----:B------:R-:W-:Y:S01]  /*8e50*/  IMAD R14, R44, R14, R4 ;  /* 0x0000000e2c0e7224 */ /* 0x000fe200078e0204 */
[----:B------:R-:W-:Y:S01]  /*8e60*/  ISETP.GE.AND P3, PT, R56, RZ, PT ;  /* 0x000000ff3800720c */ /* 0x000fe20003f66270 */
[----:B------:R-:W-:Y:S01]  /*8e70*/  @!P5 IMAD.IADD R9, R9, 0x1, -R44 ;  /* 0x000000010909d824 */ /* 0x000fe200078e0a2c */
[C---:B------:R-:W-:Y:S01]  /*8e80*/  ISETP.GT.U32.AND P5, PT, R44.reuse, R8, PT ;  /* 0x000000082c00720c */ /* 0x040fe20003fa4070 */
[----:B------:R-:W-:Y:S01]  /*8e90*/  IMAD.HI.U32 R4, R39, R12, RZ ;  /* 0x0000000c27047227 */ /* 0x000fe200078e00ff */
[----:B------:R-:W-:-:S02]  /*8ea0*/  ISETP.GT.U32.AND P1, PT, R44, R7, PT ;  /* 0x000000072c00720c */ /* 0x000fc40003f24070 */
[----:B------:R-:W-:Y:S01]  /*8eb0*/  ISETP.GT.U32.AND P0, PT, R44, R9, PT ;  /* 0x000000092c00720c */ /* 0x000fe20003f04070 */
[----:B0-----:R-:W-:Y:S01]  /*8ec0*/  IMAD.MOV.U32 R5, RZ, RZ, R11 ;  /* 0x000000ffff057224 */ /* 0x001fe200078e000b */
[----:B------:R-:W-:Y:S01]  /*8ed0*/  ISETP.GE.AND P4, PT, R28, RZ, PT ;  /* 0x000000ff1c00720c */ /* 0x000fe20003f86270 */
[----:B------:R-:W-:-:S04]  /*8ee0*/  IMAD.HI.U32 R6, R39, R13, RZ ;  /* 0x0000000d27067227 */ /* 0x000fc800078e00ff */
[----:B------:R-:W-:Y:S01]  /*8ef0*/  @!P6 IMAD.MOV R5, RZ, RZ, -R5 ;  /* 0x000000ffff05e224 */ /* 0x000fe200078e0a05 */
[C---:B------:R-:W-:Y:S01]  /*8f00*/  ISETP.GT.U32.AND P6, PT, R44.reuse, R14, PT ;  /* 0x0000000e2c00720c */ /* 0x040fe20003fc4070 */
[----:B------:R-:W-:Y:S02]  /*8f10*/  IMAD.MOV R4, RZ, RZ, -R4 ;  /* 0x000000ffff047224 */ /* 0x000fe400078e0a04 */
[----:B------:R-:W-:Y:S02]  /*8f20*/  IMAD.MOV R6, RZ, RZ, -R6 ;  /* 0x000000ffff067224 */ /* 0x000fe400078e0a06 */
[C---:B------:R-:W-:Y:S02]  /*8f30*/  IMAD R4, R44.reuse, R4, R12 ;  /* 0x000000042c047224 */ /* 0x040fe400078e020c */
[----:B------:R-:W-:Y:S02]  /*8f40*/  IMAD R13, R44, R6, R13 ;  /* 0x000000062c0d7224 */ /* 0x000fe400078e020d */
[--C-:B------:R-:W-:Y:S01]  /*8f50*/  @!P5 IMAD.IADD R8, R8, 0x1, -R44.reuse ;  /* 0x000000010808d824 */ /* 0x100fe200078e0a2c */
[----:B------:R-:W-:Y:S01]  /*8f60*/  ISETP.GT.U32.AND P5, PT, R44, R4, PT ;  /* 0x000000042c00720c */ /* 0x000fe20003fa4070 */
[--C-:B------:R-:W-:Y:S01]  /*8f70*/  @!P1 IMAD.IADD R7, R7, 0x1, -R44.reuse ;  /* 0x0000000107079824 */ /* 0x100fe200078e0a2c */
[----:B------:R-:W-:Y:S01]  /*8f80*/  ISETP.GE.AND P1, PT, R58, RZ, PT ;  /* 0x000000ff3a00720c */ /* 0x000fe20003f26270 */
[----:B------:R-:W-:Y:S01]  /*8f90*/  @!P6 IMAD.IADD R14, R14, 0x1, -R44 ;  /* 0x000000010e0ee824 */ /* 0x000fe200078e0a2c */
[----:B------:R-:W-:Y:S01]  /*8fa0*/  ISETP.GT.U32.AND P6, PT, R44, R13, PT ;  /* 0x0000000d2c00720c */ /* 0x000fe20003fc4070 */
[----:B------:R-:W-:-:S02]  /*8fb0*/  VIADD R58, R0, 0x1c5 ;  /* 0x000001c5003a7836 */ /* 0x000fc40000000000 */
[----:B------:R-:W-:Y:S01]  /*8fc0*/  @!P2 IMAD.MOV R10, RZ, RZ, -R10 ;  /* 0x000000ffff0aa224 */ /* 0x000fe200078e0a0a */
[----:B------:R-:W-:Y:S01]  /*8fd0*/  ISETP.GE.AND P2, PT, R55, RZ, PT ;  /* 0x000000ff3700720c */ /* 0x000fe20003f46270 */
[C---:B------:R-:W-:Y:S01]  /*8fe0*/  VIADD R55, R0.reuse, 0x1c4 ;  /* 0x000001c400377836 */ /* 0x040fe20000000000 */
[----:B------:R-:W-:Y:S01]  /*8ff0*/  IABS R6, R58 ;  /* 0x0000003a00067213 */ /* 0x000fe20000000000 */
[----:B------:R-:W-:Y:S01]  /*9000*/  @!P0 IMAD.IADD R9, R9, 0x1, -R44 ;  /* 0x0000000109098824 */ /* 0x000fe200078e0a2c */
[----:B------:R0:W-:Y:S01]  /*9010*/  STL [R1+0x3c0], R10 ;  /* 0x0003c00a01007387 */ /* 0x0001e20000100800 */
[----:B------:R-:W-:Y:S01]  /*9020*/  ISETP.GE.AND P0, PT, R57, RZ, PT ;  /* 0x000000ff3900720c */ /* 0x000fe20003f06270 */
[----:B------:R-:W-:Y:S02]  /*9030*/  VIADD R57, R0, 0x1c3 ;  /* 0x000001c300397836 */ /* 0x000fe40000000000 */
[----:B------:R1:W-:Y:S01]  /*9040*/  STL [R1+0x3c4], R5 ;  /* 0x0003c40501007387 */ /* 0x0003e20000100800 */
[----:B------:R-:W-:-:S02]  /*9050*/  IMAD.MOV.U32 R12, RZ, RZ, R7 ;  /* 0x000000ffff0c7224 */ /* 0x000fc400078e0007 */
[----:B------:R-:W-:Y:S01]  /*9060*/  @!P5 IMAD.IADD R4, R4, 0x1, -R44 ;  /* 0x000000010404d824 */ /* 0x000fe200078e0a2c */
[----:B------:R-:W-:Y:S01]  /*9070*/  ISETP.GT.U32.AND P5, PT, R44, R14, PT ;  /* 0x0000000e2c00720c */ /* 0x000fe20003fa4070 */
[----:B------:R-:W-:Y:S01]  /*9080*/  IMAD.HI.U32 R7, R39, R6, RZ ;  /* 0x0000000627077227 */ /* 0x000fe200078e00ff */
[----:B0-----:R-:W-:-:S03]  /*9090*/  IABS R10, R57 ;  /* 0x00000039000a7213 */ /* 0x001fc60000000000 */
[----:B------:R-:W-:Y:S01]  /*90a0*/  @!P6 IMAD.IADD R13, R13, 0x1, -R44 ;  /* 0x000000010d0de824 */ /* 0x000fe200078e0a2c */
[----:B-1----:R-:W-:Y:S01]  /*90b0*/  IABS R5, R55 ;  /* 0x0000003700057213 */ /* 0x002fe20000000000 */
[----:B------:R-:W-:Y:S01]  /*90c0*/  IMAD.MOV R7, RZ, RZ, -R7 ;  /* 0x000000ffff077224 */ /* 0x000fe200078e0a07 */
[C---:B------:R-:W-:Y:S01]  /*90d0*/  ISETP.GT.U32.AND P6, PT, R44.reuse, R4, PT ;  /* 0x000000042c00720c */ /* 0x040fe20003fc4070 */
[----:B------:R-:W-:Y:S01]  /*90e0*/  @!P3 IMAD.MOV R8, RZ, RZ, -R8 ;  /* 0x000000ffff08b224 */ /* 0x000fe200078e0a08 */
[----:B------:R-:W-:Y:S01]  /*90f0*/  ISETP.GT.U32.AND P3, PT, R44, R13, PT ;  /* 0x0000000d2c00720c */ /* 0x000fe20003f64070 */
[----:B------:R-:W-:-:S04]  /*9100*/  IMAD.HI.U32 R11, R39, R5, RZ ;  /* 0x00000005270b7227 */ /* 0x000fc800078e00ff */
[----:B------:R-:W-:Y:S02]  /*9110*/  IMAD R6, R44, R7, R6 ;  /* 0x000000072c067224 */ /* 0x000fe400078e0206 */
[----:B------:R-:W-:Y:S02]  /*9120*/  IMAD.MOV R11, RZ, RZ, -R11 ;  /* 0x000000ffff0b7224 */ /* 0x000fe400078e0a0b */
[----:B------:R-:W-:-:S04]  /*9130*/  IMAD.HI.U32 R7, R39, R10, RZ ;  /* 0x0000000a27077227 */ /* 0x000fc800078e00ff */
[----:B------:R-:W-:Y:S02]  /*9140*/  IMAD R5, R44, R11, R5 ;  /* 0x0000000b2c057224 */ /* 0x000fe400078e0205 */
[----:B------:R-:W-:Y:S02]  /*9150*/  IMAD.MOV R7, RZ, RZ, -R7 ;  /* 0x000000ffff077224 */ /* 0x000fe400078e0a07 */
[----:B------:R-:W-:Y:S01]  /*9160*/  @!P6 IMAD.IADD R4, R4, 0x1, -R44 ;  /* 0x000000010404e824 */ /* 0x000fe200078e0a2c */
[C---:B------:R-:W-:Y:S01]  /*9170*/  ISETP.GT.U32.AND P6, PT, R44.reuse, R5, PT ;  /* 0x000000052c00720c */ /* 0x040fe20003fc4070 */
[----:B------:R-:W-:Y:S02]  /*9180*/  IMAD R7, R44, R7, R10 ;  /* 0x000000072c077224 */ /* 0x000fe400078e020a */
[----:B------:R-:W-:Y:S01]  /*9190*/  @!P4 IMAD.MOV R12, RZ, RZ, -R12 ;  /* 0x000000ffff0cc224 */ /* 0x000fe200078e0a0c */
[----:B------:R-:W-:Y:S01]  /*91a0*/  ISETP.GE.AND P4, PT, R54, RZ, PT ;  /* 0x000000ff3600720c */ /* 0x000fe20003f86270 */
[--C-:B------:R-:W-:Y:S01]  /*91b0*/  @!P5 IMAD.IADD R14, R14, 0x1, -R44.reuse ;  /* 0x000000010e0ed824 */ /* 0x100fe200078e0a2c */
[C---:B------:R-:W-:Y:S01]  /*91c0*/  ISETP.GT.U32.AND P5, PT, R44.reuse, R6, PT ;  /* 0x000000062c00720c */ /* 0x040fe20003fa4070 */
[--C-:B------:R-:W-:Y:S01]  /*91d0*/  @!P3 IMAD.IADD R13, R13, 0x1, -R44.reuse ;  /* 0x000000010d0db824 */ /* 0x100fe200078e0a2c */
[----:B------:R-:W-:Y:S01]  /*91e0*/  ISETP.GT.U32.AND P3, PT, R44, R7, PT ;  /* 0x000000072c00720c */ /* 0x000fe20003f64070 */
[----:B------:R-:W-:Y:S01]  /*91f0*/  STL [R1+0x3c8], R12 ;  /* 0x0003c80c01007387 */ /* 0x000fe20000100800 */
[----:B------:R-:W-:Y:S01]  /*9200*/  @!P2 IMAD.MOV R9, RZ, RZ, -R9 ;  /* 0x000000ffff09a224 */ /* 0x000fe200078e0a09 */
[----:B------:R-:W-:Y:S01]  /*9210*/  ISETP.GE.AND P2, PT, R58, RZ, PT ;  /* 0x000000ff3a00720c */ /* 0x000fe20003f46270 */
[----:B------:R-:W-:Y:S01]  /*9220*/  VIADD R58, R0, 0x1c2 ;  /* 0x000001c2003a7836 */ /* 0x000fe20000000000 */
[----:B------:R0:W-:Y:S01]  /*9230*/  STL [R1+0x3cc], R8 ;  /* 0x0003cc0801007387 */ /* 0x0001e20000100800 */
[----:B------:R-:W-:-:S02]  /*9240*/  @!P6 IMAD.IADD R5, R5, 0x1, -R44 ;  /* 0x000000010505e824 */ /* 0x000fc400078e0a2c */
[----:B------:R-:W-:Y:S01]  /*9250*/  @!P0 IMAD.MOV R4, RZ, RZ, -R4 ;  /* 0x000000ffff048224 */ /* 0x000fe200078e0a04 */
[----:B------:R-:W-:Y:S01]  /*9260*/  IABS R18, R58 ;  /* 0x0000003a00127213 */ /* 0x000fe20000000000 */
[----:B------:R-:W-:Y:S01]  /*9270*/  STL [R1+0x3d0], R9 ;  /* 0x0003d00901007387 */ /* 0x000fe20000100800 */
[--C-:B------:R-:W-:Y:S01]  /*9280*/  @!P5 IMAD.IADD R6, R6, 0x1, -R44.reuse ;  /* 0x000000010606d824 */ /* 0x100fe200078e0a2c */
[C---:B------:R-:W-:Y:S01]  /*9290*/  ISETP.GT.U32.AND P6, PT, R44.reuse, R5, PT ;  /* 0x000000052c00720c */ /* 0x040fe20003fc4070 */
[----:B------:R-:W-:Y:S01]  /*92a0*/  @!P3 IMAD.IADD R7, R7, 0x1, -R44 ;  /* 0x000000010707b824 */ /* 0x000fe200078e0a2c */
[----:B------:R-:W-:Y:S01]  /*92b0*/  ISETP.GE.AND P0, PT, R57, RZ, PT ;  /* 0x000000ff3900720c */ /* 0x000fe20003f06270 */
[----:B0-----:R-:W-:Y:S01]  /*92c0*/  IMAD.MOV.U32 R8, RZ, RZ, R14 ;  /* 0x000000ffff087224 */ /* 0x001fe200078e000e */
[----:B------:R-:W-:Y:S01]  /*92d0*/  ISETP.GT.U32.AND P5, PT, R44, R6, PT ;  /* 0x000000062c00720c */ /* 0x000fe20003fa4070 */
[----:B------:R-:W-:Y:S01]  /*92e0*/  VIADD R22, R0, 0x1c0 ;  /* 0x000001c000167836 */ /* 0x000fe20000000000 */
[----:B------:R-:W-:Y:S01]  /*92f0*/  ISETP.GT.U32.AND P3, PT, R44, R7, PT ;  /* 0x000000072c00720c */ /* 0x000fe20003f64070 */
[----:B------:R-:W-:Y:S01]  /*9300*/  @!P1 IMAD.MOV R8, RZ, RZ, -R8 ;  /* 0x000000ffff089224 */ /* 0x000fe200078e0a08 */
[----:B------:R-:W-:Y:S01]  /*9310*/  ISETP.GE.AND P1, PT, R55, RZ, PT ;  /* 0x000000ff3700720c */ /* 0x000fe20003f26270 */
[C---:B------:R-:W-:Y:S01]  /*9320*/  VIADD R55, R0.reuse, 0x1c1 ;  /* 0x000001c100377836 */ /* 0x040fe20000000000 */
[----:B------:R-:W-:Y:S01]  /*9330*/  IABS R16, R22 ;  /* 0x0000001600107213 */ /* 0x000fe20000000000 */
[C---:B------:R-:W-:Y:S01]  /*9340*/  VIADD R21, R0.reuse, 0x1bf ;  /* 0x000001bf00157836 */ /* 0x040fe20000000000 */
[----:B------:R0:W-:Y:S01]  /*9350*/  STL [R1+0x3d4], R8 ;  /* 0x0003d40801007387 */ /* 0x0001e20000100800 */
[--C-:B------:R-:W-:Y:S01]  /*9360*/  @!P6 IMAD.IADD R5, R5, 0x1, -R44.reuse ;  /* 0x000000010505e824 */ /* 0x100fe200078e0a2c */
[----:B------:R-:W-:Y:S01]  /*9370*/  IABS R17, R55 ;  /* 0x0000003700117213 */ /* 0x000fe20000000000 */
[----:B------:R-:W-:Y:S01]  /*9380*/  VIADD R29, R0, 0x1bd ;  /* 0x000001bd001d7836 */ /* 0x000fe20000000000 */
[----:B------:R1:W-:Y:S01]  /*9390*/  STL [R1+0x3d8], R4 ;  /* 0x0003d80401007387 */ /* 0x0003e20000100800 */
[----:B------:R-:W-:Y:S01]  /*93a0*/  IABS R15, R21 ;  /* 0x00000015000f7213 */ /* 0x000fe20000000000 */
[--C-:B------:R-:W-:Y:S01]  /*93b0*/  @!P5 IMAD.IADD R6, R6, 0x1, -R44.reuse ;  /* 0x000000010606d824 */ /* 0x100fe200078e0a2c */
[----:B------:R-:W-:Y:S01]  /*93c0*/  ISETP.GE.AND P5, PT, R58, RZ, PT ;  /* 0x000000ff3a00720c */ /* 0x000fe20003fa6270 */
[----:B------:R-:W-:Y:S01]  /*93d0*/  @!P3 IMAD.IADD R7, R7, 0x1, -R44 ;  /* 0x000000010707b824 */ /* 0x000fe200078e0a2c */
[----:B------:R-:W-:Y:S01]  /*93e0*/  IABS R12, R29 ;  /* 0x0000001d000c7213 */ /* 0x000fe20000000000 */
[----:B0-----:R-:W-:-:S04]  /*93f0*/  IMAD.HI.U32 R8, R39, R18, RZ ;  /* 0x0000001227087227 */ /* 0x001fc800078e00ff */
[----:B------:R-:W-:Y:S02]  /*9400*/  IMAD.MOV R8, RZ, RZ, -R8 ;  /* 0x000000ffff087224 */ /* 0x000fe400078e0a08 */
[----:B-1----:R-:W-:-:S04]  /*9410*/  IMAD.HI.U32 R4, R39, R17, RZ ;  /* 0x0000001127047227 */ /* 0x002fc800078e00ff */
[C---:B------:R-:W-:Y:S02]  /*9420*/  IMAD R18, R44.reuse, R8, R18 ;  /* 0x000000082c127224 */ /* 0x040fe400078e0212 */
[----:B------:R-:W-:Y:S02]  /*9430*/  IMAD.MOV R9, RZ, RZ, -R4 ;  /* 0x000000ffff097224 */ /* 0x000fe400078e0a04 */
[----:B------:R-:W-:Y:S01]  /*9440*/  IMAD.HI.U32 R8, R39, R16, RZ ;  /* 0x0000001027087227 */ /* 0x000fe200078e00ff */
[----:B------:R-:W-:-:S03]  /*9450*/  ISETP.GT.U32.AND P6, PT, R44, R18, PT ;  /* 0x000000122c00720c */ /* 0x000fc60003fc4070 */
[----:B------:R-:W-:Y:S02]  /*9460*/  IMAD R17, R44, R9, R17 ;  /* 0x000000092c117224 */ /* 0x000fe400078e0211 */
[----:B------:R-:W-:-:S03]  /*9470*/  IMAD.HI.U32 R4, R39, R15, RZ ;  /* 0x0000000f27047227 */ /* 0x000fc600078e00ff */
[----:B------:R-:W-:Y:S01]  /*9480*/  ISETP.GT.U32.AND P3, PT, R44, R17, PT ;  /* 0x000000112c00720c */ /* 0x000fe20003f64070 */
[----:B------:R-:W-:Y:S02]  /*9490*/  VIADD R58, R0, 0x1be ;  /* 0x000001be003a7836 */ /* 0x000fe40000000000 */
[----:B------:R-:W-:Y:S02]  /*94a0*/  IMAD.MOV R8, RZ, RZ, -R8 ;  /* 0x000000ffff087224 */ /* 0x000fe400078e0a08 */
[----:B------:R-:W-:Y:S01]  /*94b0*/  IMAD.MOV R4, RZ, RZ, -R4 ;  /* 0x000000ffff047224 */ /* 0x000fe200078e0a04 */
[----:B------:R-:W-:Y:S01]  /*94c0*/  IABS R14, R58 ;  /* 0x0000003a000e7213 */ /* 0x000fe20000000000 */
[C---:B------:R-:W-:Y:S02]  /*94d0*/  IMAD R16, R44.reuse, R8, R16 ;  /* 0x000000082c107224 */ /* 0x040fe400078e0210 */
[----:B------:R-:W-:Y:S02]  /*94e0*/  IMAD R15, R44, R4, R15 ;  /* 0x000000042c0f7224 */ /* 0x000fe400078e020f */
[----:B------:R-:W-:Y:S01]  /*94f0*/  @!P6 IMAD.IADD R18, R18, 0x1, -R44 ;  /* 0x000000011212e824 */ /* 0x000fe200078e0a2c */
[----:B------:R-:W-:Y:S01]  /*9500*/  ISETP.GT.U32.AND P6, PT, R44, R16, PT ;  /* 0x000000102c00720c */ /* 0x000fe20003fc4070 */
[----:B------:R-:W-:-:S04]  /*9510*/  IMAD.HI.U32 R4, R39, R14, RZ ;  /* 0x0000000e27047227 */ /* 0x000fc800078e00ff */
[----:B------:R-:W-:Y:S01]  /*9520*/  @!P3 IMAD.IADD R17, R17, 0x1, -R44 ;  /* 0x000000011111b824 */ /* 0x000fe200078e0a2c */
[C---:B------:R-:W-:Y:S01]  /*9530*/  ISETP.GT.U32.AND P3, PT, R44.reuse, R15, PT ;  /* 0x0000000f2c00720c */ /* 0x040fe20003f64070 */
[----:B------:R-:W-:Y:S02]  /*9540*/  IMAD.MOV R4, RZ, RZ, -R4 ;  /* 0x000000ffff047224 */ /* 0x000fe400078e0a04 */
[----:B------:R-:W-:Y:S02]  /*9550*/  IMAD.MOV.U32 R23, RZ, RZ, R6 ;  /* 0x000000ffff177224 */ /* 0x000fe400078e0006 */
[----:B------:R-:W-:Y:S02]  /*9560*/  IMAD R14, R44, R4, R14 ;  /* 0x000000042c0e7224 */ /* 0x000fe400078e020e */
[--C-:B------:R-:W-:Y:S02]  /*9570*/  @!P6 IMAD.IADD R16, R16, 0x1, -R44.reuse ;  /* 0x000000011010e824 */ /* 0x100fe400078e0a2c */
[----:B------:R-:W-:Y:S01]  /*9580*/  VIADD R56, R0, 0x1bb ;  /* 0x000001bb00387836 */ /* 0x000fe20000000000 */
[C---:B------:R-:W-:Y:S01]  /*9590*/  ISETP.GT.U32.AND P6, PT, R44.reuse, R14, PT ;  /* 0x0000000e2c00720c */ /* 0x040fe20003fc4070 */
[----:B------:R-:W-:Y:S01]  /*95a0*/  @!P4 IMAD.MOV R13, RZ, RZ, -R13 ;  /* 0x000000ffff0dc224 */ /* 0x000fe200078e0a0d */
[----:B------:R-:W-:Y:S01]  /*95b0*/  ISETP.GT.U32.AND P4, PT, R44, R18, PT ;  /* 0x000000122c00720c */ /* 0x000fe20003f84070 */
[----:B------:R-:W-:Y:S01]  /*95c0*/  @!P3 IMAD.IADD R15, R15, 0x1, -R44 ;  /* 0x000000010f0fb824 */ /* 0x000fe200078e0a2c */
[----:B------:R-:W-:Y:S01]  /*95d0*/  IABS R10, R56 ;  /* 0x00000038000a7213 */ /* 0x000fe20000000000 */
[----:B------:R-:W-:Y:S01]  /*95e0*/  IMAD.MOV.U32 R6, RZ, RZ, R7 ;  /* 0x000000ffff067224 */ /* 0x000fe200078e0007 */
[----:B------:R-:W-:Y:S01]  /*95f0*/  ISETP.GE.AND P3, PT, R55, RZ, PT ;  /* 0x000000ff3700720c */ /* 0x000fe20003f66270 */
[----:B------:R-:W-:Y:S01]  /*9600*/  IMAD.HI.U32 R4, R39, R12, RZ ;  /* 0x0000000c27047227 */ /* 0x000fe200078e00ff */
[----:B------:R-:W-:Y:S03]  /*9610*/  STL [R1+0x3dc], R13 ;  /* 0x0003dc0d01007387 */ /* 0x000fe60000100800 */
[----:B------:R-:W-:-:S02]  /*9620*/  VIADD R28, R0, 0x1bc ;  /* 0x000001bc001c7836 */ /* 0x000fc40000000000 */
[----:B------:R-:W-:Y:S01]  /*9630*/  @!P0 IMAD.MOV R6, RZ, RZ, -R6 ;  /* 0x000000ffff068224 */ /* 0x000fe200078e0a06 */
[----:B------:R-:W-:Y:S01]  /*9640*/  ISETP.GT.U32.AND P0, PT, R44, R15, PT ;  /* 0x0000000f2c00720c */ /* 0x000fe20003f04070 */
[----:B------:R-:W-:Y:S01]  /*9650*/  VIADD R57, R0, 0x1ba ;  /* 0x000001ba00397836 */ /* 0x000fe20000000000 */
[----:B------:R-:W-:Y:S01]  /*9660*/  IABS R11, R28 ;  /* 0x0000001c000b7213 */ /* 0x000fe20000000000 */
[----:B------:R-:W-:Y:S02]  /*9670*/  IMAD.MOV R4, RZ, RZ, -R4 ;  /* 0x000000ffff047224 */ /* 0x000fe400078e0a04 */
[----:B------:R-:W-:Y:S01]  /*9680*/  @!P1 IMAD.MOV R5, RZ, RZ, -R5 ;  /* 0x000000ffff059224 */ /* 0x000fe200078e0a05 */
[C---:B------:R-:W-:Y:S01]  /*9690*/  ISETP.GT.U32.AND P1, PT, R44.reuse, R16, PT ;  /* 0x000000102c00720c */ /* 0x040fe20003f24070 */
[----:B------:R-:W-:Y:S01]  /*96a0*/  @!P2 IMAD.MOV R23, RZ, RZ, -R23 ;  /* 0x000000ffff17a224 */ /* 0x000fe200078e0a17 */
[----:B------:R-:W-:Y:S01]  /*96b0*/  ISETP.GT.U32.AND P2, PT, R44, R17, PT ;  /* 0x000000112c00720c */ /* 0x000fe20003f44070 */
[----:B------:R-:W-:Y:S01]  /*96c0*/  IMAD.HI.U32 R9, R39, R10, RZ ;  /* 0x0000000a27097227 */ /* 0x000fe200078e00ff */
[----:B------:R-:W-:-:S02]  /*96d0*/  IABS R8, R57 ;  /* 0x0000003900087213 */ /* 0x000fc40000000000 */
[----:B------:R-:W-:Y:S01]  /*96e0*/  STL [R1+0x3e0], R23 ;  /* 0x0003e01701007387 */ /* 0x000fe20000100800 */
[----:B------:R-:W-:Y:S02]  /*96f0*/  IMAD R4, R44, R4, R12 ;  /* 0x000000042c047224 */ /* 0x000fe400078e020c */
[----:B------:R-:W-:Y:S01]  /*9700*/  @!P6 IMAD.IADD R14, R14, 0x1, -R44 ;  /* 0x000000010e0ee824 */ /* 0x000fe200078e0a2c */
[----:B------:R-:W-:Y:S01]  /*9710*/  STL [R1+0x3e4], R5 ;  /* 0x0003e40501007387 */ /* 0x000fe20000100800 */
[----:B------:R-:W-:-:S03]  /*9720*/  IMAD.HI.U32 R19, R39, R11, RZ ;  /* 0x0000000b27137227 */ /* 0x000fc600078e00ff */
[----:B------:R-:W-:Y:S01]  /*9730*/  ISETP.GT.U32.AND P6, PT, R44, R14, PT ;  /* 0x0000000e2c00720c */ /* 0x000fe20003fc4070 */
[----:B------:R-:W-:Y:S01]  /*9740*/  IMAD.MOV R9, RZ, RZ, -R9 ;  /* 0x000000ffff097224 */ /* 0x000fe200078e0a09 */
[----:B------:R0:W-:Y:S01]  /*9750*/  STL [R1+0x3e8], R6 ;  /* 0x0003e80601007387 */ /* 0x0001e20000100800 */
[----:B------:R-:W-:Y:S01]  /*9760*/  @!P4 IMAD.IADD R18, R18, 0x1, -R44 ;  /* 0x000000011212c824 */ /* 0x000fe200078e0a2c */
[----:B------:R-:W-:Y:S01]  /*9770*/  ISETP.GT.U32.AND P4, PT, R44, R4, PT ;  /* 0x000000042c00720c */ /* 0x000fe20003f84070 */
[----:B------:R-:W-:-:S04]  /*9780*/  IMAD.HI.U32 R20, R39, R8, RZ ;  /* 0x0000000827147227 */ /* 0x000fc800078e00ff */
[----:B------:R-:W-:Y:S02]  /*9790*/  IMAD.MOV R19, RZ, RZ, -R19 ;  /* 0x000000ffff137224 */ /* 0x000fe400078e0a13 */
[----:B------:R-:W-:Y:S02]  /*97a0*/  IMAD R9, R44, R9, R10 ;  /* 0x000000092c097224 */ /* 0x000fe400078e020a */
[----:B------:R-:W-:Y:S01]  /*97b0*/  @!P0 IMAD.IADD R15, R15, 0x1, -R44 ;  /* 0x000000010f0f8824 */ /* 0x000fe200078e0a2c */
[----:B------:R-:W-:Y:S01]  /*97c0*/  ISETP.GE.AND P0, PT, R22, RZ, PT ;  /* 0x000000ff1600720c */ /* 0x000fe20003f06270 */
[----:B------:R-:W-:Y:S02]  /*97d0*/  IMAD.MOV R20, RZ, RZ, -R20 ;  /* 0x000000ffff147224 */ /* 0x000fe400078e0a14 */
[----:B------:R-:W-:Y:S02]  /*97e0*/  VIADD R54, R0, 0x1b9 ;  /* 0x000001b900367836 */ /* 0x000fe40000000000 */
[----:B------:R-:W-:-:S02]  /*97f0*/  IMAD R11, R44, R19, R11 ;  /* 0x000000132c0b7224 */ /* 0x000fc400078e020b */
[--C-:B------:R-:W-:Y:S01]  /*9800*/  @!P1 IMAD.IADD R16, R16, 0x1, -R44.reuse ;  /* 0x0000000110109824 */ /* 0x100fe200078e0a2c */
[C---:B------:R-:W-:Y:S01]  /*9810*/  ISETP.GT.U32.AND P1, PT, R44.reuse, R9, PT ;  /* 0x000000092c00720c */ /* 0x040fe20003f24070 */
[----:B------:R-:W-:Y:S01]  /*9820*/  @!P2 IMAD.IADD R17, R17, 0x1, -R44 ;  /* 0x000000011111a824 */ /* 0x000fe200078e0a2c */
[----:B0-----:R-:W-:Y:S01]  /*9830*/  IABS R6, R54 ;  /* 0x0000003600067213 */ /* 0x001fe20000000000 */
[C---:B------:R-:W-:Y:S01]  /*9840*/  IMAD R8, R44.reuse, R20, R8 ;  /* 0x000000142c087224 */ /* 0x040fe200078e0208 */
[----:B------:R-:W-:Y:S01]  /*9850*/  ISETP.GT.U32.AND P2, PT, R44, R11, PT ;  /* 0x0000000b2c00720c */ /* 0x000fe20003f44070 */
[----:B------:R-:W-:Y:S02]  /*9860*/  IMAD.MOV.U32 R13, RZ, RZ, R17 ;  /* 0x000000ffff0d7224 */ /* 0x000fe400078e0011 */
[--C-:B------:R-:W-:Y:S01]  /*9870*/  @!P6 IMAD.IADD R14, R14, 0x1, -R44.reuse ;  /* 0x000000010e0ee824 */ /* 0x100fe200078e0a2c */
[----:B------:R-:W-:Y:S01]  /*9880*/  ISETP.GT.U32.AND P6, PT, R44, R8, PT ;  /* 0x000000082c00720c */ /* 0x000fe20003fc4070 */
[----:B------:R-:W-:Y:S01]  /*9890*/  @!P4 IMAD.IADD R4, R4, 0x1, -R44 ;  /* 0x000000010404c824 */ /* 0x000fe200078e0a2c */
[----:B------:R-:W-:Y:S01]  /*98a0*/  ISETP.GE.AND P4, PT, R21, RZ, PT ;  /* 0x000000ff1500720c */ /* 0x000fe20003f86270 */
[----:B------:R-:W-:-:S02]  /*98b0*/  IMAD.MOV.U32 R12, RZ, RZ, R16 ;  /* 0x000000ffff0c7224 */ /* 0x000fc400078e0010 */
[----:B------:R-:W-:Y:S02]  /*98c0*/  VIADD R55, R0, 0x1b8 ;  /* 0x000001b800377836 */ /* 0x000fe40000000000 */
[----:B------:R-:W-:-:S03]  /*98d0*/  IMAD.HI.U32 R7, R39, R6, RZ ;  /* 0x0000000627077227 */ /* 0x000fc600078e00ff */
[----:B------:R-:W-:Y:S01]  /*98e0*/  IABS R5, R55 ;  /* 0x0000003700057213 */ /* 0x000fe20000000000 */
[----:B------:R-:W-:Y:S02]  /*98f0*/  @!P5 IMAD.MOV R18, RZ, RZ, -R18 ;  /* 0x000000ffff12d224 */ /* 0x000fe400078e0a12 */
[----:B------:R-:W-:Y:S02]  /*9900*/  @!P3 IMAD.MOV R13, RZ, RZ, -R13 ;  /* 0x000000ffff0db224 */ /* 0x000fe400078e0a0d */
[----:B------:R-:W-:Y:S01]  /*9910*/  @!P0 IMAD.MOV R12, RZ, RZ, -R12 ;  /* 0x000000ffff0c8224 */ /* 0x000fe200078e0a0c */
[----:B------:R-:W-:Y:S01]  /*9920*/  STL [R1+0x3ec], R18 ;  /* 0x0003ec1201007387 */ /* 0x000fe20000100800 */
[----:B------:R-:W-:Y:S02]  /*9930*/  IMAD.MOV R7, RZ, RZ, -R7 ;  /* 0x000000ffff077224 */ /* 0x000fe400078e0a07 */
[----:B------:R-:W-:Y:S01]  /*9940*/  @!P1 IMAD.IADD R9, R9, 0x1, -R44 ;  /* 0x0000000109099824 */ /* 0x000fe200078e0a2c */
[----:B------:R-:W-:Y:S01]  /*9950*/  STL [R1+0x3f0], R13 ;  /* 0x0003f00d01007387 */ /* 0x000fe20000100800 */
[----:B------:R-:W-:Y:S01]  /*9960*/  IMAD R6, R44, R7, R6 ;  /* 0x000000072c067224 */ /* 0x000fe200078e0206 */
[----:B------:R-:W-:Y:S01]  /*9970*/  ISETP.GE.AND P1, PT, R29, RZ, PT ;  /* 0x000000ff1d00720c */ /* 0x000fe20003f26270 */
[----:B------:R-:W-:Y:S01]  /*9980*/  @!P2 IMAD.IADD R11, R11, 0x1, -R44 ;  /* 0x000000010b0ba824 */ /* 0x000fe200078e0a2c */
[----:B------:R0:W-:Y:S01]  /*9990*/  STL [R1+0x3f4], R12 ;  /* 0x0003f40c01007387 */ /* 0x0001e20000100800 */
[----:B------:R-:W-:Y:S01]  /*99a0*/  IMAD.HI.U32 R10, R39, R5, RZ ;  /* 0x00000005270a7227 */ /* 0x000fe200078e00ff */
[----:B------:R-:W-:-:S02]  /*99b0*/  ISETP.GE.AND P2, PT, R58, RZ, PT ;  /* 0x000000ff3a00720c */ /* 0x000fc40003f46270 */
[----:B------:R-:W-:Y:S01]  /*99c0*/  ISETP.GT.U32.AND P0, PT, R44, R9, PT ;  /* 0x000000092c00720c */ /* 0x000fe20003f04070 */
[----:B------:R-:W-:Y:S01]  /*99d0*/  @!P6 IMAD.IADD R8, R8, 0x1, -R44 ;  /* 0x000000010808e824 */ /* 0x000fe200078e0a2c */
[C---:B------:R-:W-:Y:S01]  /*99e0*/  ISETP.GT.U32.AND P6, PT, R44.reuse, R4, PT ;  /* 0x000000042c00720c */ /* 0x040fe20003fc4070 */
[----:B------:R-:W-:Y:S01]  /*99f0*/  IMAD.MOV R10, RZ, RZ, -R10 ;  /* 0x000000ffff0a7224 */ /* 0x000fe200078e0a0a */
[----:B------:R-:W-:Y:S01]  /*9a00*/  ISETP.GT.U32.AND P3, PT, R44, R11, PT ;  /* 0x0000000b2c00720c */ /* 0x000fe20003f64070 */
[----:B------:R-:W-:Y:S01]  /*9a10*/  VIADD R58, R0, 0x1b7 ;  /* 0x000001b7003a7836 */ /* 0x000fe20000000000 */
[C---:B------:R-:W-:Y:S01]  /*9a20*/  ISETP.GT.U32.AND P5, PT, R44.reuse, R8, PT ;  /* 0x000000082c00720c */ /* 0x040fe20003fa4070 */
[----:B0-----:R-:W-:Y:S02]  /*9a30*/  IMAD.MOV.U32 R12, RZ, RZ, R15 ;  /* 0x000000ffff0c7224 */ /* 0x001fe400078e000f */
[C---:B------:R-:W-:Y:S01]  /*9a40*/  IMAD R5, R44.reuse, R10, R5 ;  /* 0x0000000a2c057224 */ /* 0x040fe200078e0205 */
[----:B------:R-:W-:Y:S01]  /*9a50*/  IABS R7, R58 ;  /* 0x0000003a00077213 */ /* 0x000fe20000000000 */
[----:B------:R-:W-:Y:S01]  /*9a60*/  @!P4 IMAD.MOV R12, RZ, RZ, -R12 ;  /* 0x000000ffff0cc224 */ /* 0x000fe200078e0a0c */
[----:B------:R-:W-:Y:S01]  /*9a70*/  ISETP.GT.U32.AND P4, PT, R44, R6, PT ;  /* 0x000000062c00720c */ /* 0x000fe20003f84070 */
[----:B------:R-:W-:-:S02]  /*9a80*/  IMAD.MOV.U32 R10, RZ, RZ, R14 ;  /* 0x000000ffff0a7224 */ /* 0x000fc400078e000e */
[----:B------:R-:W-:Y:S01]  /*9a90*/  @!P0 IMAD.IADD R9, R9, 0x1, -R44 ;  /* 0x0000000109098824 */ /* 0x000fe200078e0a2c */
[----:B------:R-:W-:Y:S01]  /*9aa0*/  ISETP.GE.AND P0, PT, R57, RZ, PT ;  /* 0x000000ff3900720c */ /* 0x000fe20003f06270 */
[----:B------:R-:W-:Y:S01]  /*9ab0*/  @!P2 IMAD.MOV R10, RZ, RZ, -R10 ;  /* 0x000000ffff0aa224 */ /* 0x000fe200078e0a0a */
[----:B------:R0:W-:Y:S01]  /*9ac0*/  STL [R1+0x3f8], R12 ;  /* 0x0003f80c01007387 */ /* 0x0001e20000100800 */
[----:B------:R-:W-:Y:S01]  /*9ad0*/  @!P6 IMAD.IADD R4, R4, 0x1, -R44 ;  /* 0x000000010404e824 */ /* 0x000fe200078e0a2c */
[----:B------:R-:W-:Y:S01]  /*9ae0*/  ISETP.GT.U32.AND P6, PT, R44, R5, PT ;  /* 0x000000052c00720c */ /* 0x000fe20003fc4070 */
[----:B------:R-:W-:Y:S01]  /*9af0*/  VIADD R57, R0, 0x1b6 ;  /* 0x000001b600397836 */ /* 0x000fe20000000000 */
[----:B------:R1:W-:Y:S01]  /*9b00*/  STL [R1+0x3fc], R10 ;  /* 0x0003fc0a01007387 */ /* 0x0003e20000100800 */
[----:B------:R-:W-:Y:S01]  /*9b10*/  @!P1 IMAD.MOV R4, RZ, RZ, -R4 ;  /* 0x000000ffff049224 */ /* 0x000fe200078e0a04 */
[----:B------:R-:W-:Y:S01]  /*9b20*/  ISETP.GE.AND P2, PT, R28, RZ, PT ;  /* 0x000000ff1c00720c */ /* 0x000fe20003f46270 */
[--C-:B------:R-:W-:Y:S01]  /*9b30*/  @!P4 IMAD.IADD R6, R6, 0x1, -R44.reuse ;  /* 0x000000010606c824 */ /* 0x100fe200078e0a2c */
[----:B------:R-:W-:Y:S01]  /*9b40*/  ISETP.GE.AND P4, PT, R55, RZ, PT ;  /* 0x000000ff3700720c */ /* 0x000fe20003f86270 */
[--C-:B------:R-:W-:Y:S01]  /*9b50*/  @!P3 IMAD.IADD R11, R11, 0x1, -R44.reuse ;  /* 0x000000010b0bb824 */ /* 0x100fe200078e0a2c */
[----:B0-----:R-:W-:Y:S01]  /*9b60*/  IABS R12, R57 ;  /* 0x00000039000c7213 */ /* 0x001fe20000000000 */
[----:B------:R-:W-:Y:S01]  /*9b70*/  @!P5 IMAD.IADD R8, R8, 0x1, -R44 ;  /* 0x000000010808d824 */ /* 0x000fe200078e0a2c */
[----:B------:R-:W-:Y:S01]  /*9b80*/  ISETP.GT.U32.AND P1, PT, R44, R6, PT ;  /* 0x000000062c00720c */ /* 0x000fe20003f24070 */
[----:B------:R0:W-:Y:S01]  /*9b90*/  STL [R1+0x400], R4 ;  /* 0x0004000401007387 */ /* 0x0001e20000100800 */
[----:B-1----:R-:W-:Y:S01]  /*9ba0*/  IMAD.HI.U32 R10, R39, R7, RZ ;  /* 0x00000007270a7227 */ /* 0x002fe200078e00ff */
[----:B------:R-:W-:-:S02]  /*9bb0*/  ISETP.GE.AND P3, PT, R56, RZ, PT ;  /* 0x000000ff3800720c */ /* 0x000fc40003f66270 */
[----:B------:R-:W-:Y:S01]  /*9bc0*/  ISETP.GE.AND P5, PT, R54, RZ, PT ;  /* 0x000000ff3600720c */ /* 0x000fe20003fa6270 */
[----:B------:R-:W-:Y:S02]  /*9bd0*/  IMAD.MOV R10, RZ, RZ, -R10 ;  /* 0x000000ffff0a7224 */ /* 0x000fe400078e0a0a */
[----:B------:R-:W-:Y:S02]  /*9be0*/  @!P6 IMAD.IADD R5, R5, 0x1, -R44 ;  /* 0x000000010505e824 */ /* 0x000fe400078e0a2c */
[----:B------:R-:W-:Y:S02]  /*9bf0*/  IMAD R7, R44, R10, R7 ;  /* 0x0000000a2c077224 */ /* 0x000fe400078e0207 */
[----:B0-----:R-:W-:-:S03]  /*9c00*/  IMAD.HI.U32 R4, R39, R12, RZ ;  /* 0x0000000c27047227 */ /* 0x001fc600078e00ff */
[----:B------:R-:W-:Y:S01]  /*9c10*/  ISETP.GT.U32.AND P6, PT, R44, R7, PT ;  /* 0x000000072c00720c */ /* 0x000fe20003fc4070 */
[----:B------:R-:W-:Y:S02]  /*9c20*/  IMAD.MOV R4, RZ, RZ, -R4 ;  /* 0x000000ffff047224 */ /* 0x000fe400078e0a04 */
[----:B------:R-:W-:Y:S02]  /*9c30*/  @!P1 IMAD.IADD R6, R6, 0x1, -R44 ;  /* 0x0000000106069824 */ /* 0x000fe400078e0a2c */
[C---:B------:R-:W-:Y:S02]  /*9c40*/  IMAD R12, R44.reuse, R4, R12 ;  /* 0x000000042c0c7224 */ /* 0x040fe400078e020c */
[----:B------:R-:W-:Y:S01]  /*9c50*/  @!P2 IMAD.MOV R11, RZ, RZ, -R11 ;  /* 0x000000ffff0ba224 */ /* 0x000fe200078e0a0b */
[----:B------:R-:W-:Y:S01]  /*9c60*/  ISETP.GT.U32.AND P2, PT, R44, R5, PT ;  /* 0x000000052c00720c */ /* 0x000fe20003f44070 */
[----:B------:R-:W-:Y:S01]  /*9c70*/  @!P3 IMAD.MOV R9, RZ, RZ, -R9 ;  /* 0x000000ffff09b224 */ /* 0x000fe200078e0a09 */
[----:B------:R-:W-:Y:S01]  /*9c80*/  ISETP.GE.AND P3, PT, R58, RZ, PT ;  /* 0x000000ff3a00720c */ /* 0x000fe20003f66270 */
[----:B------:R-:W-:Y:S01]  /*9c90*/  @!P0 IMAD.MOV R8, RZ, RZ, -R8 ;  /* 0x000000ffff088224 */ /* 0x000fe200078e0a08 */
[----:B------:R0:W-:Y:S01]  /*9ca0*/  STL [R1+0x404], R11 ;  /* 0x0004040b01007387 */ /* 0x0001e20000100800 */
[----:B------:R-:W-:Y:S01]  /*9cb0*/  VIADD R58, R0, 0x1b5 ;  /* 0x000001b5003a7836 */ /* 0x000fe20000000000 */
[----:B------:R-:W-:Y:S01]  /*9cc0*/  ISETP.GE.AND P0, PT, R57, RZ, PT ;  /* 0x000000ff3900720c */ /* 0x000fe20003f06270 */
[----:B------:R-:W-:Y:S01]  /*9cd0*/  @!P5 IMAD.MOV R6, RZ, RZ, -R6 ;  /* 0x000000ffff06d224 */ /* 0x000fe200078e0a06 */
[----:B------:R-:W-:Y:S01]  /*9ce0*/  ISETP.GT.U32.AND P5, PT, R44, R12, PT ;  /* 0x0000000c2c00720c */ /* 0x000fe20003fa4070 */
[----:B------:R-:W-:Y:S01]  /*9cf0*/  STL [R1+0x408], R9 ;  /* 0x0004080901007387 */ /* 0x000fe20000100800 */
[----:B------:R-:W-:Y:S01]  /*9d00*/  ISETP.GE.AND P1, PT, R58, RZ, PT ;  /* 0x000000ff3a00720c */ /* 0x000fe20003f26270 */
[----:B------:R-:W-:-:S02]  /*9d10*/  @!P6 IMAD.IADD R7, R7, 0x1, -R44 ;  /* 0x000000010707e824 */ /* 0x000fc400078e0a2c */
[----:B------:R1:W-:Y:S01]  /*9d20*/  STL [R1+0x40c], R8 ;  /* 0x00040c0801007387 */ /* 0x0003e20000100800 */
[--C-:B------:R-:W-:Y:S02]  /*9d30*/  @!P2 IMAD.IADD R5, R5, 0x1, -R44.reuse ;  /* 0x000000010505a824 */ /* 0x100fe400078e0a2c */
[----:B------:R-:W-:Y:S01]  /*9d40*/  ISETP.GT.U32.AND P6, PT, R44, R7, PT ;  /* 0x000000072c00720c */ /* 0x000fe20003fc4070 */
[----:B------:R-:W-:Y:S01]  /*9d50*/  VIADD R57, R0, 0x1b3 ;  /* 0x000001b300397836 */ /* 0x000fe20000000000 */
[----:B------:R2:W-:Y:S01]  /*9d60*/  STL [R1+0x410], R6 ;  /* 0x0004100601007387 */ /* 0x0005e20000100800 */
[----:B0-----:R-:W-:Y:S02]  /*9d70*/  IMAD.MOV.U32 R11, RZ, RZ, R5 ;  /* 0x000000ffff0b7224 */ /* 0x001fe400078e0005 */
[----:B------:R-:W-:Y:S01]  /*9d80*/  @!P5 IMAD.IADD R12, R12, 0x1, -R44 ;  /* 0x000000010c0cd824 */ /* 0x000fe200078e0a2c */
[----:B-1----:R-:W-:Y:S01]  /*9d90*/  IABS R8, R58 ;  /* 0x0000003a00087213 */ /* 0x002fe20000000000 */
[----:B------:R-:W-:-:S03]  /*9da0*/  VIADD R58, R0, 0x1b4 ;  /* 0x000001b4003a7836 */ /* 0x000fc60000000000 */
[----:B------:R-:W-:Y:S01]  /*9db0*/  ISETP.GT.U32.AND P5, PT, R44, R12, PT ;  /* 0x0000000c2c00720c */ /* 0x000fe20003fa4070 */
[----:B------:R-:W-:Y:S01]  /*9dc0*/  @!P4 IMAD.MOV R11, RZ, RZ, -R11 ;  /* 0x000000ffff0bc224 */ /* 0x000fe200078e0a0b */
[----:B--2---:R-:W-:Y:S01]  /*9dd0*/  IABS R6, R57 ;  /* 0x0000003900067213 */ /* 0x004fe20000000000 */
[----:B------:R-:W-:Y:S01]  /*9de0*/  IMAD.HI.U32 R10, R39, R8, RZ ;  /* 0x00000008270a7227 */ /* 0x000fe200078e00ff */
[----:B------:R-:W-:Y:S02]  /*9df0*/  IABS R4, R58 ;  /* 0x0000003a00047213 */ /* 0x000fe40000000000 */
[----:B------:R-:W-:Y:S01]  /*9e00*/  ISETP.GE.AND P2, PT, R58, RZ, PT ;  /* 0x000000ff3a00720c */ /* 0x000fe20003f46270 */
[----:B------:R-:W-:Y:S01]  /*9e10*/  VIADD R58, R0, 0x1b2 ;  /* 0x000001b2003a7836 */ /* 0x000fe20000000000 */
[----:B------:R0:W-:Y:S01]  /*9e20*/  STL [R1+0x414], R11 ;  /* 0x0004140b01007387 */ /* 0x0001e20000100800 */
[----:B------:R-:W-:Y:S01]  /*9e30*/  IMAD.MOV.U32 R5, RZ, RZ, R4 ;  /* 0x000000ffff057224 */ /* 0x000fe200078e0004 */
[----:B------:R-:W-:Y:S01]  /*9e40*/  ISETP.GE.AND P4, PT, R57, RZ, PT ;  /* 0x000000ff3900720c */ /* 0x000fe20003f86270 */
[----:B------:R-:W-:Y:S01]  /*9e50*/  IMAD.MOV R10, RZ, RZ, -R10 ;  /* 0x000000ffff0a7224 */ /* 0x000fe200078e0a0a */
[----:B------:R-:W-:Y:S01]  /*9e60*/  IABS R9, R58 ;  /* 0x0000003a00097213 */ /* 0x000fe20000000000 */
[----:B------:R-:W-:-:S04]  /*9e70*/  IMAD.HI.U32 R13, R39, R5, RZ ;  /* 0x00000005270d7227 */ /* 0x000fc800078e00ff */
[----:B------:R-:W-:Y:S02]  /*9e80*/  IMAD R4, R44, R10, R8 ;  /* 0x0000000a2c047224 */ /* 0x000fe400078e0208 */
[----:B------:R-:W-:Y:S02]  /*9e90*/  VIADD R28, R0, 0x1b1 ;  /* 0x000001b1001c7836 */ /* 0x000fe40000000000 */
[----:B------:R-:W-:Y:S02]  /*9ea0*/  IMAD.MOV R13, RZ, RZ, -R13 ;  /* 0x000000ffff0d7224 */ /* 0x000fe400078e0a0d */
[----:B------:R-:W-:Y:S01]  /*9eb0*/  @!P6 IMAD.IADD R7, R7, 0x1, -R44 ;  /* 0x000000010707e824 */ /* 0x000fe200078e0a2c */
[C---:B------:R-:W-:Y:S01]  /*9ec0*/  ISETP.GT.U32.AND P6, PT, R44.reuse, R4, PT ;  /* 0x000000042c00720c */ /* 0x040fe20003fc4070 */
[----:B------:R-:W-:Y:S01]  /*9ed0*/  IMAD.MOV.U32 R8, RZ, RZ, R9 ;  /* 0x000000ffff087224 */ /* 0x000fe200078e0009 */
[----:B------:R-:W-:Y:S01]  /*9ee0*/  IABS R9, R28 ;  /* 0x0000001c00097213 */ /* 0x000fe20000000000 */
[----:B------:R-:W-:-:S02]  /*9ef0*/  IMAD R5, R44, R13, R5 ;  /* 0x0000000d2c057224 */ /* 0x000fc400078e0205 */
[----:B------:R-:W-:-:S04]  /*9f00*/  IMAD.HI.U32 R10, R39, R6, RZ ;  /* 0x00000006270a7227 */ /* 0x000fc800078e00ff */
[----:B0-----:R-:W-:-:S04]  /*9f10*/  IMAD.HI.U32 R11, R39, R8, RZ ;  /* 0x00000008270b7227 */ /* 0x001fc800078e00ff */
[----:B------:R-:W-:Y:S01]  /*9f20*/  @!P5 IMAD.IADD R12, R12, 0x1, -R44 ;  /* 0x000000010c0cd824 */ /* 0x000fe200078e0a2c */
[----:B------:R-:W-:Y:S01]  /*9f30*/  ISETP.GT.U32.AND P5, PT, R44, R5, PT ;  /* 0x000000052c00720c */ /* 0x000fe20003fa4070 */
[----:B------:R-:W-:Y:S02]  /*9f40*/  IMAD.MOV R10, RZ, RZ, -R10 ;  /* 0x000000ffff0a7224 */ /* 0x000fe400078e0a0a */
[----:B------:R-:W-:Y:S02]  /*9f50*/  IMAD.MOV R11, RZ, RZ, -R11 ;  /* 0x000000ffff0b7224 */ /* 0x000fe400078e0a0b */
[----:B------:R-:W-:-:S04]  /*9f60*/  IMAD.HI.U32 R14, R39, R9, RZ ;  /* 0x00000009270e7227 */ /* 0x000fc800078e00ff */
[----:B------:R-:W-:Y:S02]  /*9f70*/  VIADD R54, R0, 0x1b0 ;  /* 0x000001b000367836 */ /* 0x000fe40000000000 */
[C---:B------:R-:W-:Y:S02]  /*9f80*/  IMAD R6, R44.reuse, R10, R6 ;  /* 0x0000000a2c067224 */ /* 0x040fe400078e0206 */
[----:B------:R-:W-:Y:S01]  /*9f90*/  IMAD R8, R44, R11, R8 ;  /* 0x0000000b2c087224 */ /* 0x000fe200078e0208 */
[----:B------:R-:W-:Y:S01]  /*9fa0*/  IABS R13, R54 ;  /* 0x00000036000d7213 */ /* 0x000fe20000000000 */
[----:B------:R-:W-:Y:S02]  /*9fb0*/  IMAD.MOV R14, RZ, RZ, -R14 ;  /* 0x000000ffff0e7224 */ /* 0x000fe400078e0a0e */
[----:B------:R-:W-:Y:S02]  /*9fc0*/  IMAD.MOV.U32 R16, RZ, RZ, R7 ;  /* 0x000000ffff107224 */ /* 0x000fe400078e0007 */
[----:B------:R-:W-:-:S02]  /*9fd0*/  IMAD.MOV.U32 R15, RZ, RZ, R12 ;  /* 0x000000ffff0f7224 */ /* 0x000fc400078e000c */
[----:B------:R-:W-:Y:S02]  /*9fe0*/  @!P6 IMAD.IADD R4, R4, 0x1, -R44 ;  /* 0x000000010404e824 */ /* 0x000fe400078e0a2c */
[C---:B------:R-:W-:Y:S02]  /*9ff0*/  IMAD R9, R44.reuse, R14, R9 ;  /* 0x0000000e2c097224 */ /* 0x040fe400078e0209 */
[----:B------:R-:W-:Y:S01]  /*a000*/  @!P3 IMAD.MOV R16, RZ, RZ, -R16 ;  /* 0x000000ffff10b224 */ /* 0x000fe200078e0a10 */
[C---:B------:R-:W-:Y:S01]  /*a010*/  ISETP.GT.U32.AND P3, PT, R44.reuse, R6, PT ;  /* 0x000000062c00720c */ /* 0x040fe20003f64070 */
[----:B------:R-:W-:Y:S01]  /*a020*/  @!P0 IMAD.MOV R15, RZ, RZ, -R15 ;  /* 0x000000ffff0f8224 */ /* 0x000fe200078e0a0f */
[C---:B------:R-:W-:Y:S01]  /*a030*/  ISETP.GT.U32.AND P0, PT, R44.reuse, R8, PT ;  /* 0x000000082c00720c */ /* 0x040fe20003f04070 */
[----:B------:R-:W-:Y:S01]  /*a040*/  @!P5 IMAD.IADD R5, R5, 0x1, -R44 ;  /* 0x000000010505d824 */ /* 0x000fe200078e0a2c */
[C---:B------:R-:W-:Y:S01]  /*a050*/  ISETP.GT.U32.AND P6, PT, R44.reuse, R4, PT ;  /* 0x000000042c00720c */ /* 0x040fe20003fc4070 */
[----:B------:R-:W-:Y:S01]  /*a060*/  IMAD.HI.U32 R7, R39, R13, RZ ;  /* 0x0000000d27077227 */ /* 0x000fe200078e00ff */
[----:B------:R-:W-:Y:S01]  /*a070*/  ISETP.GT.U32.AND P5, PT, R44, R9, PT ;  /* 0x000000092c00720c */ /* 0x000fe20003fa4070 */
[----:B------:R-:W-:Y:S02]  /*a080*/  STL [R1+0x418], R16 ;  /* 0x0004181001007387 */ /* 0x000fe40000100800 */
[----:B------:R-:W-:-:S02]  /*a090*/  IMAD.MOV R7, RZ, RZ, -R7 ;  /* 0x000000ffff077224 */ /* 0x000fc400078e0a07 */
[----:B------:R-:W-:Y:S01]  /*a0a0*/  VIADD R55, R0, 0x1af ;  /* 0x000001af00377836 */ /* 0x000fe20000000000 */
[----:B------:R-:W-:Y:S01]  /*a0b0*/  STL [R1+0x41c], R15 ;  /* 0x00041c0f01007387 */ /* 0x000fe20000100800 */
[----:B------:R-:W-:Y:S02]  /*a0c0*/  IMAD R13, R44, R7, R13 ;  /* 0x000000072c0d7224 */ /* 0x000fe400078e020d */
[--C-:B------:R-:W-:Y:S01]  /*a0d0*/  @!P3 IMAD.IADD R6, R6, 0x1, -R44.reuse ;  /* 0x000000010606b824 */ /* 0x100fe200078e0a2c */
[----:B------:R-:W-:Y:S01]  /*a0e0*/  IABS R7, R55 ;  /* 0x0000003700077213 */ /* 0x000fe20000000000 */
[--C-:B------:R-:W-:Y:S01]  /*a0f0*/  @!P0 IMAD.IADD R8, R8, 0x1, -R44.reuse ;  /* 0x0000000108088824 */ /* 0x100fe200078e0a2c */
[----:B------:R-:W-:Y:S01]  /*a100*/  ISETP.GT.U32.AND P3, PT, R44, R5, PT ;  /* 0x000000052c00720c */ /* 0x000fe20003f64070 */
[--C-:B------:R-:W-:Y:S01]  /*a110*/  @!P6 IMAD.IADD R4, R4, 0x1, -R44.reuse ;  /* 0x000000010404e824 */ /* 0x100fe200078e0a2c */
[----:B------:R-:W-:Y:S01]  /*a120*/  ISETP.GE.AND P6, PT, R58, RZ, PT ;  /* 0x000000ff3a00720c */ /* 0x000fe20003fc6270 */
[----:B------:R-:W-:Y:S01]  /*a130*/  @!P5 IMAD.IADD R9, R9, 0x1, -R44 ;  /* 0x000000010909d824 */ /* 0x000fe200078e0a2c */
[C---:B------:R-:W-:Y:S01]  /*a140*/  ISETP.GT.U32.AND P5, PT, R44.reuse, R8, PT ;  /* 0x000000082c00720c */ /* 0x040fe20003fa4070 */
[----:B------:R-:W-:Y:S01]  /*a150*/  IMAD.MOV.U32 R14, RZ, RZ, R4 ;  /* 0x000000ffff0e7224 */ /* 0x000fe200078e0004 */
[----:B------:R-:W-:Y:S01]  /*a160*/  ISETP.GT.U32.AND P0, PT, R44, R6, PT ;  /* 0x000000062c00720c */ /* 0x000fe20003f04070 */
[----:B------:R-:W-:-:S04]  /*a170*/  IMAD.HI.U32 R4, R39, R7, RZ ;  /* 0x0000000727047227 */ /* 0x000fc800078e00ff */
[C---:B------:R-:W-:Y:S02]  /*a180*/  VIADD R56, R0.reuse, 0x1ae ;  /* 0x000001ae00387836 */ /* 0x040fe40000000000 */
[----:B------:R-:W-:Y:S02]  /*a190*/  IMAD.MOV R4, RZ, RZ, -R4 ;  /* 0x000000ffff047224 */ /* 0x000fe400078e0a04 */
[----:B------:R-:W-:Y:S01]  /*a1a0*/  VIADD R57, R0, 0x1ad ;  /* 0x000001ad00397836 */ /* 0x000fe20000000000 */
[----:B------:R-:W-:Y:S01]  /*a1b0*/  IABS R12, R56 ;  /* 0x00000038000c7213 */ /* 0x000fe20000000000 */
[----:B------:R-:W-:Y:S01]  /*a1c0*/  @!P3 IMAD.IADD R5, R5, 0x1, -R44 ;  /* 0x000000010505b824 */ /* 0x000fe200078e0a2c */
[C---:B------:R-:W-:Y:S01]  /*a1d0*/  ISETP.GT.U32.AND P3, PT, R44.reuse, R13, PT ;  /* 0x0000000d2c00720c */ /* 0x040fe20003f64070 */
[C---:B------:R-:W-:Y:S01]  /*a1e0*/  IMAD R7, R44.reuse, R4, R7 ;  /* 0x000000042c077224 */ /* 0x040fe200078e0207 */
[----:B------:R-:W-:Y:S01]  /*a1f0*/  IABS R11, R57 ;  /* 0x00000039000b7213 */ /* 0x000fe20000000000 */
[----:B------:R-:W-:Y:S01]  /*a200*/  @!P1 IMAD.MOV R14, RZ, RZ, -R14 ;  /* 0x000000ffff0e9224 */ /* 0x000fe200078e0a0e */
[----:B------:R-:W-:Y:S01]  /*a210*/  ISETP.GT.U32.AND P1, PT, R44, R9, PT ;  /* 0x000000092c00720c */ /* 0x000fe20003f24070 */
[----:B------:R-:W-:Y:S01]  /*a220*/  @!P5 IMAD.IADD R8, R8, 0x1, -R44 ;  /* 0x000000010808d824 */ /* 0x000fe200078e0a2c */
[----:B------:R-:W-:Y:S01]  /*a230*/  ISETP.GT.U32.AND P5, PT, R44, R7, PT ;  /* 0x000000072c00720c */ /* 0x000fe20003fa4070 */
[----:B------:R-:W-:Y:S01]  /*a240*/  IMAD.HI.U32 R4, R39, R12, RZ ;  /* 0x0000000c27047227 */ /* 0x000fe200078e00ff */
[----:B------:R0:W-:Y:S03]  /*a250*/  STL [R1+0x420], R14 ;  /* 0x0004200e01007387 */ /* 0x0001e60000100800 */
[----:B------:R-:W-:-:S02]  /*a260*/  VIADD R58, R0, 0x1ac ;  /* 0x000001ac003a7836 */ /* 0x000fc40000000000 */
[----:B------:R-:W-:Y:S02]  /*a270*/  IMAD.MOV R4, RZ, RZ, -R4 ;  /* 0x000000ffff047224 */ /* 0x000fe400078e0a04 */
[----:B------:R-:W-:Y:S01]  /*a280*/  @!P3 IMAD.IADD R13, R13, 0x1, -R44 ;  /* 0x000000010d0db824 */ /* 0x000fe200078e0a2c */
[----:B------:R-:W-:Y:S01]  /*a290*/  IABS R10, R58 ;  /* 0x0000003a000a7213 */ /* 0x000fe20000000000 */
[----:B------:R-:W-:Y:S01]  /*a2a0*/  IMAD R4, R44, R4, R12 ;  /* 0x000000042c047224 */ /* 0x000fe200078e020c */
[----:B------:R-:W-:Y:S01]  /*a2b0*/  ISETP.GE.AND P3, PT, R55, RZ, PT ;  /* 0x000000ff3700720c */ /* 0x000fe20003f66270 */
[----:B0-----:R-:W-:-:S04]  /*a2c0*/  IMAD.HI.U32 R14, R39, R11, RZ ;  /* 0x0000000b270e7227 */ /* 0x001fc800078e00ff */
[----:B------:R-:W-:Y:S02]  /*a2d0*/  IMAD.MOV R14, RZ, RZ, -R14 ;  /* 0x000000ffff0e7224 */ /* 0x000fe400078e0a0e */
[----:B------:R-:W-:Y:S02]  /*a2e0*/  IMAD.MOV.U32 R16, RZ, RZ, R5 ;  /* 0x000000ffff107224 */ /* 0x000fe400078e0005 */
[C---:B------:R-:W-:Y:S02]  /*a2f0*/  IMAD R11, R44.reuse, R14, R11 ;  /* 0x0000000e2c0b7224 */ /* 0x040fe400078e020b */
[----:B------:R-:W-:Y:S01]  /*a300*/  @!P5 IMAD.IADD R7, R7, 0x1, -R44 ;  /* 0x000000010707d824 */ /* 0x000fe200078e0a2c */
[C---:B------:R-:W-:Y:S01]  /*a310*/  ISETP.GT.U32.AND P5, PT, R44.reuse, R4, PT ;  /* 0x000000042c00720c */ /* 0x040fe20003fa4070 */
[----:B------:R-:W-:Y:S01]  /*a320*/  @!P2 IMAD.MOV R16, RZ, RZ, -R16 ;  /* 0x000000ffff10a224 */ /* 0x000fe200078e0a10 */
[----:B------:R-:W-:Y:S01]  /*a330*/  ISETP.GT.U32.AND P2, PT, R44, R13, PT ;  /* 0x0000000d2c00720c */ /* 0x000fe20003f44070 */
[----:B------:R-:W-:-:S03]  /*a340*/  IMAD.HI.U32 R15, R39, R10, RZ ;  /* 0x0000000a270f7227 */ /* 0x000fc600078e00ff */
[----:B------:R-:W-:Y:S01]  /*a350*/  STL [R1+0x424], R16 ;  /* 0x0004241001007387 */ /* 0x000fe20000100800 */
[----:B------:R-:W-:Y:S01]  /*a360*/  @!P6 IMAD.MOV R8, RZ, RZ, -R8 ;  /* 0x000000ffff08e224 */ /* 0x000fe200078e0a08 */
[----:B------:R-:W-:Y:S01]  /*a370*/  ISETP.GT.U32.AND P6, PT, R44, R11, PT ;  /* 0x0000000b2c00720c */ /* 0x000fe20003fc4070 */
[----:B------:R-:W-:Y:S02]  /*a380*/  IMAD.MOV R15, RZ, RZ, -R15 ;  /* 0x000000ffff0f7224 */ /* 0x000fe400078e0a0f */
[--C-:B------:R-:W-:Y:S01]  /*a390*/  @!P0 IMAD.IADD R6, R6, 0x1, -R44.reuse ;  /* 0x0000000106068824 */ /* 0x100fe200078e0a2c */
[----:B------:R-:W-:Y:S01]  /*a3a0*/  ISETP.GE.AND P0, PT, R28, RZ, PT ;  /* 0x000000ff1c00720c */ /* 0x000fe20003f06270 */
[----:B------:R-:W-:Y:S01]  /*a3b0*/  @!P1 IMAD.IADD R9, R9, 0x1, -R44 ;  /* 0x0000000109099824 */ /* 0x000fe200078e0a2c */
[----:B------:R-:W-:Y:S01]  /*a3c0*/  ISETP.GE.AND P1, PT, R54, RZ, PT ;  /* 0x000000ff3600720c */ /* 0x000fe20003f26270 */
[----:B------:R-:W-:Y:S02]  /*a3d0*/  VIADD R54, R0, 0x1ab ;  /* 0x000001ab00367836 */ /* 0x000fe40000000000 */
[----:B------:R-:W-:-:S02]  /*a3e0*/  IMAD R15, R44, R15, R10 ;  /* 0x0000000f2c0f7224 */ /* 0x000fc400078e020a */
[----:B------:R-:W-:Y:S01]  /*a3f0*/  @!P4 IMAD.MOV R6, RZ, RZ, -R6 ;  /* 0x000000ffff06c224 */ /* 0x000fe200078e0a06 */
[----:B------:R-:W-:Y:S01]  /*a400*/  IABS R10, R54 ;  /* 0x00000036000a7213 */ /* 0x000fe20000000000 */
[--C-:B------:R-:W-:Y:S01]  /*a410*/  @!P2 IMAD.IADD R13, R13, 0x1, -R44.reuse ;  /* 0x000000010d0da824 */ /* 0x100fe200078e0a2c */
[----:B------:R-:W-:Y:S01]  /*a420*/  ISETP.GT.U32.AND P2, PT, R44, R15, PT ;  /* 0x0000000f2c00720c */ /* 0x000fe20003f44070 */
[--C-:B------:R-:W-:Y:S01]  /*a430*/  @!P5 IMAD.IADD R4, R4, 0x1, -R44.reuse ;  /* 0x000000010404d824 */ /* 0x100fe200078e0a2c */
[----:B------:R0:W-:Y:S01]  /*a440*/  STL [R1+0x42c], R6 ;  /* 0x00042c0601007387 */ /* 0x0001e20000100800 */
[----:B------:R-:W-:Y:S01]  /*a450*/  @!P6 IMAD.IADD R11, R11, 0x1, -R44 ;  /* 0x000000010b0be824 */ /* 0x000fe200078e0a2c */
[----:B------:R-:W-:Y:S01]  /*a460*/  ISETP.GT.U32.AND P4, PT, R44, R7, PT ;  /* 0x000000072c00720c */ /* 0x000fe20003f84070 */
[----:B------:R-:W-:Y:S01]  /*a470*/  VIADD R55, R0, 0x1aa ;  /* 0x000001aa00377836 */ /* 0x000fe20000000000 */
[----:B------:R-:W-:Y:S01]  /*a480*/  ISETP.GT.U32.AND P6, PT, R44, R4, PT ;  /* 0x000000042c00720c */ /* 0x000fe20003fc4070 */
[----:B------:R-:W-:Y:S01]  /*a490*/  @!P0 IMAD.MOV R9, RZ, RZ, -R9 ;  /* 0x000000ffff098224 */ /* 0x000fe200078e0a09 */
[----:B------:R-:W-:Y:S01]  /*a4a0*/  STL [R1+0x434], R8 ;  /* 0x0004340801007387 */ /* 0x000fe20000100800 */
[C---:B------:R-:W-:Y:S01]  /*a4b0*/  VIADD R28, R0.reuse, 0x1a9 ;  /* 0x000001a9001c7836 */ /* 0x040fe20000000000 */
[----:B------:R-:W-:Y:S01]  /*a4c0*/  IABS R5, R55 ;  /* 0x0000003700057213 */ /* 0x000fe20000000000 */
[----:B------:R-:W-:Y:S01]  /*a4d0*/  VIADD R29, R0, 0x186 ;  /* 0x00000186001d7836 */ /* 0x000fe20000000000 */
[----:B------:R1:W-:Y:S01]  /*a4e0*/  STL [R1+0x438], R9 ;  /* 0x0004380901007387 */ /* 0x0003e20000100800 */
[----:B0-----:R-:W-:Y:S01]  /*a4f0*/  IMAD.HI.U32 R6, R39, R10, RZ ;  /* 0x0000000a27067227 */ /* 0x001fe200078e00ff */
[----:B------:R-:W-:-:S02]  /*a500*/  ISETP.GE.AND P0, PT, R56, RZ, PT ;  /* 0x000000ff3800720c */ /* 0x000fc40003f06270 */
[----:B------:R-:W-:Y:S01]  /*a510*/  ISETP.GE.AND P5, PT, R58, RZ, PT ;  /* 0x000000ff3a00720c */ /* 0x000fe20003fa6270 */
[----:B------:R-:W-:Y:S01]  /*a520*/  IMAD.MOV R6, RZ, RZ, -R6 ;  /* 0x000000ffff067224 */ /* 0x000fe200078e0a06 */
[----:B------:R-:W-:Y:S01]  /*a530*/  IABS R59, R29 ;  /* 0x0000001d003b7213 */ /* 0x000fe20000000000 */
[----:B------:R-:W-:Y:S01]  /*a540*/  @!P2 IMAD.IADD R15, R15, 0x1, -R44 ;  /* 0x000000010f0fa824 */ /* 0x000fe200078e0a2c */
[C---:B------:R-:W-:Y:S01]  /*a550*/  ISETP.GT.U32.AND P2, PT, R44.reuse, R11, PT ;  /* 0x0000000b2c00720c */ /* 0x040fe20003f44070 */
[----:B------:R-:W-:Y:S02]  /*a560*/  IMAD R10, R44, R6, R10 ;  /* 0x000000062c0a7224 */ /* 0x000fe400078e020a */
[----:B-1----:R-:W-:Y:S01]  /*a570*/  IMAD.MOV.U32 R9, RZ, RZ, R13 ;  /* 0x000000ffff097224 */ /* 0x002fe200078e000d */
[----:B------:R-:W-:Y:S01]  /*a580*/  IABS R13, R28 ;  /* 0x0000001c000d7213 */ /* 0x000fe20000000000 */
[----:B------:R-:W-:-:S04]  /*a590*/  IMAD.HI.U32 R8, R39, R5, RZ ;  /* 0x0000000527087227 */ /* 0x000fc800078e00ff */
[----:B------:R-:W-:Y:S01]  /*a5a0*/  @!P6 IMAD.IADD R4, R4, 0x1, -R44 ;  /* 0x000000010404e824 */ /* 0x000fe200078e0a2c */
[----:B------:R-:W-:Y:S01]  /*a5b0*/  ISETP.GT.U32.AND P6, PT, R44, R10, PT ;  /* 0x0000000a2c00720c */ /* 0x000fe20003fc4070 */
[----:B------:R-:W-:Y:S02]  /*a5c0*/  IMAD.MOV R8, RZ, RZ, -R8 ;  /* 0x000000ffff087224 */ /* 0x000fe400078e0a08 */
[----:B------:R-:W-:-:S04]  /*a5d0*/  IMAD.HI.U32 R14, R39, R13, RZ ;  /* 0x0000000d270e7227 */ /* 0x000fc800078e00ff */
[----:B------:R-:W-:Y:S02]  /*a5e0*/  IMAD R6, R44, R8, R5 ;  /* 0x000000082c067224 */ /* 0x000fe400078e0205 */
[C---:B------:R-:W-:Y:S02]  /*a5f0*/  VIADD R56, R0.reuse, 0x1a8 ;  /* 0x000001a800387836 */ /* 0x040fe40000000000 */
[----:B------:R-:W-:Y:S02]  /*a600*/  IMAD.MOV R14, RZ, RZ, -R14 ;  /* 0x000000ffff0e7224 */ /* 0x000fe400078e0a0e */
[----:B------:R-:W-:Y:S01]  /*a610*/  @!P1 IMAD.MOV R9, RZ, RZ, -R9 ;  /* 0x000000ffff099224 */ /* 0x000fe200078e0a09 */
[----:B------:R-:W-:Y:S01]  /*a620*/  IABS R12, R56 ;  /* 0x00000038000c7213 */ /* 0x000fe20000000000 */
[----:B------:R-:W-:Y:S01]  /*a630*/  VIADD R58, R0, 0x1a7 ;  /* 0x000001a7003a7836 */ /* 0x000fe20000000000 */
[C---:B------:R-:W-:Y:S01]  /*a640*/  ISETP.GT.U32.AND P1, PT, R44.reuse, R15, PT ;  /* 0x0000000f2c00720c */ /* 0x040fe20003f24070 */
[--C-:B------:R-:W-:Y:S01]  /*a650*/  @!P2 IMAD.IADD R11, R11, 0x1, -R44.reuse ;  /* 0x000000010b0ba824 */ /* 0x100fe200078e0a2c */
[C---:B------:R-:W-:Y:S01]  /*a660*/  ISETP.GT.U32.AND P2, PT, R44.reuse, R6, PT ;  /* 0x000000062c00720c */ /* 0x040fe20003f44070 */
[----:B------:R-:W-:Y:S01]  /*a670*/  IMAD R13, R44, R14, R13 ;  /* 0x0000000e2c0d7224 */ /* 0x000fe200078e020d */
[----:B------:R0:W-:Y:S01]  /*a680*/  STL [R1+0x43c], R9 ;  /* 0x00043c0901007387 */ /* 0x0001e20000100800 */
[--C-:B------:R-:W-:Y:S01]  /*a690*/  @!P4 IMAD.IADD R7, R7, 0x1, -R44.reuse ;  /* 0x000000010707c824 */ /* 0x100fe200078e0a2c */
[----:B------:R-:W-:Y:S01]  /*a6a0*/  ISETP.GE.AND P4, PT, R57, RZ, PT ;  /* 0x000000ff3900720c */ /* 0x000fe20003f86270 */
[----:B------:R-:W-:Y:S01]  /*a6b0*/  @!P6 IMAD.IADD R10, R10, 0x1, -R44 ;  /* 0x000000010a0ae824 */ /* 0x000fe200078e0a2c */
[----:B------:R-:W-:Y:S01]  /*a6c0*/  IABS R8, R58 ;  /* 0x0000003a00087213 */ /* 0x000fe20000000000 */
[----:B------:R-:W-:Y:S01]  /*a6d0*/  @!P3 IMAD.MOV R7, RZ, RZ, -R7 ;  /* 0x000000ffff07b224 */ /* 0x000fe200078e0a07 */
[C---:B------:R-:W-:Y:S01]  /*a6e0*/  ISETP.GT.U32.AND P6, PT, R44.reuse, R13, PT ;  /* 0x0000000d2c00720c */ /* 0x040fe20003fc4070 */
[----:B------:R-:W-:Y:S01]  /*a6f0*/  @!P0 IMAD.MOV R4, RZ, RZ, -R4 ;  /* 0x000000ffff048224 */ /* 0x000fe200078e0a04 */
[----:B------:R-:W-:Y:S01]  /*a700*/  ISETP.GT.U32.AND P3, PT, R44, R10, PT ;  /* 0x0000000a2c00720c */ /* 0x000fe20003f64070 */
[C---:B------:R-:W-:Y:S01]  /*a710*/  IMAD.HI.U32 R16, R39.reuse, R8, RZ ;  /* 0x0000000827107227 */ /* 0x040fe200078e00ff */
[----:B------:R-:W-:Y:S03]  /*a720*/  STL [R1+0x440], R7 ;  /* 0x0004400701007387 */ /* 0x000fe60000100800 */
[----:B0-----:R-:W-:Y:S01]  /*a730*/  IMAD.HI.U32 R9, R39, R12, RZ ;  /* 0x0000000c27097227 */ /* 0x001fe200078e00ff */
[----:B------:R0:W-:Y:S03]  /*a740*/  STL [R1+0x444], R4 ;  /* 0x0004440401007387 */ /* 0x0001e60000100800 */
[----:B------:R-:W-:-:S02]  /*a750*/  IMAD.MOV R9, RZ, RZ, -R9 ;  /* 0x000000ffff097224 */ /* 0x000fc400078e0a09 */
[----:B------:R-:W-:Y:S02]  /*a760*/  VIADD R57, R0, 0x1a6 ;  /* 0x000001a600397836 */ /* 0x000fe40000000000 */
[----:B------:R-:W-:Y:S02]  /*a770*/  IMAD.MOV R16, RZ, RZ, -R16 ;  /* 0x000000ffff107224 */ /* 0x000fe400078e0a10 */
[----:B------:R-:W-:Y:S01]  /*a780*/  @!P2 IMAD.IADD R6, R6, 0x1, -R44 ;  /* 0x000000010606a824 */ /* 0x000fe200078e0a2c */
[----:B------:R-:W-:Y:S01]  /*a790*/  IABS R5, R57 ;  /* 0x0000003900057213 */ /* 0x000fe20000000000 */
[----:B------:R-:W-:Y:S01]  /*a7a0*/  IMAD R9, R44, R9, R12 ;  /* 0x000000092c097224 */ /* 0x000fe200078e020c */
[----:B------:R-:W-:Y:S01]  /*a7b0*/  ISETP.GE.AND P2, PT, R55, RZ, PT ;  /* 0x000000ff3700720c */ /* 0x000fe20003f46270 */
[----:B0-----:R-:W-:Y:S02]  /*a7c0*/  IMAD.MOV.U32 R4, RZ, RZ, R11 ;  /* 0x000000ffff047224 */ /* 0x001fe400078e000b */
[----:B------:R-:W-:Y:S01]  /*a7d0*/  @!P1 IMAD.IADD R15, R15, 0x1, -R44 ;  /* 0x000000010f0f9824 */ /* 0x000fe200078e0a2c */
[----:B------:R-:W-:Y:S01]  /*a7e0*/  ISETP.GE.AND P1, PT, R54, RZ, PT ;  /* 0x000000ff3600720c */ /* 0x000fe20003f26270 */
[----:B------:R-:W-:-:S02]  /*a7f0*/  VIADD R54, R0, 0x1a5 ;  /* 0x000001a500367836 */ /* 0x000fc40000000000 */
[C---:B------:R-:W-:Y:S02]  /*a800*/  IMAD R8, R44.reuse, R16, R8 ;  /* 0x000000102c087224 */ /* 0x040fe400078e0208 */
[----:B------:R-:W-:Y:S01]  /*a810*/  @!P6 IMAD.IADD R13, R13, 0x1, -R44 ;  /* 0x000000010d0de824 */ /* 0x000fe200078e0a2c */
[C---:B------:R-:W-:Y:S01]  /*a820*/  ISETP.GT.U32.AND P6, PT, R44.reuse, R6, PT ;  /* 0x000000062c00720c */ /* 0x040fe20003fc4070 */
[----:B------:R-:W-:Y:S01]  /*a830*/  @!P4 IMAD.MOV R4, RZ, RZ, -R4 ;  /* 0x000000ffff04c224 */ /* 0x000fe200078e0a04 */
[C---:B------:R-:W-:Y:S01]  /*a840*/  ISETP.GT.U32.AND P4, PT, R44.reuse, R9, PT ;  /* 0x000000092c00720c */ /* 0x040fe20003f84070 */
[----:B------:R-:W-:Y:S01]  /*a850*/  @!P5 IMAD.MOV R15, RZ, RZ, -R15 ;  /* 0x000000ffff0fd224 */ /* 0x000fe200078e0a0f */
[----:B------:R-:W-:Y:S01]  /*a860*/  IABS R12, R54 ;  /* 0x00000036000c7213 */ /* 0x000fe20000000000 */
[----:B------:R-:W-:Y:S01]  /*a870*/  IMAD.HI.U32 R14, R39, R5, RZ ;  /* 0x00000005270e7227 */ /* 0x000fe200078e00ff */
[C---:B------:R-:W-:Y:S01]  /*a880*/  ISETP.GT.U32.AND P5, PT, R44.reuse, R8, PT ;  /* 0x000000082c00720c */ /* 0x040fe20003fa4070 */
[----:B------:R0:W-:Y:S01]  /*a890*/  STL [R1+0x448], R4 ;  /* 0x0004480401007387 */ /* 0x0001e20000100800 */
[----:B------:R-:W-:Y:S01]  /*a8a0*/  ISETP.GT.U32.AND P0, PT, R44, R13, PT ;  /* 0x0000000d2c00720c */ /* 0x000fe20003f04070 */
[----:B------:R-:W-:-:S02]  /*a8b0*/  IMAD.MOV R14, RZ, RZ, -R14 ;  /* 0x000000ffff0e7224 */ /* 0x000fc400078e0a0e */
[----:B------:R-:W-:Y:S01]  /*a8c0*/  VIADD R55, R0, 0x1a4 ;  /* 0x000001a400377836 */ /* 0x000fe20000000000 */
[----:B------:R-:W-:Y:S01]  /*a8d0*/  STL [R1+0x44c], R15 ;  /* 0x00044c0f01007387 */ /* 0x000fe20000100800 */
[----:B------:R-:W-:Y:S02]  /*a8e0*/  IMAD R5, R44, R14, R5 ;  /* 0x0000000e2c057224 */ /* 0x000fe400078e0205 */
[----:B------:R-:W-:Y:S01]  /*a8f0*/  @!P6 IMAD.IADD R6, R6, 0x1, -R44 ;  /* 0x000000010606e824 */ /* 0x000fe200078e0a2c */
[----:B------:R-:W-:Y:S01]  /*a900*/  IABS R14, R55 ;  /* 0x00000037000e7213 */ /* 0x000fe20000000000 */
[----:B0-----:R-:W-:Y:S01]  /*a910*/  IMAD.HI.U32 R4, R39, R12, RZ ;  /* 0x0000000c27047227 */ /* 0x001fe200078e00ff */
[----:B------:R-:W-:-:S03]  /*a920*/  ISETP.GE.AND P6, PT, R28, RZ, PT ;  /* 0x000000ff1c00720c */ /* 0x000fc60003fc6270 */
[----:B------:R-:W-:Y:S02]  /*a930*/  IMAD.MOV R4, RZ, RZ, -R4 ;  /* 0x000000ffff047224 */ /* 0x000fe400078e0a04 */
[----:B------:R-:W-:Y:S01]  /*a940*/  @!P4 IMAD.IADD R9, R9, 0x1, -R44 ;  /* 0x000000010909c824 */ /* 0x000fe200078e0a2c */
[----:B------:R-:W-:Y:S01]  /*a950*/  ISETP.GE.AND P4, PT, R58, RZ, PT ;  /* 0x000000ff3a00720c */ /* 0x000fe20003f86270 */
[----:B------:R-:W-:Y:S02]  /*a960*/  IMAD R4, R44, R4, R12 ;  /* 0x000000042c047224 */ /* 0x000fe400078e020c */
[----:B------:R-:W-:Y:S01]  /*a970*/  @!P5 IMAD.IADD R8, R8, 0x1, -R44 ;  /* 0x000000010808d824 */ /* 0x000fe200078e0a2c */
[----:B------:R-:W-:Y:S01]  /*a980*/  ISETP.GT.U32.AND P5, PT, R44, R9, PT ;  /* 0x000000092c00720c */ /* 0x000fe20003fa4070 */
[----:B------:R-:W-:Y:S02]  /*a990*/  IMAD.MOV.U32 R11, RZ, RZ, R6 ;  /* 0x000000ffff0b7224 */ /* 0x000fe400078e0006 */
[----:B------:R-:W-:-:S04]  /*a9a0*/  IMAD.HI.U32 R7, R39, R14, RZ ;  /* 0x0000000e27077227 */ /* 0x000fc800078e00ff */
[----:B------:R-:W-:Y:S01]  /*a9b0*/  @!P3 IMAD.IADD R10, R10, 0x1, -R44 ;  /* 0x000000010a0ab824 */ /* 0x000fe200078e0a2c */
[C---:B------:R-:W-:Y:S01]  /*a9c0*/  ISETP.GT.U32.AND P3, PT, R44.reuse, R5, PT ;  /* 0x000000052c00720c */ /* 0x040fe20003f64070 */
[----:B------:R-:W-:Y:S01]  /*a9d0*/  @!P2 IMAD.MOV R11, RZ, RZ, -R11 ;  /* 0x000000ffff0ba224 */ /* 0x000fe200078e0a0b */
[C---:B------:R-:W-:Y:S01]  /*a9e0*/  ISETP.GT.U32.AND P2, PT, R44.reuse, R4, PT ;  /* 0x000000042c00720c */ /* 0x040fe20003f44070 */
[----:B------:R-:W-:Y:S02]  /*a9f0*/  IMAD.MOV R7, RZ, RZ, -R7 ;  /* 0x000000ffff077224 */ /* 0x000fe400078e0a07 */
[----:B------:R-:W-:Y:S01]  /*aa00*/  @!P1 IMAD.MOV R10, RZ, RZ, -R10 ;  /* 0x000000ffff0a9224 */ /* 0x000fe200078e0a0a */
[----:B------:R-:W-:Y:S01]  /*aa10*/  ISETP.GT.U32.AND P1, PT, R44, R8, PT ;  /* 0x000000082c00720c */ /* 0x000fe20003f24070 */
[----:B------:R-:W-:Y:S01]  /*aa20*/  @!P0 IMAD.IADD R13, R13, 0x1, -R44 ;  /* 0x000000010d0d8824 */ /* 0x000fe200078e0a2c */
[----:B------:R-:W-:Y:S01]  /*aa30*/  ISETP.GE.AND P0, PT, R56, RZ, PT ;  /* 0x000000ff3800720c */ /* 0x000fe20003f06270 */
[----:B------:R-:W-:Y:S01]  /*aa40*/  IMAD R7, R44, R7, R14 ;  /* 0x000000072c077224 */ /* 0x000fe200078e020e */
[----:B------:R0:W-:Y:S01]  /*aa50*/  STL [R1+0x450], R10 ;  /* 0x0004500a01007387 */ /* 0x0001e20000100800 */
[----:B------:R-:W-:-:S02]  /*aa60*/  VIADD R58, R0, 0x1a3 ;  /* 0x000001a3003a7836 */ /* 0x000fc40000000000 */
[--C-:B------:R-:W-:Y:S01]  /*aa70*/  @!P5 IMAD.IADD R9, R9, 0x1, -R44.reuse ;  /* 0x000000010909d824 */ /* 0x100fe200078e0a2c */
[----:B------:R-:W-:Y:S01]  /*aa80*/  ISETP.GT.U32.AND P5, PT, R44, R7, PT ;  /* 0x000000072c00720c */ /* 0x000fe20003fa4070 */
[--C-:B------:R-:W-:Y:S01]  /*aa90*/  @!P2 IMAD.IADD R4, R4, 0x1, -R44.reuse ;  /* 0x000000010404a824 */ /* 0x100fe200078e0a2c */
[----:B------:R-:W-:Y:S01]  /*aaa0*/  IABS R6, R58 ;  /* 0x0000003a00067213 */ /* 0x000fe20000000000 */
[----:B------:R1:W-:Y:S01]  /*aab0*/  STL [R1+0x454], R11 ;  /* 0x0004540b01007387 */ /* 0x0003e20000100800 */
[----:B------:R-:W-:Y:S01]  /*aac0*/  @!P3 IMAD.IADD R5, R5, 0x1, -R44 ;  /* 0x000000010505b824 */ /* 0x000fe200078e0a2c */
[----:B------:R-:W-:Y:S01]  /*aad0*/  ISETP.GE.AND P2, PT, R58, RZ, PT ;  /* 0x000000ff3a00720c */ /* 0x000fe20003f46270 */
[----:B0-----:R-:W-:Y:S02]  /*aae0*/  IMAD.MOV.U32 R10, RZ, RZ, R13 ;  /* 0x000000ffff0a7224 */ /* 0x001fe400078e000d */
[----:B------:R-:W-:Y:S01]  /*aaf0*/  @!P0 IMAD.MOV R9, RZ, RZ, -R9 ;  /* 0x000000ffff098224 */ /* 0x000fe200078e0a09 */
[----:B------:R-:W-:Y:S01]  /*ab00*/  ISETP.GT.U32.AND P0, PT, R44, R4, PT ;  /* 0x000000042c00720c */ /* 0x000fe20003f04070 */
[----:B------:R-:W-:Y:S01]  /*ab10*/  @!P6 IMAD.MOV R10, RZ, RZ, -R10 ;  /* 0x000000ffff0ae224 */ /* 0x000fe200078e0a0a */
[----:B------:R-:W-:Y:S01]  /*ab20*/  ISETP.GE.AND P6, PT, R57, RZ, PT ;  /* 0x000000ff3900720c */ /* 0x000fe20003fc6270 */
[----:B------:R-:W-:Y:S01]  /*ab30*/  VIADD R57, R0, 0x1a2 ;  /* 0x000001a200397836 */ /* 0x000fe20000000000 */
[----:B------:R-:W-:Y:S01]  /*ab40*/  ISETP.GT.U32.AND P3, PT, R44, R5, PT ;  /* 0x000000052c00720c */ /* 0x000fe20003f64070 */
[--C-:B------:R-:W-:Y:S01]  /*ab50*/  @!P1 IMAD.IADD R8, R8, 0x1, -R44.reuse ;  /* 0x0000000108089824 */ /* 0x100fe200078e0a2c */
[----:B------:R0:W-:Y:S01]  /*ab60*/  STL [R1+0x458], R10 ;  /* 0x0004580a01007387 */ /* 0x0001e20000100800 */
[--C-:B------:R-:W-:Y:S01]  /*ab70*/  @!P5 IMAD.IADD R7, R7, 0x1, -R44.reuse ;  /* 0x000000010707d824 */ /* 0x100fe200078e0a2c */
[----:B-1----:R-:W-:Y:S01]  /*ab80*/  IABS R11, R57 ;  /* 0x00000039000b7213 */ /* 0x002fe20000000000 */
[----:B------:R-:W-:Y:S01]  /*ab90*/  VIADD R58, R0, 0x1a1 ;  /* 0x000001a1003a7836 */ /* 0x000fe20000000000 */
[----:B------:R-:W-:Y:S01]  /*aba0*/  ISETP.GE.AND P1, PT, R54, RZ, PT ;  /* 0x000000ff3600720c */ /* 0x000fe20003f26270 */
[----:B------:R1:W-:Y:S01]  /*abb0*/  STL [R1+0x45c], R9 ;  /* 0x00045c0901007387 */ /* 0x0003e20000100800 */
[----:B------:R-:W-:Y:S01]  /*abc0*/  ISETP.GT.U32.AND P5, PT, R44, R7, PT ;  /* 0x000000072c00720c */ /* 0x000fe20003fa4070 */
[----:B------:R-:W-:Y:S01]  /*abd0*/  @!P0 IMAD.IADD R4, R4, 0x1, -R44 ;  /* 0x0000000104048824 */ /* 0x000fe200078e0a2c */
[----:B------:R-:W-:Y:S01]  /*abe0*/  ISETP.GE.AND P0, PT, R58, RZ, PT ;  /* 0x000000ff3a00720c */ /* 0x000fe20003f06270 */
[----:B------:R-:W-:-:S02]  /*abf0*/  VIADD R54, R0, 0x19d ;  /* 0x0000019d00367836 */ /* 0x000fc40000000000 */
[----:B0-----:R-:W-:-:S03]  /*ac00*/  IMAD.HI.U32 R10, R39, R6, RZ ;  /* 0x00000006270a7227 */ /* 0x001fc600078e00ff */
[----:B------:R-:W-:Y:S01]  /*ac10*/  IABS R12, R54 ;  /* 0x00000036000c7213 */ /* 0x000fe20000000000 */
[----:B------:R-:W-:Y:S02]  /*ac20*/  IMAD.MOV R10, RZ, RZ, -R10 ;  /* 0x000000ffff0a7224 */ /* 0x000fe400078e0a0a */
[----:B-1----:R-:W-:Y:S01]  /*ac30*/  IMAD.MOV.U32 R9, RZ, RZ, R8 ;  /* 0x000000ffff097224 */ /* 0x002fe200078e0008 */
[----:B------:R-:W-:Y:S01]  /*ac40*/  IABS R8, R58 ;  /* 0x0000003a00087213 */ /* 0x000fe20000000000 */
[----:B------:R-:W-:Y:S02]  /*ac50*/  IMAD R10, R44, R10, R6 ;  /* 0x0000000a2c0a7224 */ /* 0x000fe400078e0206 */
[----:B------:R-:W-:-:S04]  /*ac60*/  IMAD.HI.U32 R6, R39, R11, RZ ;  /* 0x0000000b27067227 */ /* 0x000fc800078e00ff */
[----:B------:R-:W-:Y:S02]  /*ac70*/  IMAD.MOV R6, RZ, RZ, -R6 ;  /* 0x000000ffff067224 */ /* 0x000fe400078e0a06 */
[----:B------:R-:W-:Y:S01]  /*ac80*/  @!P4 IMAD.MOV R9, RZ, RZ, -R9 ;  /* 0x000000ffff09c224 */ /* 0x000fe200078e0a09 */
[C---:B------:R-:W-:Y:S01]  /*ac90*/  ISETP.GT.U32.AND P4, PT, R44.reuse, R10, PT ;  /* 0x0000000a2c00720c */ /* 0x040fe20003f84070 */
[----:B------:R-:W-:Y:S01]  /*aca0*/  @!P3 IMAD.IADD R5, R5, 0x1, -R44 ;  /* 0x000000010505b824 */ /* 0x000fe200078e0a2c */
[----:B------:R-:W-:Y:S01]  /*acb0*/  ISETP.GE.AND P3, PT, R55, RZ, PT ;  /* 0x000000ff3700720c */ /* 0x000fe20003f66270 */
[----:B------:R-:W-:Y:S01]  /*acc0*/  IMAD R6, R44, R6, R11 ;  /* 0x000000062c067224 */ /* 0x000fe200078e020b */
[----:B------:R0:W-:Y:S01]  /*acd0*/  STL [R1+0x460], R9 ;  /* 0x0004600901007387 */ /* 0x0001e20000100800 */
[----:B------:R-:W-:Y:S02]  /*ace0*/  IMAD.MOV.U32 R11, RZ, RZ, R4 ;  /* 0x000000ffff0b7224 */ /* 0x000fe400078e0004 */
[----:B------:R-:W-:Y:S01]  /*acf0*/  @!P6 IMAD.MOV R5, RZ, RZ, -R5 ;  /* 0x000000ffff05e224 */ /* 0x000fe200078e0a05 */
[----:B------:R-:W-:Y:S01]  /*ad00*/  ISETP.GE.AND P6, PT, R57, RZ, PT ;  /* 0x000000ff3900720c */ /* 0x000fe20003fc6270 */
[----:B------:R-:W-:-:S02]  /*ad10*/  @!P1 IMAD.MOV R11, RZ, RZ, -R11 ;  /* 0x000000ffff0b9224 */ /* 0x000fc400078e0a0b */
[----:B------:R-:W-:Y:S01]  /*ad20*/  @!P5 IMAD.IADD R7, R7, 0x1, -R44 ;  /* 0x000000010707d824 */ /* 0x000fe200078e0a2c */
[----:B------:R-:W-:Y:S01]  /*ad30*/  STL [R1+0x464], R5 ;  /* 0x0004640501007387 */ /* 0x000fe20000100800 */
[----:B------:R-:W-:Y:S01]  /*ad40*/  ISETP.GT.U32.AND P5, PT, R44, R6, PT ;  /* 0x000000062c00720c */ /* 0x000fe20003fa4070 */
[----:B0-----:R-:W-:Y:S02]  /*ad50*/  IMAD.HI.U32 R9, R39, R8, RZ ;  /* 0x0000000827097227 */ /* 0x001fe400078e00ff */
[----:B------:R0:W-:Y:S02]  /*ad60*/  STL [R1+0x468], R11 ;  /* 0x0004680b01007387 */ /* 0x0001e40000100800 */
[----:B------:R-:W-:Y:S02]  /*ad70*/  IMAD.MOV R9, RZ, RZ, -R9 ;  /* 0x000000ffff097224 */ /* 0x000fe400078e0a09 */
[----:B------:R-:W-:Y:S02]  /*ad80*/  VIADD R57, R0, 0x19f ;  /* 0x0000019f00397836 */ /* 0x000fe40000000000 */
[----:B------:R-:W-:-:S02]  /*ad90*/  IMAD R8, R44, R9, R8 ;  /* 0x000000092c087224 */ /* 0x000fc400078e0208 */
[--C-:B------:R-:W-:Y:S01]  /*ada0*/  @!P4 IMAD.IADD R10, R10, 0x1, -R44.reuse ;  /* 0x000000010a0ac824 */ /* 0x100fe200078e0a2c */
[----:B------:R-:W-:Y:S01]  /*adb0*/  IABS R4, R57 ;  /* 0x0000003900047213 */ /* 0x000fe20000000000 */
[----:B0-----:R-:W-:Y:S02]  /*adc0*/  IMAD.MOV.U32 R11, RZ, RZ, R7 ;  /* 0x000000ffff0b7224 */ /* 0x001fe400078e0007 */
[----:B------:R-:W-:Y:S01]  /*add0*/  VIADD R58, R0, 0x1a0 ;  /* 0x000001a0003a7836 */ /* 0x000fe20000000000 */
[C---:B------:R-:W-:Y:S01]  /*ade0*/  ISETP.GT.U32.AND P1, PT, R44.reuse, R10, PT ;  /* 0x0000000a2c00720c */ /* 0x040fe20003f24070 */
[----:B------:R-:W-:Y:S01]  /*adf0*/  @!P3 IMAD.MOV R11, RZ, RZ, -R11 ;  /* 0x000000ffff0bb224 */ /* 0x000fe200078e0a0b */
[----:B------:R-:W-:Y:S01]  /*ae00*/  ISETP.GT.U32.AND P3, PT, R44, R8, PT ;  /* 0x000000082c00720c */ /* 0x000fe20003f64070 */
[----:B------:R-:W-:Y:S01]  /*ae10*/  IMAD.HI.U32 R7, R39, R4, RZ ;  /* 0x0000000427077227 */ /* 0x000fe200078e00ff */
[----:B------:R-:W-:Y:S02]  /*ae20*/  IABS R5, R58 ;  /* 0x0000003a00057213 */ /* 0x000fe40000000000 */
[----:B------:R-:W-:Y:S01]  /*ae30*/  ISETP.GE.AND P4, PT, R58, RZ, PT ;  /* 0x000000ff3a00720c */ /* 0x000fe20003f86270 */
[----:B------:R-:W-:Y:S01]  /*ae40*/  @!P5 IMAD.IADD R6, R6, 0x1, -R44 ;  /* 0x000000010606d824 */ /* 0x000fe200078e0a2c */
[----:B------:R0:W-:Y:S01]  /*ae50*/  STL [R1+0x46c], R11 ;  /* 0x00046c0b01007387 */ /* 0x0001e20000100800 */
[----:B------:R-:W-:-:S02]  /*ae60*/  IMAD.MOV R7, RZ, RZ, -R7 ;  /* 0x000000ffff077224 */ /* 0x000fc400078e0a07 */
[----:B------:R-:W-:Y:S01]  /*ae70*/  IMAD.HI.U32 R9, R39, R5, RZ ;  /* 0x0000000527097227 */ /* 0x000fe200078e00ff */
[----:B------:R-:W-:-:S03]  /*ae80*/  ISETP.GT.U32.AND P5, PT, R44, R6, PT ;  /* 0x000000062c00720c */ /* 0x000fc60003fa4070 */
[--C-:B------:R-:W-:Y:S02]  /*ae90*/  @!P3 IMAD.IADD R8, R8, 0x1, -R44.reuse ;  /* 0x000000010808b824 */ /* 0x100fe400078e0a2c */
[----:B------:R-:W-:Y:S01]  /*aea0*/  @!P1 IMAD.IADD R10, R10, 0x1, -R44 ;  /* 0x000000010a0a9824 */ /* 0x000fe200078e0a2c */
[----:B------:R-:W-:Y:S01]  /*aeb0*/  ISETP.GE.AND P1, PT, R57, RZ, PT ;  /* 0x000000ff3900720c */ /* 0x000fe20003f26270 */
[C---:B------:R-:W-:Y:S01]  /*aec0*/  IMAD R4, R44.reuse, R7, R4 ;  /* 0x000000072c047224 */ /* 0x040fe200078e0204 */
[C---:B------:R-:W-:Y:S01]  /*aed0*/  ISETP.GT.U32.AND P3, PT, R44.reuse, R8, PT ;  /* 0x000000082c00720c */ /* 0x040fe20003f64070 */
[----:B------:R-:W-:Y:S02]  /*aee0*/  IMAD.MOV R9, RZ, RZ, -R9 ;  /* 0x000000ffff097224 */ /* 0x000fe400078e0a09 */
[----:B------:R-:W-:Y:S01]  /*aef0*/  @!P2 IMAD.MOV R10, RZ, RZ, -R10 ;  /* 0x000000ffff0aa224 */ /* 0x000fe200078e0a0a */
[----:B------:R-:W-:Y:S01]  /*af00*/  ISETP.GT.U32.AND P2, PT, R44, R4, PT ;  /* 0x000000042c00720c */ /* 0x000fe20003f44070 */
[----:B------:R-:W-:-:S02]  /*af10*/  VIADD R58, R0, 0x19e ;  /* 0x0000019e003a7836 */ /* 0x000fc40000000000 */
[----:B------:R-:W-:Y:S01]  /*af20*/  IMAD R5, R44, R9, R5 ;  /* 0x000000092c057224 */ /* 0x000fe200078e0205 */
[----:B------:R1:W-:Y:S01]  /*af30*/  STL [R1+0x470], R10 ;  /* 0x0004700a01007387 */ /* 0x0003e20000100800 */
[----:B------:R-:W-:Y:S01]  /*af40*/  IMAD.HI.U32 R9, R39, R12, RZ ;  /* 0x0000000c27097227 */ /* 0x000fe200078e00ff */
[----:B0-----:R-:W-:-:S03]  /*af50*/  IABS R11, R58 ;  /* 0x0000003a000b7213 */ /* 0x001fc60000000000 */
[--C-:B------:R-:W-:Y:S01]  /*af60*/  @!P5 IMAD.IADD R6, R6, 0x1, -R44.reuse ;  /* 0x000000010606d824 */ /* 0x100fe200078e0a2c */
[----:B------:R-:W-:Y:S01]  /*af70*/  ISETP.GT.U32.AND P5, PT, R44, R5, PT ;  /* 0x000000052c00720c */ /* 0x000fe20003fa4070 */
[----:B------:R-:W-:Y:S02]  /*af80*/  IMAD.MOV R9, RZ, RZ, -R9 ;  /* 0x000000ffff097224 */ /* 0x000fe400078e0a09 */
[----:B------:R-:W-:Y:S02]  /*af90*/  @!P3 IMAD.IADD R8, R8, 0x1, -R44 ;  /* 0x000000010808b824 */ /* 0x000fe400078e0a2c */
[----:B------:R-:W-:Y:S02]  /*afa0*/  VIADD R55, R0, 0x19c ;  /* 0x0000019c00377836 */ /* 0x000fe40000000000 */
[----:B------:R-:W-:-:S04]  /*afb0*/  IMAD.HI.U32 R7, R39, R11, RZ ;  /* 0x0000000b27077227 */ /* 0x000fc800078e00ff */
[----:B------:R-:W-:Y:S02]  /*afc0*/  IMAD R9, R44, R9, R12 ;  /* 0x000000092c097224 */ /* 0x000fe400078e020c */
[----:B-1----:R-:W-:Y:S02]  /*afd0*/  IMAD.MOV.U32 R10, RZ, RZ, R8 ;  /* 0x000000ffff0a7224 */ /* 0x002fe400078e0008 */
[----:B------:R-:W-:Y:S01]  /*afe0*/  IMAD.MOV.U32 R13, RZ, RZ, R6 ;  /* 0x000000ffff0d7224 */ /* 0x000fe200078e0006 */
[----:B------:R-:W-:Y:S01]  /*aff0*/  IABS R6, R55 ;  /* 0x0000003700067213 */ /* 0x000fe20000000000 */
[----:B------:R-:W-:Y:S02]  /*b000*/  @!P2 IMAD.IADD R4, R4, 0x1, -R44 ;  /* 0x000000010404a824 */ /* 0x000fe400078e0a2c */
[----:B------:R-:W-:Y:S02]  /*b010*/  IMAD.MOV R7, RZ, RZ, -R7 ;  /* 0x000000ffff077224 */ /* 0x000fe400078e0a07 */
[----:B------:R-:W-:Y:S01]  /*b020*/  @!P0 IMAD.MOV R10, RZ, RZ, -R10 ;  /* 0x000000ffff0a8224 */ /* 0x000fe200078e0a0a */
[C---:B------:R-:W-:Y:S01]  /*b030*/  ISETP.GT.U32.AND P0, PT, R44.reuse, R9, PT ;  /* 0x000000092c00720c */ /* 0x040fe20003f04070 */
[C---:B------:R-:W-:Y:S01]  /*b040*/  IMAD R7, R44.reuse, R7, R11 ;  /* 0x000000072c077224 */ /* 0x040fe200078e020b */
[----:B------:R-:W-:Y:S01]  /*b050*/  ISETP.GT.U32.AND P2, PT, R44, R4, PT ;  /* 0x000000042c00720c */ /* 0x000fe20003f44070 */
[----:B------:R-:W-:-:S03]  /*b060*/  IMAD.HI.U32 R11, R39, R6, RZ ;  /* 0x00000006270b7227 */ /* 0x000fc600078e00ff */
[----:B------:R-:W-:Y:S01]  /*b070*/  ISETP.GT.U32.AND P3, PT, R44, R7, PT ;  /* 0x000000072c00720c */ /* 0x000fe20003f64070 */
[----:B------:R-:W-:Y:S02]  /*b080*/  @!P5 IMAD.IADD R5, R5, 0x1, -R44 ;  /* 0x000000010505d824 */ /* 0x000fe400078e0a2c */
[----:B------:R-:W-:Y:S02]  /*b090*/  IMAD.MOV R11, RZ, RZ, -R11 ;  /* 0x000000ffff0b7224 */ /* 0x000fe400078e0a0b */
[----:B------:R-:W-:Y:S01]  /*b0a0*/  VIADD R57, R0, 0x19b ;  /* 0x0000019b00397836 */ /* 0x000fe20000000000 */
[C---:B------:R-:W-:Y:S01]  /*b0b0*/  ISETP.GT.U32.AND P5, PT, R44.reuse, R5, PT ;  /* 0x000000052c00720c */ /* 0x040fe20003fa4070 */
[----:B------:R-:W-:Y:S02]  /*b0c0*/  IMAD R6, R44, R11, R6 ;  /* 0x0000000b2c067224 */ /* 0x000fe400078e0206 */
[--C-:B------:R-:W-:Y:S01]  /*b0d0*/  @!P0 IMAD.IADD R9, R9, 0x1, -R44.reuse ;  /* 0x0000000109098824 */ /* 0x100fe200078e0a2c */
[----:B------:R-:W-:Y:S01]  /*b0e0*/  IABS R8, R57 ;  /* 0x0000003900087213 */ /* 0x000fe20000000000 */
[----:B------:R-:W-:Y:S01]  /*b0f0*/  @!P2 IMAD.IADD R4, R4, 0x1, -R44 ;  /* 0x000000010404a824 */ /* 0x000fe200078e0a2c */
[----:B------:R-:W-:Y:S01]  /*b100*/  ISETP.GT.U32.AND P2, PT, R44, R6, PT ;  /* 0x000000062c00720c */ /* 0x000fe20003f44070 */
[----:B------:R-:W-:Y:S01]  /*b110*/  @!P6 IMAD.MOV R13, RZ, RZ, -R13 ;  /* 0x000000ffff0de224 */ /* 0x000fe200078e0a0d */
[----:B------:R-:W-:Y:S01]  /*b120*/  ISETP.GE.AND P6, PT, R58, RZ, PT ;  /* 0x000000ff3a00720c */ /* 0x000fe20003fc6270 */
[----:B------:R-:W-:Y:S01]  /*b130*/  VIADD R58, R0, 0x19a ;  /* 0x0000019a003a7836 */ /* 0x000fe20000000000 */
[----:B------:R-:W-:Y:S01]  /*b140*/  ISETP.GT.U32.AND P0, PT, R44, R9, PT ;  /* 0x000000092c00720c */ /* 0x000fe20003f04070 */
[----:B------:R-:W-:Y:S01]  /*b150*/  IMAD.HI.U32 R11, R39, R8, RZ ;  /* 0x00000008270b7227 */ /* 0x000fe200078e00ff */
[----:B------:R0:W-:Y:S03]  /*b160*/  STL [R1+0x474], R13 ;  /* 0x0004740d01007387 */ /* 0x0001e60000100800 */
[----:B------:R-:W-:Y:S01]  /*b170*/  IMAD.MOV.U32 R12, RZ, RZ, R4 ;  /* 0x000000ffff0c7224 */ /* 0x000fe200078e0004 */
[----:B------:R1:W-:Y:S01]  /*b180*/  STL [R1+0x478], R10 ;  /* 0x0004780a01007387 */ /* 0x0003e20000100800 */
[----:B------:R-:W-:Y:S01]  /*b190*/  @!P5 IMAD.IADD R5, R5, 0x1, -R44 ;  /* 0x000000010505d824 */ /* 0x000fe200078e0a2c */
[----:B------:R-:W-:Y:S01]  /*b1a0*/  ISETP.GE.AND P5, PT, R54, RZ, PT ;  /* 0x000000ff3600720c */ /* 0x000fe20003fa6270 */
[----:B------:R-:W-:-:S02]  /*b1b0*/  IMAD.MOV R11, RZ, RZ, -R11 ;  /* 0x000000ffff0b7224 */ /* 0x000fc400078e0a0b */
[----:B------:R-:W-:Y:S01]  /*b1c0*/  @!P1 IMAD.MOV R12, RZ, RZ, -R12 ;  /* 0x000000ffff0c9224 */ /* 0x000fe200078e0a0c */
[----:B------:R-:W-:Y:S01]  /*b1d0*/  ISETP.GE.AND P1, PT, R57, RZ, PT ;  /* 0x000000ff3900720c */ /* 0x000fe20003f26270 */
[----:B0-----:R-:W-:Y:S02]  /*b1e0*/  IMAD.MOV.U32 R13, RZ, RZ, R5 ;  /* 0x000000ffff0d7224 */ /* 0x001fe400078e0005 */
[----:B------:R-:W-:Y:S01]  /*b1f0*/  IMAD R8, R44, R11, R8 ;  /* 0x0000000b2c087224 */ /* 0x000fe200078e0208 */
[----:B-1----:R-:W-:Y:S01]  /*b200*/  IABS R10, R58 ;  /* 0x0000003a000a7213 */ /* 0x002fe20000000000 */
[--C-:B------:R-:W-:Y:S02]  /*b210*/  @!P3 IMAD.IADD R7, R7, 0x1, -R44.reuse ;  /* 0x000000010707b824 */ /* 0x100fe400078e0a2c */
[----:B------:R-:W-:Y:S02]  /*b220*/  VIADD R57, R0, 0x199 ;  /* 0x0000019900397836 */ /* 0x000fe40000000000 */
[----:B------:R-:W-:Y:S01]  /*b230*/  @!P2 IMAD.IADD R6, R6, 0x1, -R44 ;  /* 0x000000010606a824 */ /* 0x000fe200078e0a2c */
[----:B------:R-:W-:Y:S01]  /*b240*/  ISETP.GT.U32.AND P3, PT, R44, R7, PT ;  /* 0x000000072c00720c */ /* 0x000fe20003f64070 */
[----:B------:R-:W-:Y:S01]  /*b250*/  IMAD.HI.U32 R5, R39, R10, RZ ;  /* 0x0000000a27057227 */ /* 0x000fe200078e00ff */
[----:B------:R-:W-:-:S02]  /*b260*/  IABS R4, R57 ;  /* 0x0000003900047213 */ /* 0x000fc40000000000 */
[C---:B------:R-:W-:Y:S01]  /*b270*/  ISETP.GT.U32.AND P2, PT, R44.reuse, R6, PT ;  /* 0x000000062c00720c */ /* 0x040fe20003f44070 */
[----:B------:R-:W-:Y:S01]  /*b280*/  @!P4 IMAD.MOV R13, RZ, RZ, -R13 ;  /* 0x000000ffff0dc224 */ /* 0x000fe200078e0a0d */
[----:B------:R-:W-:Y:S01]  /*b290*/  ISETP.GE.AND P4, PT, R55, RZ, PT ;  /* 0x000000ff3700720c */ /* 0x000fe20003f86270 */
[----:B------:R-:W-:Y:S01]  /*b2a0*/  @!P0 IMAD.IADD R9, R9, 0x1, -R44 ;  /* 0x0000000109098824 */ /* 0x000fe200078e0a2c */
[----:B------:R-:W-:Y:S01]  /*b2b0*/  ISETP.GT.U32.AND P0, PT, R44, R8, PT ;  /* 0x000000082c00720c */ /* 0x000fe20003f04070 */
[----:B------:R-:W-:Y:S01]  /*b2c0*/  IMAD.MOV R5, RZ, RZ, -R5 ;  /* 0x000000ffff057224 */ /* 0x000fe200078e0a05 */
[----:B------:R-:W-:Y:S01]  /*b2d0*/  STL [R1+0x47c], R13 ;  /* 0x00047c0d01007387 */ /* 0x000fe20000100800 */
[----:B------:R-:W-:Y:S02]  /*b2e0*/  VIADD R54, R0, 0x197 ;  /* 0x0000019700367836 */ /* 0x000fe40000000000 */
[----:B------:R-:W-:Y:S01]  /*b2f0*/  IMAD R5, R44, R5, R10 ;  /* 0x000000052c057224 */ /* 0x000fe200078e020a */
[----:B------:R0:W-:Y:S01]  /*b300*/  STL [R1+0x480], R12 ;  /* 0x0004800c01007387 */ /* 0x0001e20000100800 */
[----:B------:R-:W-:-:S04]  /*b310*/  IMAD.HI.U32 R10, R39, R4, RZ ;  /* 0x00000004270a7227 */ /* 0x000fc800078e00ff */
[----:B------:R-:W-:Y:S02]  /*b320*/  IMAD.MOV R10, RZ, RZ, -R10 ;  /* 0x000000ffff0a7224 */ /* 0x000fe400078e0a0a */
[--C-:B------:R-:W-:Y:S02]  /*b330*/  @!P0 IMAD.IADD R8, R8, 0x1, -R44.reuse ;  /* 0x0000000108088824 */ /* 0x100fe400078e0a2c */
[--C-:B------:R-:W-:Y:S01]  /*b340*/  @!P3 IMAD.IADD R7, R7, 0x1, -R44.reuse ;  /* 0x000000010707b824 */ /* 0x100fe200078e0a2c */
[----:B------:R-:W-:Y:S01]  /*b350*/  ISETP.GE.AND P3, PT, R58, RZ, PT ;  /* 0x000000ff3a00720c */ /* 0x000fe20003f66270 */
[----:B0-----:R-:W-:Y:S01]  /*b360*/  IMAD.MOV.U32 R12, RZ, RZ, R9 ;  /* 0x000000ffff0c7224 */ /* 0x001fe200078e0009 */
[----:B------:R-:W-:Y:S01]  /*b370*/  ISETP.GT.U32.AND P0, PT, R44, R8, PT ;  /* 0x000000082c00720c */ /* 0x000fe20003f04070 */
[----:B------:R-:W-:Y:S01]  /*b380*/  @!P2 IMAD.IADD R6, R6, 0x1, -R44 ;  /* 0x000000010606a824 */ /* 0x000fe200078e0a2c */
[----:B------:R-:W-:Y:S01]  /*b390*/  IABS R9, R54 ;  /* 0x0000003600097213 */ /* 0x000fe20000000000 */
[----:B------:R-:W-:Y:S01]  /*b3a0*/  @!P5 IMAD.MOV R12, RZ, RZ, -R12 ;  /* 0x000000ffff0cd224 */ /* 0x000fe200078e0a0c */
[C---:B------:R-:W-:Y:S01]  /*b3b0*/  ISETP.GT.U32.AND P5, PT, R44.reuse, R5, PT ;  /* 0x000000052c00720c */ /* 0x040fe20003fa4070 */
[----:B------:R-:W-:-:S02]  /*b3c0*/  IMAD R4, R44, R10, R4 ;  /* 0x0000000a2c047224 */ /* 0x000fc400078e0204 */
[----:B------:R-:W-:Y:S01]  /*b3d0*/  @!P6 IMAD.MOV R7, RZ, RZ, -R7 ;  /* 0x000000ffff07e224 */ /* 0x000fe200078e0a07 */
[----:B------:R-:W-:Y:S01]  /*b3e0*/  ISETP.GE.AND P6, PT, R57, RZ, PT ;  /* 0x000000ff3900720c */ /* 0x000fe20003fc6270 */
[----:B------:R-:W-:Y:S01]  /*b3f0*/  @!P4 IMAD.MOV R6, RZ, RZ, -R6 ;  /* 0x000000ffff06c224 */ /* 0x000fe200078e0a06 */
[----:B------:R-:W-:Y:S01]  /*b400*/  ISETP.GT.U32.AND P4, PT, R44, R4, PT ;  /* 0x000000042c00720c */ /* 0x000fe20003f84070 */
[----:B------:R-:W-:Y:S01]  /*b410*/  VIADD R58, R0, 0x198 ;  /* 0x00000198003a7836 */ /* 0x000fe20000000000 */
[----:B------:R0:W-:Y:S01]  /*b420*/  STL [R1+0x484], R7 ;  /* 0x0004840701007387 */ /* 0x0001e20000100800 */
[----:B------:R-:W-:-:S03]  /*b430*/  IMAD.HI.U32 R11, R39, R9, RZ ;  /* 0x00000009270b7227 */ /* 0x000fc600078e00ff */
[----:B------:R1:W-:Y:S01]  /*b440*/  STL [R1+0x488], R12 ;  /* 0x0004880c01007387 */ /* 0x0003e20000100800 */
[--C-:B------:R-:W-:Y:S01]  /*b450*/  @!P5 IMAD.IADD R5, R5, 0x1, -R44.reuse ;  /* 0x000000010505d824 */ /* 0x100fe200078e0a2c */
[----:B------:R-:W-:Y:S01]  /*b460*/  ISETP.GE.AND P2, PT, R58, RZ, PT ;  /* 0x000000ff3a00720c */ /* 0x000fe20003f46270 */
[--C-:B------:R-:W-:Y:S01]  /*b470*/  @!P0 IMAD.IADD R8, R8, 0x1, -R44.reuse ;  /* 0x0000000108088824 */ /* 0x100fe200078e0a2c */
[----:B------:R2:W-:Y:S01]  /*b480*/  STL [R1+0x48c], R6 ;  /* 0x00048c0601007387 */ /* 0x0005e20000100800 */
[----:B------:R-:W-:Y:S01]  /*b490*/  IMAD.MOV R11, RZ, RZ, -R11 ;  /* 0x000000ffff0b7224 */ /* 0x000fe200078e0a0b */
[----:B0-----:R-:W-:Y:S01]  /*b4a0*/  IABS R7, R58 ;  /* 0x0000003a00077213 */ /* 0x001fe20000000000 */
[----:B------:R-:W-:Y:S01]  /*b4b0*/  VIADD R58, R0, 0x196 ;  /* 0x00000196003a7836 */ /* 0x000fe20000000000 */
[----:B------:R-:W-:Y:S01]  /*b4c0*/  ISETP.GT.U32.AND P5, PT, R44, R5, PT ;  /* 0x000000052c00720c */ /* 0x000fe20003fa4070 */
[----:B------:R-:W-:Y:S02]  /*b4d0*/  @!P4 IMAD.IADD R4, R4, 0x1, -R44 ;  /* 0x000000010404c824 */ /* 0x000fe400078e0a2c */
[----:B-1----:R-:W-:Y:S01]  /*b4e0*/  IMAD.HI.U32 R12, R39, R7, RZ ;  /* 0x00000007270c7227 */ /* 0x002fe200078e00ff */
[----:B------:R-:W-:-:S02]  /*b4f0*/  IABS R10, R58 ;  /* 0x0000003a000a7213 */ /* 0x000fc40000000000 */
[----:B------:R-:W-:Y:S01]  /*b500*/  ISETP.GT.U32.AND P4, PT, R44, R4, PT ;  /* 0x000000042c00720c */ /* 0x000fe20003f84070 */
[----:B------:R-:W-:Y:S02]  /*b510*/  IMAD.MOV R12, RZ, RZ, -R12 ;  /* 0x000000ffff0c7224 */ /* 0x000fe400078e0a0c */
[----:B------:R-:W-:Y:S02]  /*b520*/  IMAD.MOV.U32 R13, RZ, RZ, R8 ;  /* 0x000000ffff0d7224 */ /* 0x000fe400078e0008 */
[----:B------:R-:W-:Y:S02]  /*b530*/  VIADD R55, R0, 0x195 ;  /* 0x0000019500377836 */ /* 0x000fe40000000000 */
[C---:B------:R-:W-:Y:S02]  /*b540*/  IMAD R7, R44.reuse, R12, R7 ;  /* 0x0000000c2c077224 */ /* 0x040fe400078e0207 */
[C---:B--2---:R-:W-:Y:S01]  /*b550*/  IMAD R6, R44.reuse, R11, R9 ;  /* 0x0000000b2c067224 */ /* 0x044fe200078e0209 */
[----:B------:R-:W-:Y:S01]  /*b560*/  IABS R9, R55 ;  /* 0x0000003700097213 */ /* 0x000fe20000000000 */
[----:B------:R-:W-:Y:S01]  /*b570*/  @!P1 IMAD.MOV R13, RZ, RZ, -R13 ;  /* 0x000000ffff0d9224 */ /* 0x000fe200078e0a0d */
[----:B------:R-:W-:Y:S01]  /*b580*/  ISETP.GT.U32.AND P0, PT, R44, R7, PT ;  /* 0x000000072c00720c */ /* 0x000fe20003f04070 */
[----:B------:R-:W-:Y:S01]  /*b590*/  IMAD.HI.U32 R11, R39, R10, RZ ;  /* 0x0000000a270b7227 */ /* 0x000fe200078e00ff */
[----:B------:R-:W-:-:S02]  /*b5a0*/  ISETP.GE.AND P1, PT, R54, RZ, PT ;  /* 0x000000ff3600720c */ /* 0x000fc40003f26270 */
[----:B------:R0:W-:Y:S01]  /*b5b0*/  STL [R1+0x490], R13 ;  /* 0x0004900d01007387 */ /* 0x0001e20000100800 */
[--C-:B------:R-:W-:Y:S01]  /*b5c0*/  @!P5 IMAD.IADD R5, R5, 0x1, -R44.reuse ;  /* 0x000000010505d824 */ /* 0x100fe200078e0a2c */
[----:B------:R-:W-:Y:S01]  /*b5d0*/  ISETP.GT.U32.AND P5, PT, R44, R6, PT ;  /* 0x000000062c00720c */ /* 0x000fe20003fa4070 */
[--C-:B------:R-:W-:Y:S02]  /*b5e0*/  @!P4 IMAD.IADD R4, R4, 0x1, -R44.reuse ;  /* 0x000000010404c824 */ /* 0x100fe400078e0a2c */
[----:B------:R-:W-:Y:S02]  /*b5f0*/  @!P3 IMAD.MOV R5, RZ, RZ, -R5 ;  /* 0x000000ffff05b224 */ /* 0x000fe400078e0a05 */
[----:B------:R-:W-:Y:S02]  /*b600*/  VIADD R57, R0, 0x194 ;  /* 0x0000019400397836 */ /* 0x000fe40000000000 */
[----:B------:R-:W-:Y:S01]  /*b610*/  @!P0 IMAD.IADD R7, R7, 0x1, -R44 ;  /* 0x0000000107078824 */ /* 0x000fe200078e0a2c */
[----:B------:R1:W-:Y:S01]  /*b620*/  STL [R1+0x298], R5 ;  /* 0x0002980501007387 */ /* 0x0003e20000100800 */
[----:B0-----:R-:W-:Y:S01]  /*b630*/  IMAD.MOV R13, RZ, RZ, -R11 ;  /* 0x000000ffff0d7224 */ /* 0x001fe200078e0a0b */
[----:B------:R-:W-:Y:S01]  /*b640*/  IABS R12, R57 ;  /* 0x00000039000c7213 */ /* 0x000fe20000000000 */
[----:B------:R-:W-:Y:S01]  /*b650*/  IMAD.HI.U32 R11, R39, R9, RZ ;  /* 0x00000009270b7227 */ /* 0x000fe200078e00ff */
[----:B------:R-:W-:-:S02]  /*b660*/  ISETP.GT.U32.AND P3, PT, R44, R7, PT ;  /* 0x000000072c00720c */ /* 0x000fc40003f64070 */
[----:B------:R-:W-:Y:S01]  /*b670*/  ISETP.GE.AND P0, PT, R58, RZ, PT ;  /* 0x000000ff3a00720c */ /* 0x000fe20003f06270 */
[C---:B------:R-:W-:Y:S02]  /*b680*/  IMAD R10, R44.reuse, R13, R10 ;  /* 0x0000000d2c0a7224 */ /* 0x040fe400078e020a */
[----:B------:R-:W-:Y:S02]  /*b690*/  IMAD.MOV R11, RZ, RZ, -R11 ;  /* 0x000000ffff0b7224 */ /* 0x000fe400078e0a0b */
[----:B------:R-:W-:Y:S01]  /*b6a0*/  IMAD.MOV.U32 R13, RZ, RZ, R4 ;  /* 0x000000ffff0d7224 */ /* 0x000fe200078e0004 */
[C---:B------:R-:W-:Y:S01]  /*b6b0*/  ISETP.GT.U32.AND P4, PT, R44.reuse, R10, PT ;  /* 0x0000000a2c00720c */ /* 0x040fe20003f84070 */
[----:B-1----:R-:W-:Y:S02]  /*b6c0*/  IMAD R5, R44, R11, R9 ;  /* 0x0000000b2c057224 */ /* 0x002fe400078e0209 */
[----:B------:R-:W-:Y:S02]  /*b6d0*/  @!P5 IMAD.IADD R6, R6, 0x1, -R44 ;  /* 0x000000010606d824 */ /* 0x000fe400078e0a2c */
[----:B------:R-:W-:Y:S01]  /*b6e0*/  @!P6 IMAD.MOV R13, RZ, RZ, -R13 ;  /* 0x000000ffff0de224 */ /* 0x000fe200078e0a0d */
[C---:B------:R-:W-:Y:S01]  /*b6f0*/  ISETP.GT.U32.AND P6, PT, R44.reuse, R5, PT ;  /* 0x000000052c00720c */ /* 0x040fe20003fc4070 */
[----:B------:R-:W-:Y:S01]  /*b700*/  IMAD.MOV.U32 R8, RZ, RZ, R12 ;  /* 0x000000ffff087224 */ /* 0x000fe200078e000c */
[----:B------:R-:W-:Y:S01]  /*b710*/  ISETP.GT.U32.AND P5, PT, R44, R6, PT ;  /* 0x000000062c00720c */ /* 0x000fe20003fa4070 */
[----:B------:R-:W-:Y:S01]  /*b720*/  VIADD R58, R0, 0x193 ;  /* 0x00000193003a7836 */ /* 0x000fe20000000000 */
[----:B------:R0:W-:Y:S01]  /*b730*/  STL [R1+0x498], R13 ;  /* 0x0004980d01007387 */ /* 0x0001e20000100800 */
[----:B------:R-:W-:-:S03]  /*b740*/  IMAD.HI.U32 R12, R39, R8, RZ ;  /* 0x00000008270c7227 */ /* 0x000fc600078e00ff */
[----:B------:R-:W-:Y:S01]  /*b750*/  IABS R9, R58 ;  /* 0x0000003a00097213 */ /* 0x000fe20000000000 */
[----:B------:R-:W-:Y:S01]  /*b760*/  @!P4 IMAD.IADD R10, R10, 0x1, -R44 ;  /* 0x000000010a0ac824 */ /* 0x000fe200078e0a2c */
[----:B------:R-:W-:Y:S01]  /*b770*/  ISETP.GE.AND P4, PT, R57, RZ, PT ;  /* 0x000000ff3900720c */ /* 0x000fe20003f86270 */
[----:B------:R-:W-:Y:S02]  /*b780*/  IMAD.MOV R12, RZ, RZ, -R12 ;  /* 0x000000ffff0c7224 */ /* 0x000fe400078e0a0c */
[----:B------:R-:W-:Y:S02]  /*b790*/  VIADD R56, R0, 0x192 ;  /* 0x0000019200387836 */ /* 0x000fe40000000000 */
[----:B------:R-:W-:Y:S01]  /*b7a0*/  @!P6 IMAD.IADD R5, R5, 0x1, -R44 ;  /* 0x000000010505e824 */ /* 0x000fe200078e0a2c */
[C---:B------:R-:W-:Y:S01]  /*b7b0*/  ISETP.GT.U32.AND P6, PT, R44.reuse, R10, PT ;  /* 0x0000000a2c00720c */ /* 0x040fe20003fc4070 */
[----:B------:R-:W-:Y:S01]  /*b7c0*/  IMAD R4, R44, R12, R8 ;  /* 0x0000000c2c047224 */ /* 0x000fe200078e0208 */
[----:B------:R-:W-:Y:S01]  /*b7d0*/  IABS R8, R56 ;  /* 0x0000003800087213 */ /* 0x000fe20000000000 */
[----:B------:R-:W-:-:S02]  /*b7e0*/  @!P3 IMAD.IADD R7, R7, 0x1, -R44 ;  /* 0x000000010707b824 */ /* 0x000fc400078e0a2c */
[----:B------:R-:W-:Y:S01]  /*b7f0*/  @!P5 IMAD.IADD R6, R6, 0x1, -R44 ;  /* 0x000000010606d824 */ /* 0x000fe200078e0a2c */
[----:B------:R-:W-:Y:S01]  /*b800*/  ISETP.GT.U32.AND P3, PT, R44, R4, PT ;  /* 0x000000042c00720c */ /* 0x000fe20003f64070 */
[----:B------:R-:W-:Y:S01]  /*b810*/  IMAD.HI.U32 R12, R39, R9, RZ ;  /* 0x00000009270c7227 */ /* 0x000fe200078e00ff */
[----:B------:R-:W-:-:S03]  /*b820*/  ISETP.GE.AND P5, PT, R55, RZ, PT ;  /* 0x000000ff3700720c */ /* 0x000fc60003fa6270 */
[----:B------:R-:W-:Y:S02]  /*b830*/  VIADD R54, R0, 0x191 ;  /* 0x0000019100367836 */ /* 0x000fe40000000000 */
[----:B------:R-:W-:Y:S01]  /*b840*/  @!P2 IMAD.MOV R7, RZ, RZ, -R7 ;  /* 0x000000ffff07a224 */ /* 0x000fe200078e0a07 */
[----:B------:R-:W-:Y:S01]  /*b850*/  ISETP.GT.U32.AND P2, PT, R44, R5, PT ;  /* 0x000000052c00720c */ /* 0x000fe20003f44070 */
[----:B------:R-:W-:Y:S01]  /*b860*/  IMAD.MOV R12, RZ, RZ, -R12 ;  /* 0x000000ffff0c7224 */ /* 0x000fe200078e0a0c */
[----:B0-----:R-:W-:Y:S01]  /*b870*/  IABS R13, R54 ;  /* 0x00000036000d7213 */ /* 0x001fe20000000000 */
[----:B------:R-:W-:Y:S01]  /*b880*/  @!P1 IMAD.MOV R6, RZ, RZ, -R6 ;  /* 0x000000ffff069224 */ /* 0x000fe200078e0a06 */
[----:B------:R-:W-:Y:S01]  /*b890*/  STL [R1+0x90], R7 ;  /* 0x0000900701007387 */ /* 0x000fe20000100800 */
[----:B------:R-:W-:-:S03]  /*b8a0*/  IMAD.HI.U32 R11, R39, R8, RZ ;  /* 0x00000008270b7227 */ /* 0x000fc600078e00ff */
[----:B------:R0:W-:Y:S01]  /*b8b0*/  STL [R1+0x4a0], R6 ;  /* 0x0004a00601007387 */ /* 0x0001e20000100800 */
[----:B------:R-:W-:Y:S02]  /*b8c0*/  IMAD R9, R44, R12, R9 ;  /* 0x0000000c2c097224 */ /* 0x000fe400078e0209 */
[----:B------:R-:W-:Y:S02]  /*b8d0*/  IMAD.MOV R11, RZ, RZ, -R11 ;  /* 0x000000ffff0b7224 */ /* 0x000fe400078e0a0b */
[----:B------:R-:W-:Y:S01]  /*b8e0*/  @!P6 IMAD.IADD R10, R10, 0x1, -R44 ;  /* 0x000000010a0ae824 */ /* 0x000fe200078e0a2c */
[C---:B------:R-:W-:Y:S01]  /*b8f0*/  ISETP.GT.U32.AND P6, PT, R44.reuse, R9, PT ;  /* 0x000000092c00720c */ /* 0x040fe20003fc4070 */
[C---:B------:R-:W-:Y:S02]  /*b900*/  IMAD R8, R44.reuse, R11, R8 ;  /* 0x0000000b2c087224 */ /* 0x040fe400078e0208 */
[--C-:B------:R-:W-:Y:S02]  /*b910*/  @!P2 IMAD.IADD R5, R5, 0x1, -R44.reuse ;  /* 0x000000010505a824 */ /* 0x100fe400078e0a2c */
[----:B0-----:R-:W-:Y:S01]  /*b920*/  IMAD.MOV.U32 R6, RZ, RZ, R13 ;  /* 0x000000ffff067224 */ /* 0x001fe200078e000d */
[----:B------:R-:W-:Y:S01]  /*b930*/  ISETP.GT.U32.AND P2, PT, R44, R8, PT ;  /* 0x000000082c00720c */ /* 0x000fe20003f44070 */
[----:B------:R-:W-:Y:S01]  /*b940*/  @!P3 IMAD.IADD R4, R4, 0x1, -R44 ;  /* 0x000000010404b824 */ /* 0x000fe200078e0a2c */
[----:B------:R-:W-:Y:S01]  /*b950*/  ISETP.GE.AND P3, PT, R58, RZ, PT ;  /* 0x000000ff3a00720c */ /* 0x000fe20003f66270 */
[----:B------:R-:W-:-:S03]  /*b960*/  IMAD.HI.U32 R11, R39, R6, RZ ;  /* 0x00000006270b7227 */ /* 0x000fc600078e00ff */
[C---:B------:R-:W-:Y:S01]  /*b970*/  ISETP.GT.U32.AND P1, PT, R44.reuse, R4, PT ;  /* 0x000000042c00720c */ /* 0x040fe20003f24070 */
[----:B------:R-:W-:Y:S02]  /*b980*/  IMAD.MOV R11, RZ, RZ, -R11 ;  /* 0x000000ffff0b7224 */ /* 0x000fe400078e0a0b */
[----:B------:R-:W-:Y:S02]  /*b990*/  @!P6 IMAD.IADD R9, R9, 0x1, -R44 ;  /* 0x000000010909e824 */ /* 0x000fe400078e0a2c */
[----:B------:R-:W-:Y:S02]  /*b9a0*/  IMAD R6, R44, R11, R6 ;  /* 0x0000000b2c067224 */ /* 0x000fe400078e0206 */
[----:B------:R-:W-:Y:S02]  /*b9b0*/  VIADD R57, R0, 0x18f ;  /* 0x0000018f00397836 */ /* 0x000fe40000000000 */
[--C-:B------:R-:W-:Y:S01]  /*b9c0*/  @!P2 IMAD.IADD R8, R8, 0x1, -R44.reuse ;  /* 0x000000010808a824 */ /* 0x100fe200078e0a2c */
[----:B------:R-:W-:Y:S01]  /*b9d0*/  ISETP.GT.U32.AND P6, PT, R44, R6, PT ;  /* 0x000000062c00720c */ /* 0x000fe20003fc4070 */
[----:B------:R-:W-:Y:S01]  /*b9e0*/  VIADD R55, R0, 0x190 ;  /* 0x0000019000377836 */ /* 0x000fe20000000000 */
[----:B------:R-:W-:Y:S01]  /*b9f0*/  ISETP.GT.U32.AND P2, PT, R44, R9, PT ;  /* 0x000000092c00720c */ /* 0x000fe20003f44070 */
[----:B------:R-:W-:Y:S01]  /*ba00*/  VIADD R58, R0, 0x18e ;  /* 0x0000018e003a7836 */ /* 0x000fe20000000000 */
[----:B------:R-:W-:Y:S01]  /*ba10*/  IABS R7, R57 ;  /* 0x0000003900077213 */ /* 0x000fe20000000000 */
[----:B------:R-:W-:Y:S01]  /*ba20*/  IMAD.MOV.U32 R15, RZ, RZ, R5 ;  /* 0x000000ffff0f7224 */ /* 0x000fe200078e0005 */
[----:B------:R-:W-:Y:S01]  /*ba30*/  IABS R12, R55 ;  /* 0x00000037000c7213 */ /* 0x000fe20000000000 */
[----:B------:R-:W-:Y:S01]  /*ba40*/  @!P1 IMAD.IADD R4, R4, 0x1, -R44 ;  /* 0x0000000104049824 */ /* 0x000fe200078e0a2c */
[----:B------:R-:W-:Y:S01]  /*ba50*/  IABS R11, R58 ;  /* 0x0000003a000b7213 */ /* 0x000fe20000000000 */
[----:B------:R-:W-:Y:S01]  /*ba60*/  IMAD.HI.U32 R13, R39, R7, RZ ;  /* 0x00000007270d7227 */ /* 0x000fe200078e00ff */
[----:B------:R-:W-:-:S03]  /*ba70*/  ISETP.GE.AND P1, PT, R56, RZ, PT ;  /* 0x000000ff3800720c */ /* 0x000fc60003f26270 */
[----:B------:R-:W-:Y:S02]  /*ba80*/  @!P6 IMAD.IADD R6, R6, 0x1, -R44 ;  /* 0x000000010606e824 */ /* 0x000fe400078e0a2c */
[----:B------:R-:W-:Y:S02]  /*ba90*/  IMAD.MOV R13, RZ, RZ, -R13 ;  /* 0x000000ffff0d7224 */ /* 0x000fe400078e0a0d */
[----:B------:R-:W-:Y:S01]  /*baa0*/  IMAD.HI.U32 R14, R39, R12, RZ ;  /* 0x0000000c270e7227 */ /* 0x000fe200078e00ff */
[----:B------:R-:W-:-:S03]  /*bab0*/  ISETP.GT.U32.AND P6, PT, R44, R6, PT ;  /* 0x000000062c00720c */ /* 0x000fc60003fc4070 */
[----:B------:R-:W-:Y:S01]  /*bac0*/  @!P0 IMAD.MOV R10, RZ, RZ, -R10 ;  /* 0x000000ffff0a8224 */ /* 0x000fe200078e0a0a */
[----:B------:R-:W-:Y:S01]  /*bad0*/  ISETP.GE.AND P0, PT, R54, RZ, PT ;  /* 0x000000ff3600720c */ /* 0x000fe20003f06270 */
[----:B------:R-:W-:-:S03]  /*bae0*/  IMAD.HI.U32 R5, R39, R11, RZ ;  /* 0x0000000b27057227 */ /* 0x000fc600078e00ff */
[----:B------:R0:W-:Y:S01]  /*baf0*/  STL [R1+0x50], R10 ;  /* 0x0000500a01007387 */ /* 0x0001e20000100800 */
[----:B------:R-:W-:Y:S02]  /*bb00*/  @!P2 IMAD.IADD R9, R9, 0x1, -R44 ;  /* 0x000000010909a824 */ /* 0x000fe400078e0a2c */
[----:B------:R-:W-:Y:S01]  /*bb10*/  @!P5 IMAD.MOV R15, RZ, RZ, -R15 ;  /* 0x000000ffff0fd224 */ /* 0x000fe200078e0a0f */
[C---:B------:R-:W-:Y:S01]  /*bb20*/  ISETP.GT.U32.AND P5, PT, R44.reuse, R8, PT ;  /* 0x000000082c00720c */ /* 0x040fe20003fa4070 */
[----:B------:R-:W-:Y:S01]  /*bb30*/  @!P4 IMAD.MOV R4, RZ, RZ, -R4 ;  /* 0x000000ffff04c224 */ /* 0x000fe200078e0a04 */
[----:B------:R-:W-:Y:S01]  /*bb40*/  ISETP.GE.AND P4, PT, R55, RZ, PT ;  /* 0x000000ff3700720c */ /* 0x000fe20003f86270 */
[----:B------:R-:W-:Y:S01]  /*bb50*/  IMAD R7, R44, R13, R7 ;  /* 0x0000000d2c077224 */ /* 0x000fe200078e0207 */
[----:B------:R-:W-:Y:S01]  /*bb60*/  STL [R1+0x4c], R15 ;  /* 0x00004c0f01007387 */ /* 0x000fe20000100800 */
[----:B------:R-:W-:Y:S02]  /*bb70*/  IMAD.MOV R14, RZ, RZ, -R14 ;  /* 0x000000ffff0e7224 */ /* 0x000fe400078e0a0e */
[----:B------:R-:W-:Y:S01]  /*bb80*/  VIADD R56, R0, 0x18d ;  /* 0x0000018d00387836 */ /* 0x000fe20000000000 */
[----:B------:R1:W-:Y:S01]  /*bb90*/  STL [R1+0x48], R4 ;  /* 0x0000480401007387 */ /* 0x0003e20000100800 */
[----:B------:R-:W-:-:S02]  /*bba0*/  IMAD.MOV R5, RZ, RZ, -R5 ;  /* 0x000000ffff057224 */ /* 0x000fc400078e0a05 */
[----:B------:R-:W-:Y:S02]  /*bbb0*/  IMAD.MOV.U32 R13, RZ, RZ, R9 ;  /* 0x000000ffff0d7224 */ /* 0x000fe400078e0009 */
[C---:B0-----:R-:W-:Y:S01]  /*bbc0*/  IMAD R10, R44.reuse, R14, R12 ;  /* 0x0000000e2c0a7224 */ /* 0x041fe200078e020c */
[----:B------:R-:W-:Y:S01]  /*bbd0*/  IABS R12, R56 ;  /* 0x00000038000c7213 */ /* 0x000fe20000000000 */
[----:B------:R-:W-:Y:S01]  /*bbe0*/  @!P3 IMAD.MOV R13, RZ, RZ, -R13 ;  /* 0x000000ffff0db224 */ /* 0x000fe200078e0a0d */
[----:B------:R-:W-:Y:S01]  /*bbf0*/  ISETP.GT.U32.AND P3, PT, R44, R7, PT ;  /* 0x000000072c00720c */ /* 0x000fe20003f64070 */
[----:B------:R-:W-:Y:S01]  /*bc00*/  @!P6 IMAD.IADD R6, R6, 0x1, -R44 ;  /* 0x000000010606e824 */ /* 0x000fe200078e0a2c */
[C---:B------:R-:W-:Y:S01]  /*bc10*/  ISETP.GT.U32.AND P2, PT, R44.reuse, R10, PT ;  /* 0x0000000a2c00720c */ /* 0x040fe20003f44070 */
[----:B-1----:R-:W-:Y:S01]  /*bc20*/  IMAD R4, R44, R5, R11 ;  /* 0x000000052c047224 */ /* 0x002fe200078e020b */
[----:B------:R-:W-:Y:S01]  /*bc30*/  STL [R1+0x4b0], R13 ;  /* 0x0004b00d01007387 */ /* 0x000fe20000100800 */
[----:B------:R-:W-:-:S03]  /*bc40*/  IMAD.HI.U32 R5, R39, R12, RZ ;  /* 0x0000000c27057227 */ /* 0x000fc600078e00ff */
[----:B------:R-:W-:Y:S01]  /*bc50*/  ISETP.GT.U32.AND P6, PT, R44, R4, PT ;  /* 0x000000042c00720c */ /* 0x000fe20003fc4070 */
[----:B------:R-:W-:Y:S01]  /*bc60*/  @!P5 IMAD.IADD R8, R8, 0x1, -R44 ;  /* 0x000000010808d824 */ /* 0x000fe200078e0a2c */
[----:B------:R-:W-:Y:S01]  /*bc70*/  ISETP.GE.AND P5, PT, R57, RZ, PT ;  /* 0x000000ff3900720c */ /* 0x000fe20003fa6270 */
[----:B------:R-:W-:Y:S02]  /*bc80*/  IMAD.MOV R5, RZ, RZ, -R5 ;  /* 0x000000ffff057224 */ /* 0x000fe400078e0a05 */
[----:B------:R-:W-:Y:S02]  /*bc90*/  VIADD R54, R0, 0x18c ;  /* 0x0000018c00367836 */ /* 0x000fe40000000000 */
[----:B------:R-:W-:Y:S02]  /*bca0*/  IMAD R5, R44, R5, R12 ;  /* 0x000000052c057224 */ /* 0x000fe400078e020c */
[----:B------:R-:W-:Y:S01]  /*bcb0*/  @!P3 IMAD.IADD R7, R7, 0x1, -R44 ;  /* 0x000000010707b824 */ /* 0x000fe200078e0a2c */
[----:B------:R-:W-:Y:S01]  /*bcc0*/  IABS R12, R54 ;  /* 0x00000036000c7213 */ /* 0x000fe20000000000 */
[----:B------:R-:W-:-:S02]  /*bcd0*/  IMAD.MOV.U32 R14, RZ, RZ, R8 ;  /* 0x000000ffff0e7224 */ /* 0x000fc400078e0008 */
[----:B------:R-:W-:Y:S01]  /*bce0*/  @!P6 IMAD.IADD R4, R4, 0x1, -R44 ;  /* 0x000000010404e824 */ /* 0x000fe200078e0a2c */
[C---:B------:R-:W-:Y:S01]  /*bcf0*/  ISETP.GT.U32.AND P6, PT, R44.reuse, R7, PT ;  /* 0x000000072c00720c */ /* 0x040fe20003fc4070 */
[----:B------:R-:W-:Y:S02]  /*bd00*/  @!P1 IMAD.MOV R14, RZ, RZ, -R14 ;  /* 0x000000ffff0e9224 */ /* 0x000fe400078e0a0e */
[----:B------:R-:W-:Y:S01]  /*bd10*/  IMAD.HI.U32 R8, R39, R12, RZ ;  /* 0x0000000c27087227 */ /* 0x000fe200078e00ff */
[----:B------:R-:W-:Y:S02]  /*bd20*/  ISETP.GT.U32.AND P1, PT, R44, R4, PT ;  /* 0x000000042c00720c */ /* 0x000fe40003f24070 */
[----:B------:R0:W-:Y:S01]  /*bd30*/  STL [R1+0x44], R14 ;  /* 0x0000440e01007387 */ /* 0x0001e20000100800 */
[----:B------:R-:W-:Y:S02]  /*bd40*/  VIADD R57, R0, 0x18b ;  /* 0x0000018b00397836 */ /* 0x000fe40000000000 */
[----:B------:R-:W-:-:S02]  /*bd50*/  IMAD.MOV R8, RZ, RZ, -R8 ;  /* 0x000000ffff087224 */ /* 0x000fc400078e0a08 */
[----:B------:R-:W-:Y:S01]  /*bd60*/  @!P2 IMAD.IADD R10, R10, 0x1, -R44 ;  /* 0x000000010a0aa824 */ /* 0x000fe200078e0a2c */
[----:B------:R-:W-:Y:S01]  /*bd70*/  IABS R9, R57 ;  /* 0x0000003900097213 */ /* 0x000fe20000000000 */
[----:B------:R-:W-:Y:S01]  /*bd80*/  IMAD R8, R44, R8, R12 ;  /* 0x000000082c087224 */ /* 0x000fe200078e020c */
[----:B------:R-:W-:Y:S01]  /*bd90*/  ISETP.GE.AND P2, PT, R58, RZ, PT ;  /* 0x000000ff3a00720c */ /* 0x000fe20003f46270 */
[----:B------:R-:W-:Y:S01]  /*bda0*/  @!P6 IMAD.IADD R7, R7, 0x1, -R44 ;  /* 0x000000010707e824 */ /* 0x000fe200078e0a2c */
[C---:B------:R-:W-:Y:S01]  /*bdb0*/  ISETP.GT.U32.AND P3, PT, R44.reuse, R10, PT ;  /* 0x0000000a2c00720c */ /* 0x040fe20003f64070 */
[----:B0-----:R-:W-:Y:S01]  /*bdc0*/  IMAD.MOV.U32 R14, RZ, RZ, R6 ;  /* 0x000000ffff0e7224 */ /* 0x001fe200078e0006 */
[----:B------:R-:W-:Y:S01]  /*bdd0*/  ISETP.GT.U32.AND P6, PT, R44, R8, PT ;  /* 0x000000082c00720c */ /* 0x000fe20003fc4070 */
[----:B------:R-:W-:Y:S02]  /*bde0*/  VIADD R55, R0, 0x18a ;  /* 0x0000018a00377836 */ /* 0x000fe40000000000 */
[----:B------:R-:W-:Y:S01]  /*bdf0*/  @!P0 IMAD.MOV R14, RZ, RZ, -R14 ;  /* 0x000000ffff0e8224 */ /* 0x000fe200078e0a0e */
[----:B------:R-:W-:Y:S01]  /*be00*/  ISETP.GT.U32.AND P0, PT, R44, R5, PT ;  /* 0x000000052c00720c */ /* 0x000fe20003f04070 */
[----:B------:R-:W-:Y:S01]  /*be10*/  VIADD R58, R0, 0x189 ;  /* 0x00000189003a7836 */ /* 0x000fe20000000000 */
[----:B------:R-:W-:Y:S01]  /*be20*/  IABS R13, R55 ;  /* 0x00000037000d7213 */ /* 0x000fe20000000000 */
[--C-:B------:R-:W-:Y:S01]  /*be30*/  @!P1 IMAD.IADD R4, R4, 0x1, -R44.reuse ;  /* 0x0000000104049824 */ /* 0x100fe200078e0a2c */
[----:B------:R0:W-:Y:S01]  /*be40*/  STL [R1+0x34], R14 ;  /* 0x0000340e01007387 */ /* 0x0001e20000100800 */
[----:B------:R-:W-:Y:S01]  /*be50*/  @!P5 IMAD.MOV R7, RZ, RZ, -R7 ;  /* 0x000000ffff07d224 */ /* 0x000fe200078e0a07 */
[----:B------:R-:W-:Y:S01]  /*be60*/  IABS R11, R58 ;  /* 0x0000003a000b7213 */ /* 0x000fe20000000000 */
[--C-:B------:R-:W-:Y:S01]  /*be70*/  @!P3 IMAD.IADD R10, R10, 0x1, -R44.reuse ;  /* 0x000000010a0ab824 */ /* 0x100fe200078e0a2c */
[----:B------:R-:W-:Y:S01]  /*be80*/  ISETP.GE.AND P3, PT, R56, RZ, PT ;  /* 0x000000ff3800720c */ /* 0x000fe20003f66270 */
[----:B------:R-:W-:Y:S01]  /*be90*/  @!P6 IMAD.IADD R8, R8, 0x1, -R44 ;  /* 0x000000010808e824 */ /* 0x000fe200078e0a2c */
[----:B------:R-:W-:Y:S01]  /*bea0*/  ISETP.GE.AND P1, PT, R54, RZ, PT ;  /* 0x000000ff3600720c */ /* 0x000fe20003f26270 */
[----:B------:R-:W-:-:S02]  /*beb0*/  @!P4 IMAD.MOV R10, RZ, RZ, -R10 ;  /* 0x000000ffff0ac224 */ /* 0x000fc400078e0a0a */
[----:B------:R-:W-:Y:S01]  /*bec0*/  IMAD.MOV.U32 R6, RZ, RZ, R13 ;  /* 0x000000ffff067224 */ /* 0x000fe200078e000d */
[C---:B------:R-:W-:Y:S01]  /*bed0*/  ISETP.GT.U32.AND P5, PT, R44.reuse, R8, PT ;  /* 0x000000082c00720c */ /* 0x040fe20003fa4070 */
[----:B0-----:R-:W-:Y:S01]  /*bee0*/  IMAD.HI.U32 R14, R39, R9, RZ ;  /* 0x00000009270e7227 */ /* 0x001fe200078e00ff */
[----:B------:R0:W-:Y:S03]  /*bef0*/  STL [R1+0x30], R10 ;  /* 0x0000300a01007387 */ /* 0x0001e60000100800 */
[----:B------:R-:W-:Y:S01]  /*bf00*/  IMAD.MOV R14, RZ, RZ, -R14 ;  /* 0x000000ffff0e7224 */ /* 0x000fe200078e0a0e */
[----:B------:R1:W-:Y:S01]  /*bf10*/  STL [R1+0x2c], R7 ;  /* 0x00002c0701007387 */ /* 0x0003e20000100800 */
[----:B------:R-:W-:Y:S01]  /*bf20*/  @!P0 IMAD.IADD R5, R5, 0x1, -R44 ;  /* 0x0000000105058824 */ /* 0x000fe200078e0a2c */
[----:B------:R-:W-:Y:S01]  /*bf30*/  ISETP.GE.AND P0, PT, R57, RZ, PT ;  /* 0x000000ff3900720c */ /* 0x000fe20003f06270 */
[----:B------:R-:W-:-:S02]  /*bf40*/  IMAD R9, R44, R14, R9 ;  /* 0x0000000e2c097224 */ /* 0x000fc400078e0209 */
[----:B------:R-:W-:Y:S01]  /*bf50*/  IMAD.HI.U32 R13, R39, R6, RZ ;  /* 0x00000006270d7227 */ /* 0x000fe200078e00ff */
[C---:B------:R-:W-:Y:S02]  /*bf60*/  ISETP.GT.U32.AND P4, PT, R44.reuse, R5, PT ;  /* 0x000000052c00720c */ /* 0x040fe40003f84070 */
[----:B------:R-:W-:Y:S01]  /*bf70*/  ISETP.GT.U32.AND P6, PT, R44, R9, PT ;  /* 0x000000092c00720c */ /* 0x000fe20003fc4070 */
[----:B------:R-:W-:Y:S02]  /*bf80*/  VIADD R57, R0, 0x188 ;  /* 0x0000018800397836 */ /* 0x000fe40000000000 */
[----:B0-----:R-:W-:Y:S02]  /*bf90*/  IMAD.MOV.U32 R10, RZ, RZ, R4 ;  /* 0x000000ffff0a7224 */ /* 0x001fe400078e0004 */
[----:B------:R-:W-:Y:S01]  /*bfa0*/  IMAD.MOV R13, RZ, RZ, -R13 ;  /* 0x000000ffff0d7224 */ /* 0x000fe200078e0a0d */
[----:B-1----:R-:W-:Y:S01]  /*bfb0*/  IABS R7, R57 ;  /* 0x0000003900077213 */ /* 0x002fe20000000000 */
[----:B------:R-:W-:-:S02]  /*bfc0*/  @!P2 IMAD.MOV R10, RZ, RZ, -R10 ;  /* 0x000000ffff0aa224 */ /* 0x000fc400078e0a0a */
[----:B------:R-:W-:-:S03]  /*bfd0*/  IMAD.HI.U32 R12, R39, R11, RZ ;  /* 0x0000000b270c7227 */ /* 0x000fc600078e00ff */
[----:B------:R0:W-:Y:S01]  /*bfe0*/  STL [R1+0x28], R10 ;  /* 0x0000280a01007387 */ /* 0x0001e20000100800 */
[----:B------:R-:W-:Y:S02]  /*bff0*/  @!P6 IMAD.IADD R9, R9, 0x1, -R44 ;  /* 0x000000010909e824 */ /* 0x000fe400078e0a2c */
[C---:B------:R-:W-:Y:S02]  /*c000*/  IMAD R6, R44.reuse, R13, R6 ;  /* 0x0000000d2c067224 */ /* 0x040fe400078e0206 */
[----:B------:R-:W-:Y:S01]  /*c010*/  IMAD.MOV R12, RZ, RZ, -R12 ;  /* 0x000000ffff0c7224 */ /* 0x000fe200078e0a0c */
[C---:B------:R-:W-:Y:S01]  /*c020*/  ISETP.GT.U32.AND P6, PT, R44.reuse, R9, PT ;  /* 0x000000092c00720c */ /* 0x040fe20003fc4070 */
[----:B------:R-:W-:Y:S01]  /*c030*/  @!P4 IMAD.IADD R5, R5, 0x1, -R44 ;  /* 0x000000010505c824 */ /* 0x000fe200078e0a2c */
[C---:B------:R-:W-:Y:S01]  /*c040*/  ISETP.GT.U32.AND P2, PT, R44.reuse, R6, PT ;  /* 0x000000062c00720c */ /* 0x040fe20003f44070 */
[----:B------:R-:W-:Y:S02]  /*c050*/  IMAD R4, R44, R12, R11 ;  /* 0x0000000c2c047224 */ /* 0x000fe400078e020b */
[----:B0-----:R-:W-:-:S03]  /*c060*/  IMAD.HI.U32 R10, R39, R7, RZ ;  /* 0x00000007270a7227 */ /* 0x001fc600078e00ff */
[----:B------:R-:W-:Y:S01]  /*c070*/  ISETP.GT.U32.AND P4, PT, R44, R4, PT ;  /* 0x000000042c00720c */ /* 0x000fe20003f84070 */
[----:B------:R-:W-:Y:S02]  /*c080*/  IMAD.MOV R10, RZ, RZ, -R10 ;  /* 0x000000ffff0a7224 */ /* 0x000fe400078e0a0a */
[----:B------:R-:W-:Y:S02]  /*c090*/  VIADD R56, R0, 0x187 ;  /* 0x0000018700387836 */ /* 0x000fe40000000000 */
[C---:B------:R-:W-:Y:S02]  /*c0a0*/  IMAD R7, R44.reuse, R10, R7 ;  /* 0x0000000a2c077224 */ /* 0x040fe400078e0207 */
[----:B------:R-:W-:Y:S01]  /*c0b0*/  @!P6 IMAD.IADD R9, R9, 0x1, -R44 ;  /* 0x000000010909e824 */ /* 0x000fe200078e0a2c */
[----:B------:R-:W-:Y:S01]  /*c0c0*/  IABS R60, R56 ;  /* 0x00000038003c7213 */ /* 0x000fe20000000000 */
[----:B------:R-:W-:Y:S01]  /*c0d0*/  IMAD.HI.U32 R10, R39, R59, RZ ;  /* 0x0000003b270a7227 */ /* 0x000fe200078e00ff */
[----:B------:R-:W-:-:S03]  /*c0e0*/  ISETP.GT.U32.AND P6, PT, R44, R7, PT ;  /* 0x000000072c00720c */ /* 0x000fc60003fc4070 */
[----:B------:R-:W-:Y:S02]  /*c0f0*/  @!P2 IMAD.IADD R6, R6, 0x1, -R44 ;  /* 0x000000010606a824 */ /* 0x000fe400078e0a2c */
[----:B------:R-:W-:Y:S02]  /*c100*/  IMAD.MOV R10, RZ, RZ, -R10 ;  /* 0x000000ffff0a7224 */ /* 0x000fe400078e0a0a */
[----:B------:R-:W-:Y:S01]  /*c110*/  @!P4 IMAD.IADD R4, R4, 0x1, -R44 ;  /* 0x000000010404c824 */ /* 0x000fe200078e0a2c */
[----:B------:R-:W-:Y:S01]  /*c120*/  ISETP.GT.U32.AND P2, PT, R44, R6, PT ;  /* 0x000000062c00720c */ /* 0x000fe20003f44070 */
[----:B------:R-:W-:Y:S01]  /*c130*/  IMAD.HI.U32 R11, R39, R60, RZ ;  /* 0x0000003c270b7227 */ /* 0x000fe200078e00ff */
[----:B------:R-:W-:-:S03]  /*c140*/  ISETP.GE.AND P4, PT, R58, RZ, PT ;  /* 0x000000ff3a00720c */ /* 0x000fc60003f86270 */
[C---:B------:R-:W-:Y:S02]  /*c150*/  IMAD R59, R44.reuse, R10, R59 ;  /* 0x0000000a2c3b7224 */ /* 0x040fe400078e023b */
[----:B------:R-:W-:Y:S01]  /*c160*/  @!P3 IMAD.MOV R5, RZ, RZ, -R5 ;  /* 0x000000ffff05b224 */ /* 0x000fe200078e0a05 */
[C---:B------:R-:W-:Y:S01]  /*c170*/  ISETP.GT.U32.AND P3, PT, R44.reuse, R4, PT ;  /* 0x000000042c00720c */ /* 0x040fe20003f64070 */
[----:B------:R-:W-:Y:S02]  /*c180*/  IMAD.MOV R11, RZ, RZ, -R11 ;  /* 0x000000ffff0b7224 */ /* 0x000fe400078e0a0b */
[----:B------:R-:W-:Y:S01]  /*c190*/  @!P6 IMAD.IADD R7, R7, 0x1, -R44 ;  /* 0x000000010707e824 */ /* 0x000fe200078e0a2c */
[C---:B------:R-:W-:Y:S01]  /*c1a0*/  ISETP.GT.U32.AND P6, PT, R44.reuse, R59, PT ;  /* 0x0000003b2c00720c */ /* 0x040fe20003fc4070 */
[----:B------:R-:W-:Y:S01]  /*c1b0*/  IMAD R60, R44, R11, R60 ;  /* 0x0000000b2c3c7224 */ /* 0x000fe200078e023c */
[----:B------:R0:W-:Y:S01]  /*c1c0*/  STL [R1+0x24], R5 ;  /* 0x0000240501007387 */ /* 0x0001e20000100800 */
[----:B------:R-:W-:-:S02]  /*c1d0*/  VIADD R54, R0, 0x185 ;  /* 0x0000018500367836 */ /* 0x000fc40000000000 */
[--C-:B------:R-:W-:Y:S01]  /*c1e0*/  @!P2 IMAD.IADD R6, R6, 0x1, -R44.reuse ;  /* 0x000000010606a824 */ /* 0x100fe200078e0a2c */
[----:B------:R-:W-:Y:S01]  /*c1f0*/  ISETP.GT.U32.AND P2, PT, R44, R60, PT ;  /* 0x0000003c2c00720c */ /* 0x000fe20003f44070 */
[----:B------:R-:W-:Y:S02]  /*c200*/  VIADD R28, R0, 0x183 ;  /* 0x00000183001c7836 */ /* 0x000fe40000000000 */
[--C-:B------:R-:W-:Y:S01]  /*c210*/  @!P5 IMAD.IADD R8, R8, 0x1, -R44.reuse ;  /* 0x000000010808d824 */ /* 0x100fe200078e0a2c */
[----:B------:R-:W-:Y:S01]  /*c220*/  ISETP.GE.AND P5, PT, R55, RZ, PT ;  /* 0x000000ff3700720c */ /* 0x000fe20003fa6270 */
[--C-:B------:R-:W-:Y:S01]  /*c230*/  @!P3 IMAD.IADD R4, R4, 0x1, -R44.reuse ;  /* 0x000000010404b824 */ /* 0x100fe200078e0a2c */
[----:B0-----:R-:W-:Y:S01]  /*c240*/  IABS R5, R54 ;  /* 0x0000003600057213 */ /* 0x001fe20000000000 */
[----:B------:R-:W-:Y:S01]  /*c250*/  VIADD R55, R0, 0x184 ;  /* 0x0000018400377836 */ /* 0x000fe20000000000 */
[----:B------:R-:W-:Y:S01]  /*c260*/  ISETP.GE.AND P3, PT, R57, RZ, PT ;  /* 0x000000ff3900720c */ /* 0x000fe20003f66270 */
[----:B------:R-:W-:Y:S01]  /*c270*/  @!P6 IMAD.IADD R59, R59, 0x1, -R44 ;  /* 0x000000013b3be824 */ /* 0x000fe200078e0a2c */
[----:B------:R-:W-:Y:S01]  /*c280*/  IABS R57, R28 ;  /* 0x0000001c00397213 */ /* 0x000fe20000000000 */
[----:B------:R-:W-:Y:S01]  /*c290*/  IMAD.HI.U32 R11, R39, R5, RZ ;  /* 0x00000005270b7227 */ /* 0x000fe200078e00ff */
[----:B------:R-:W-:-:S02]  /*c2a0*/  IABS R58, R55 ;  /* 0x00000037003a7213 */ /* 0x000fc40000000000 */
[----:B------:R-:W-:Y:S01]  /*c2b0*/  ISETP.GT.U32.AND P6, PT, R44, R59, PT ;  /* 0x0000003b2c00720c */ /* 0x000fe20003fc4070 */
[----:B------:R-:W-:Y:S02]  /*c2c0*/  IMAD.MOV.U32 R12, RZ, RZ, R8 ;  /* 0x000000ffff0c7224 */ /* 0x000fe400078e0008 */
[----:B------:R-:W-:Y:S02]  /*c2d0*/  IMAD.MOV R11, RZ, RZ, -R11 ;  /* 0x000000ffff0b7224 */ /* 0x000fe400078e0a0b */
[----:B------:R-:W-:-:S04]  /*c2e0*/  IMAD.HI.U32 R8, R39, R57, RZ ;  /* 0x0000003927087227 */ /* 0x000fc800078e00ff */
[----:B------:R-:W-:Y:S01]  /*c2f0*/  @!P2 IMAD.IADD R60, R60, 0x1, -R44 ;  /* 0x000000013c3ca824 */ /* 0x000fe200078e0a2c */
[----:B------:R-:W-:Y:S01]  /*c300*/  ISETP.GE.AND P2, PT, R56, RZ, PT ;  /* 0x000000ff3800720c */ /* 0x000fe20003f46270 */
[----:B------:R-:W-:Y:S01]  /*c310*/  @!P1 IMAD.MOV R12, RZ, RZ, -R12 ;  /* 0x000000ffff0c9224 */ /* 0x000fe200078e0a0c */
[----:B------:R-:W-:Y:S01]  /*c320*/  ISETP.GT.U32.AND P1, PT, R44, R7, PT ;  /* 0x000000072c00720c */ /* 0x000fe20003f24070 */
[----:B------:R-:W-:-:S03]  /*c330*/  IMAD.HI.U32 R10, R39, R58, RZ ;  /* 0x0000003a270a7227 */ /* 0x000fc600078e00ff */
[----:B------:R-:W-:Y:S01]  /*c340*/  STL [R1+0x20], R12 ;  /* 0x0000200c01007387 */ /* 0x000fe20000100800 */
[C---:B------:R-:W-:Y:S02]  /*c350*/  IMAD R5, R44.reuse, R11, R5 ;  /* 0x0000000b2c057224 */ /* 0x040fe400078e0205 */
[----:B------:R-:W-:Y:S02]  /*c360*/  IMAD.MOV R8, RZ, RZ, -R8 ;  /* 0x000000ffff087224 */ /* 0x000fe400078e0a08 */
[----:B------:R-:W-:Y:S01]  /*c370*/  @!P0 IMAD.MOV R9, RZ, RZ, -R9 ;  /* 0x000000ffff098224 */ /* 0x000fe200078e0a09 */
[C---:B------:R-:W-:Y:S01]  /*c380*/  ISETP.GT.U32.AND P0, PT, R44.reuse, R60, PT ;  /* 0x0000003c2c00720c */ /* 0x040fe20003f04070 */
[----:B------:R-:W-:Y:S02]  /*c390*/  IMAD.MOV R10, RZ, RZ, -R10 ;  /* 0x000000ffff0a7224 */ /* 0x000fe400078e0a0a */
[----:B------:R-:W-:Y:S01]  /*c3a0*/  @!P5 IMAD.MOV R6, RZ, RZ, -R6 ;  /* 0x000000ffff06d224 */ /* 0x000fe200078e0a06 */
[C---:B------:R-:W-:Y:S01]  /*c3b0*/  ISETP.GT.U32.AND P5, PT, R44.reuse, R5, PT ;  /* 0x000000052c00720c */ /* 0x040fe20003fa4070 */
[C---:B------:R-:W-:Y:S01]  /*c3c0*/  IMAD R57, R44.reuse, R8, R57 ;  /* 0x000000082c397224 */ /* 0x040fe200078e0239 */
[----:B------:R-:W-:Y:S01]  /*c3d0*/  STL [R1+0x1c], R9 ;  /* 0x00001c0901007387 */ /* 0x000fe20000100800 */
[----:B------:R-:W-:-:S02]  /*c3e0*/  IMAD R58, R44, R10, R58 ;  /* 0x0000000a2c3a7224 */ /* 0x000fc400078e023a */
[--C-:B------:R-:W-:Y:S01]  /*c3f0*/  @!P6 IMAD.IADD R59, R59, 0x1, -R44.reuse ;  /* 0x000000013b3be824 */ /* 0x100fe200078e0a2c */
[C---:B------:R-:W-:Y:S01]  /*c400*/  ISETP.GT.U32.AND P6, PT, R44.reuse, R57, PT ;  /* 0x000000392c00720c */ /* 0x040fe20003fc4070 */
[--C-:B------:R-:W-:Y:S01]  /*c410*/  @!P1 IMAD.IADD R7, R7, 0x1, -R44.reuse ;  /* 0x0000000107079824 */ /* 0x100fe200078e0a2c */
[----:B------:R-:W-:Y:S01]  /*c420*/  ISETP.GT.U32.AND P1, PT, R44, R58, PT ;  /* 0x0000003a2c00720c */ /* 0x000fe20003f24070 */
[----:B------:R-:W-:Y:S01]  /*c430*/  VIADD R56, R0, 0x182 ;  /* 0x0000018200387836 */ /* 0x000fe20000000000 */
[----:B------:R0:W-:Y:S01]  /*c440*/  STL [R1+0x18], R6 ;  /* 0x0000180601007387 */ /* 0x0001e20000100800 */
[----:B------:R-:W-:Y:S01]  /*c450*/  @!P0 IMAD.IADD R60, R60, 0x1, -R44 ;  /* 0x000000013c3c8824 */ /* 0x000fe200078e0a2c */
[----:B------:R-:W-:Y:S01]  /*c460*/  ISETP.GE.AND P0, PT, R54, RZ, PT ;  /* 0x000000ff3600720c */ /* 0x000fe20003f06270 */
[----:B------:R-:W-:Y:S01]  /*c470*/  @!P4 IMAD.MOV R4, RZ, RZ, -R4 ;  /* 0x000000ffff04c224 */ /* 0x000fe200078e0a04 */
[----:B------:R-:W-:Y:S01]  /*c480*/  IABS R10, R56 ;  /* 0x00000038000a7213 */ /* 0x000fe20000000000 */
[----:B------:R-:W-:Y:S01]  /*c490*/  VIADD R54, R0, 0x181 ;  /* 0x0000018100367836 */ /* 0x000fe20000000000 */
[----:B------:R-:W-:Y:S01]  /*c4a0*/  ISETP.GE.AND P4, PT, R29, RZ, PT ;  /* 0x000000ff1d00720c */ /* 0x000fe20003f86270 */
[--C-:B------:R-:W-:Y:S01]  /*c4b0*/  @!P5 IMAD.IADD R5, R5, 0x1, -R44.reuse ;  /* 0x000000010505d824 */ /* 0x100fe200078e0a2c */
[----:B------:R1:W-:Y:S01]  /*c4c0*/  STL [R1+0x4d8], R4 ;  /* 0x0004d80401007387 */ /* 0x0003e20000100800 */
[--C-:B------:R-:W-:Y:S01]  /*c4d0*/  @!P6 IMAD.IADD R57, R57, 0x1, -R44.reuse ;  /* 0x000000013939e824 */ /* 0x100fe200078e0a2c */
[----:B------:R-:W-:Y:S01]  /*c4e0*/  IABS R8, R54 ;  /* 0x0000003600087213 */ /* 0x000fe20000000000 */
[----:B0-----:R-:W-:Y:S01]  /*c4f0*/  IMAD.MOV.U32 R6, RZ, RZ, R7 ;  /* 0x000000ffff067224 */ /* 0x001fe200078e0007 */
[----:B------:R-:W-:Y:S01]  /*c500*/  ISETP.GE.AND P5, PT, R55, RZ, PT ;  /* 0x000000ff3700720c */ /* 0x000fe20003fa6270 */
[----:B------:R-:W-:Y:S01]  /*c510*/  @!P1 IMAD.IADD R58, R58, 0x1, -R44 ;  /* 0x000000013a3a9824 */ /* 0x000fe200078e0a2c */
[C---:B------:R-:W-:Y:S01]  /*c520*/  ISETP.GT.U32.AND P6, PT, R44.reuse, R57, PT ;  /* 0x000000392c00720c */ /* 0x040fe20003fc4070 */
[----:B------:R-:W-:Y:S01]  /*c530*/  @!P3 IMAD.MOV R6, RZ, RZ, -R6 ;  /* 0x000000ffff06b224 */ /* 0x000fe200078e0a06 */
[C---:B------:R-:W-:Y:S01]  /*c540*/  ISETP.GT.U32.AND P3, PT, R44.reuse, R5, PT ;  /* 0x000000052c00720c */ /* 0x040fe20003f64070 */
[----:B------:R-:W-:Y:S01]  /*c550*/  @!P2 IMAD.MOV R60, RZ, RZ, -R60 ;  /* 0x000000ffff3ca224 */ /* 0x000fe200078e0a3c */
[----:B------:R-:W-:Y:S01]  /*c560*/  ISETP.GT.U32.AND P2, PT, R44, R58, PT ;  /* 0x0000003a2c00720c */ /* 0x000fe20003f44070 */
[----:B-1----:R-:W-:Y:S01]  /*c570*/  IMAD.HI.U32 R4, R39, R10, RZ ;  /* 0x0000000a27047227 */ /* 0x002fe200078e00ff */
[----:B------:R0:W-:Y:S01]  /*c580*/  STL [R1+0x4], R6 ;  /* 0x0000040601007387 */ /* 0x0001e20000100800 */
[----:B------:R-:W-:-:S02]  /*c590*/  ISETP.GE.AND P1, PT, R28, RZ, PT ;  /* 0x000000ff1c00720c */ /* 0x000fc40003f26270 */
[----:B------:R-:W-:Y:S01]  /*c5a0*/  IMAD.MOV R7, RZ, RZ, -R4 ;  /* 0x000000ffff077224 */ /* 0x000fe200078e0a04 */
[----:B------:R-:W-:Y:S01]  /*c5b0*/  STL [R1+0x30b8], R60 ;  /* 0x0030b83c01007387 */ /* 0x000fe20000100800 */
[----:B------:R-:W-:Y:S02]  /*c5c0*/  VIADD R55, R0, 0x180 ;  /* 0x0000018000377836 */ /* 0x000fe40000000000 */
[C---:B------:R-:W-:Y:S02]  /*c5d0*/  IMAD R7, R44.reuse, R7, R10 ;  /* 0x000000072c077224 */ /* 0x040fe400078e020a */
[----:B------:R-:W-:Y:S01]  /*c5e0*/  @!P3 IMAD.IADD R5, R5, 0x1, -R44 ;  /* 0x000000010505b824 */ /* 0x000fe200078e0a2c */
[----:B------:R-:W-:Y:S01]  /*c5f0*/  IABS R4, R55 ;  /* 0x0000003700047213 */ /* 0x000fe20000000000 */
[----:B0-----:R-:W-:Y:S01]  /*c600*/  IMAD.HI.U32 R6, R39, R8, RZ ;  /* 0x0000000827067227 */ /* 0x001fe200078e00ff */
[----:B------:R-:W-:-:S03]  /*c610*/  ISETP.GT.U32.AND P3, PT, R44, R7, PT ;  /* 0x000000072c00720c */ /* 0x000fc60003f64070 */
[----:B------:R-:W-:Y:S02]  /*c620*/  IMAD.MOV R6, RZ, RZ, -R6 ;  /* 0x000000ffff067224 */ /* 0x000fe400078e0a06 */
[----:B------:R-:W-:Y:S02]  /*c630*/  @!P6 IMAD.IADD R57, R57, 0x1, -R44 ;  /* 0x000000013939e824 */ /* 0x000fe400078e0a2c */
[----:B------:R-:W-:Y:S02]  /*c640*/  IMAD R8, R44, R6, R8 ;  /* 0x000000062c087224 */ /* 0x000fe400078e0208 */
[----:B------:R-:W-:Y:S01]  /*c650*/  @!P2 IMAD.IADD R58, R58, 0x1, -R44 ;  /* 0x000000013a3aa824 */ /* 0x000fe200078e0a2c */
[----:B------:R-:W-:Y:S01]  /*c660*/  ISETP.GE.AND P2, PT, R55, RZ, PT ;  /* 0x000000ff3700720c */ /* 0x000fe20003f46270 */
[----:B------:R-:W-:Y:S01]  /*c670*/  IMAD.MOV.U32 R9, RZ, RZ, R5 ;  /* 0x000000ffff097224 */ /* 0x000fe200078e0005 */
[----:B------:R-:W-:Y:S01]  /*c680*/  ISETP.GT.U32.AND P6, PT, R44, R8, PT ;  /* 0x000000082c00720c */ /* 0x000fe20003fc4070 */
[----:B------:R-:W-:-:S02]  /*c690*/  VIADD R55, R0, 0x17f ;  /* 0x0000017f00377836 */ /* 0x000fc40000000000 */
[----:B------:R-:W-:-:S03]  /*c6a0*/  IMAD.HI.U32 R5, R39, R4, RZ ;  /* 0x0000000427057227 */ /* 0x000fc600078e00ff */
[----:B------:R-:W-:Y:S01]  /*c6b0*/  IABS R10, R55 ;  /* 0x00000037000a7213 */ /* 0x000fe20000000000 */
[----:B------:R-:W-:Y:S01]  /*c6c0*/  @!P4 IMAD.MOV R59, RZ, RZ, -R59 ;  /* 0x000000ffff3bc224 */ /* 0x000fe200078e0a3b */
[----:B------:R-:W-:Y:S01]  /*c6d0*/  ISETP.GE.AND P4, PT, R56, RZ, PT ;  /* 0x000000ff3800720c */ /* 0x000fe20003f86270 */
[----:B------:R-:W-:Y:S01]  /*c6e0*/  @!P0 IMAD.MOV R9, RZ, RZ, -R9 ;  /* 0x000000ffff098224 */ /* 0x000fe200078e0a09 */
[----:B------:R-:W-:Y:S01]  /*c6f0*/  ISETP.GE.AND P0, PT, R54, RZ, PT ;  /* 0x000000ff3600720c */ /* 0x000fe20003f06270 */
[--C-:B------:R-:W-:Y:S01]  /*c700*/  @!P3 IMAD.IADD R7, R7, 0x1, -R44.reuse ;  /* 0x000000010707b824 */ /* 0x100fe200078e0a2c */
[----:B------:R-:W-:Y:S01]  /*c710*/  STL [R1+0x30bc], R59 ;  /* 0x0030bc3b01007387 */ /* 0x000fe20000100800 */
[----:B------:R-:W-:Y:S01]  /*c720*/  VIADD R28, R0, 0x17e ;  /* 0x0000017e001c7836 */ /* 0x000fe20000000000 */
[----:B------:R-:W-:Y:S01]  /*c730*/  ISETP.GE.AND P3, PT, R55, RZ, PT ;  /* 0x000000ff3700720c */ /* 0x000fe20003f66270 */
[----:B------:R-:W-:Y:S01]  /*c740*/  IMAD.MOV R5, RZ, RZ, -R5 ;  /* 0x000000ffff057224 */ /* 0x000fe200078e0a05 */
[----:B------:R0:W-:Y:S01]  /*c750*/  STL [R1+0x4e8], R9 ;  /* 0x0004e80901007387 */ /* 0x0001e20000100800 */
[----:B------:R-:W-:Y:S01]  /*c760*/  @!P6 IMAD.IADD R8, R8, 0x1, -R44 ;  /* 0x000000010808e824 */ /* 0x000fe200078e0a2c */
[----:B------:R-:W-:Y:S01]  /*c770*/  IABS R11, R28 ;  /* 0x0000001c000b7213 */ /* 0x000fe20000000000 */
[----:B------:R-:W-:Y:S01]  /*c780*/  @!P5 IMAD.MOV R58, RZ, RZ, -R58 ;  /* 0x000000ffff3ad224 */ /* 0x000fe200078e0a3a */
[C---:B------:R-:W-:Y:S01]  /*c790*/  ISETP.GT.U32.AND P5, PT, R44.reuse, R7, PT ;  /* 0x000000072c00720c */ /* 0x040fe20003fa4070 */
[----:B------:R-:W-:Y:S01]  /*c7a0*/  @!P1 IMAD.MOV R57, RZ, RZ, -R57 ;  /* 0x000000ffff399224 */ /* 0x000fe200078e0a39 */
[----:B------:R-:W-:Y:S01]  /*c7b0*/  ISETP.GT.U32.AND P6, PT, R44, R8, PT ;  /* 0x000000082c00720c */ /* 0x000fe20003fc4070 */
[C---:B------:R-:W-:Y:S01]  /*c7c0*/  VIADD R29, R0.reuse, 0x17c ;  /* 0x0000017c001d7836 */ /* 0x040fe20000000000 */
[----:B------:R-:W-:Y:S01]  /*c7d0*/  STL [R1+0x30c0], R58 ;  /* 0x0030c03a01007387 */ /* 0x000fe20000100800 */
[----:B------:R-:W-:-:S02]  /*c7e0*/  VIADD R56, R0, 0x17d ;  /* 0x0000017d00387836 */ /* 0x000fc40000000000 */
[C---:B0-----:R-:W-:Y:S01]  /*c7f0*/  IMAD R9, R44.reuse, R5, R4 ;  /* 0x000000052c097224 */ /* 0x041fe200078e0204 */
[----:B------:R-:W-:Y:S01]  /*c800*/  IABS R13, R29 ;  /* 0x0000001d000d7213 */ /* 0x000fe20000000000 */
[C---:B------:R-:W-:Y:S01]  /*c810*/  IMAD.HI.U32 R5, R39.reuse, R10, RZ ;  /* 0x0000000a27057227 */ /* 0x040fe200078e00ff */
[----:B------:R-:W-:Y:S01]  /*c820*/  IABS R12, R56 ;  /* 0x00000038000c7213 */ /* 0x000fe20000000000 */
[----:B------:R-:W-:Y:S01]  /*c830*/  STL [R1+0x30c4], R57 ;  /* 0x0030c43901007387 */ /* 0x000fe20000100800 */
[----:B------:R-:W-:Y:S01]  /*c840*/  ISETP.GT.U32.AND P1, PT, R44, R9, PT ;  /* 0x000000092c00720c */ /* 0x000fe20003f24070 */
[----:B------:R-:W-:-:S04]  /*c850*/  IMAD.HI.U32 R4, R39, R11, RZ ;  /* 0x0000000b27047227 */ /* 0x000fc800078e00ff */
[----:B------:R-:W-:Y:S02]  /*c860*/  IMAD.MOV R5, RZ, RZ, -R5 ;  /* 0x000000ffff057224 */ /* 0x000fe400078e0a05 */
[----:B------:R-:W-:Y:S02]  /*c870*/  IMAD.MOV R4, RZ, RZ, -R4 ;  /* 0x000000ffff047224 */ /* 0x000fe400078e0a04 */
[C---:B------:R-:W-:Y:S02]  /*c880*/  IMAD R10, R44.reuse, R5, R10 ;  /* 0x000000052c0a7224 */ /* 0x040fe400078e020a */
[C---:B------:R-:W-:Y:S02]  /*c890*/  IMAD R11, R44.reuse, R4, R11 ;  /* 0x000000042c0b7224 */ /* 0x040fe400078e020b */
[--C-:B------:R-:W-:Y:S01]  /*c8a0*/  @!P5 IMAD.IADD R7, R7, 0x1, -R44.reuse ;  /* 0x000000010707d824 */ /* 0x100fe200078e0a2c */
[----:B------:R-:W-:Y:S01]  /*c8b0*/  ISETP.GT.U32.AND P5, PT, R44, R10, PT ;  /* 0x0000000a2c00720c */ /* 0x000fe20003fa4070 */
[----:B------:R-:W-:Y:S01]  /*c8c0*/  @!P6 IMAD.IADD R8, R8, 0x1, -R44 ;  /* 0x000000010808e824 */ /* 0x000fe200078e0a2c */
[----:B------:R-:W-:Y:S01]  /*c8d0*/  ISETP.GT.U32.AND P6, PT, R44, R11, PT ;  /* 0x0000000b2c00720c */ /* 0x000fe20003fc4070 */
[----:B------:R-:W-:-:S02]  /*c8e0*/  VIADD R54, R0, 0x17b ;  /* 0x0000017b00367836 */ /* 0x000fc40000000000 */
[----:B------:R-:W-:Y:S01]  /*c8f0*/  @!P1 IMAD.IADD R9, R9, 0x1, -R44 ;  /* 0x0000000109099824 */ /* 0x000fe200078e0a2c */
[----:B------:R-:W-:Y:S01]  /*c900*/  ISETP.GE.AND P1, PT, R28, RZ, PT ;  /* 0x000000ff1c00720c */ /* 0x000fe20003f26270 */
[----:B------:R-:W-:Y:S01]  /*c910*/  IMAD.HI.U32 R4, R39, R13, RZ ;  /* 0x0000000d27047227 */ /* 0x000fe200078e00ff */
[----:B------:R-:W-:-:S03]  /*c920*/  IABS R14, R54 ;  /* 0x00000036000e7213 */ /* 0x000fc60000000000 */
[----:B------:R-:W-:Y:S02]  /*c930*/  IMAD.MOV R4, RZ, RZ, -R4 ;  /* 0x000000ffff047224 */ /* 0x000fe400078e0a04 */
[--C-:B------:R-:W-:Y:S01]  /*c940*/  @!P5 IMAD.IADD R10, R10, 0x1, -R44.reuse ;  /* 0x000000010a0ad824 */ /* 0x100fe200078e0a2c */
[C---:B------:R-:W-:Y:S01]  /*c950*/  ISETP.GT.U32.AND P5, PT, R44.reuse, R9, PT ;  /* 0x000000092c00720c */ /* 0x040fe20003fa4070 */
[----:B------:R-:W-:Y:S02]  /*c960*/  @!P6 IMAD.IADD R11, R11, 0x1, -R44 ;  /* 0x000000010b0be824 */ /* 0x000fe400078e0a2c */
[C---:B------:R-:W-:Y:S01]  /*c970*/  IMAD R13, R44.reuse, R4, R13 ;  /* 0x000000042c0d7224 */ /* 0x040fe200078e020d */
[----:B------:R-:W-:Y:S01]  /*c980*/  ISETP.GT.U32.AND P6, PT, R44, R10, PT ;  /* 0x0000000a2c00720c */ /* 0x000fe20003fc4070 */
[----:B------:R-:W-:-:S04]  /*c990*/  IMAD.HI.U32 R5, R39, R12, RZ ;  /* 0x0000000c27057227 */ /* 0x000fc800078e00ff */
[----:B------:R-:W-:-:S04]  /*c9a0*/  IMAD.HI.U32 R4, R39, R14, RZ ;  /* 0x0000000e27047227 */ /* 0x000fc800078e00ff */
[----:B------:R-:W-:Y:S02]  /*c9b0*/  IMAD.MOV R5, RZ, RZ, -R5 ;  /* 0x000000ffff057224 */ /* 0x000fe400078e0a05 */
[----:B------:R-:W-:Y:S02]  /*c9c0*/  IMAD.MOV R4, RZ, RZ, -R4 ;  /* 0x000000ffff047224 */ /* 0x000fe400078e0a04 */
[C---:B------:R-:W-:Y:S02]  /*c9d0*/  IMAD R12, R44.reuse, R5, R12 ;  /* 0x000000052c0c7224 */ /* 0x040fe400078e020c */
[C---:B------:R-:W-:Y:S02]  /*c9e0*/  IMAD R14, R44.reuse, R4, R14 ;  /* 0x000000042c0e7224 */ /* 0x040fe400078e020e */
[----:B------:R-:W-:Y:S01]  /*c9f0*/  @!P5 IMAD.IADD R9, R9, 0x1, -R44 ;  /* 0x000000010909d824 */ /* 0x000fe200078e0a2c */
[----:B------:R-:W-:Y:S01]  /*ca00*/  ISETP.GT.U32.AND P5, PT, R44, R13, PT ;  /* 0x0000000d2c00720c */ /* 0x000fe20003fa4070 */
[----:B------:R-:W-:-:S02]  /*ca10*/  VIADD R55, R0, 0x17a ;  /* 0x0000017a00377836 */ /* 0x000fc40000000000 */
[----:B------:R-:W-:Y:S01]  /*ca20*/  @!P0 IMAD.MOV R8, RZ, RZ, -R8 ;  /* 0x000000ffff088224 */ /* 0x000fe200078e0a08 */
[----:B------:R-:W-:Y:S01]  /*ca30*/  ISETP.GT.U32.AND P0, PT, R44, R12, PT ;  /* 0x0000000c2c00720c */ /* 0x000fe20003f04070 */
[----:B------:R-:W-:Y:S01]  /*ca40*/  @!P6 IMAD.IADD R10, R10, 0x1, -R44 ;  /* 0x000000010a0ae824 */ /* 0x000fe200078e0a2c */
[----:B------:R-:W-:Y:S01]  /*ca50*/  ISETP.GT.U32.AND P6, PT, R44, R14, PT ;  /* 0x0000000e2c00720c */ /* 0x000fe20003fc4070 */
[----:B------:R-:W-:Y:S01]  /*ca60*/  @!P4 IMAD.MOV R7, RZ, RZ, -R7 ;  /* 0x000000ffff07c224 */ /* 0x000fe200078e0a07 */
[----:B------:R-:W-:Y:S01]  /*ca70*/  IABS R15, R55 ;  /* 0x00000037000f7213 */ /* 0x000fe20000000000 */
[----:B------:R-:W-:Y:S01]  /*ca80*/  VIADD R28, R0, 0x179 ;  /* 0x00000179001c7836 */ /* 0x000fe20000000000 */
[----:B------:R-:W-:Y:S01]  /*ca90*/  ISETP.GT.U32.AND P4, PT, R44, R11, PT ;  /* 0x0000000b2c00720c */ /* 0x000fe20003f84070 */
[----:B------:R-:W-:Y:S01]  /*caa0*/  @!P3 IMAD.MOV R10, RZ, RZ, -R10 ;  /* 0x000000ffff0ab224 */ /* 0x000fe200078e0a0a */
[----:B------:R-:W-:Y:S01]  /*cab0*/  ISETP.GE.AND P3, PT, R54, RZ, PT ;  /* 0x000000ff3600720c */ /* 0x000fe20003f66270 */
[----:B------:R-:W-:Y:S01]  /*cac0*/  IMAD.HI.U32 R4, R39, R15, RZ ;  /* 0x0000000f27047227 */ /* 0x000fe200078e00ff */
[----:B------:R-:W-:Y:S01]  /*cad0*/  IABS R16, R28 ;  /* 0x0000001c00107213 */ /* 0x000fe20000000000 */
[----:B------:R0:W-:Y:S02]  /*cae0*/  STL [R1+0x30c8], R7 ;  /* 0x0030c80701007387 */ /* 0x0001e40000100800 */
[----:B------:R-:W-:-:S02]  /*caf0*/  @!P5 IMAD.IADD R13, R13, 0x1, -R44 ;  /* 0x000000010d0dd824 */ /* 0x000fc400078e0a2c */
[----:B------:R-:W-:Y:S01]  /*cb00*/  IMAD.MOV R4, RZ, RZ, -R4 ;  /* 0x000000ffff047224 */ /* 0x000fe200078e0a04 */
[----:B------:R-:W-:Y:S01]  /*cb10*/  STL [R1+0x30cc], R8 ;  /* 0x0030cc0801007387 */ /* 0x000fe20000100800 */
[--C-:B------:R-:W-:Y:S01]  /*cb20*/  @!P0 IMAD.IADD R12, R12, 0x1, -R44.reuse ;  /* 0x000000010c0c8824 */ /* 0x100fe200078e0a2c */
[----:B------:R-:W-:Y:S01]  /*cb30*/  ISETP.GE.AND P0, PT, R29, RZ, PT ;  /* 0x000000ff1d00720c */ /* 0x000fe20003f06270 */
[--C-:B------:R-:W-:Y:S01]  /*cb40*/  @!P6 IMAD.IADD R14, R14, 0x1, -R44.reuse ;  /* 0x000000010e0ee824 */ /* 0x100fe200078e0a2c */
[----:B------:R-:W-:Y:S01]  /*cb50*/  ISETP.GT.U32.AND P6, PT, R44, R13, PT ;  /* 0x0000000d2c00720c */ /* 0x000fe20003fc4070 */
[----:B------:R-:W-:Y:S01]  /*cb60*/  @!P4 IMAD.IADD R11, R11, 0x1, -R44 ;  /* 0x000000010b0bc824 */ /* 0x000fe200078e0a2c */
[----:B------:R-:W-:Y:S01]  /*cb70*/  ISETP.GE.AND P4, PT, R56, RZ, PT ;  /* 0x000000ff3800720c */ /* 0x000fe20003f86270 */
[----:B------:R-:W-:Y:S01]  /*cb80*/  IMAD.HI.U32 R5, R39, R16, RZ ;  /* 0x0000001027057227 */ /* 0x000fe200078e00ff */
[----:B------:R-:W-:-:S03]  /*cb90*/  ISETP.GT.U32.AND P5, PT, R44, R12, PT ;  /* 0x0000000c2c00720c */ /* 0x000fc60003fa4070 */
[----:B------:R-:W-:Y:S02]  /*cba0*/  IMAD R15, R44, R4, R15 ;  /* 0x000000042c0f7224 */ /* 0x000fe400078e020f */
[----:B------:R-:W-:Y:S02]  /*cbb0*/  VIADD R56, R0, 0x178 ;  /* 0x0000017800387836 */ /* 0x000fe40000000000 */
[----:B------:R-:W-:Y:S02]  /*cbc0*/  IMAD.MOV R5, RZ, RZ, -R5 ;  /* 0x000000ffff057224 */ /* 0x000fe400078e0a05 */
[----:B------:R-:W-:Y:S01]  /*cbd0*/  @!P1 IMAD.MOV R11, RZ, RZ, -R11 ;  /* 0x000000ffff0b9224 */ /* 0x000fe200078e0a0b */
[C---:B------:R-:W-:Y:S01]  /*cbe0*/  ISETP.GT.U32.AND P1, PT, R44.reuse, R15, PT ;  /* 0x0000000f2c00720c */ /* 0x040fe20003f24070 */
[----:B------:R-:W-:Y:S01]  /*cbf0*/  IMAD R16, R44, R5, R16 ;  /* 0x000000052c107224 */ /* 0x000fe200078e0210 */
[----:B------:R-:W-:Y:S01]  /*cc00*/  IABS R4, R56 ;  /* 0x0000003800047213 */ /* 0x000fe20000000000 */
[----:B------:R-:W-:-:S02]  /*cc10*/  @!P6 IMAD.IADD R13, R13, 0x1, -R44 ;  /* 0x000000010d0de824 */ /* 0x000fc400078e0a2c */
[----:B------:R-:W-:Y:S01]  /*cc20*/  VIADD R54, R0, 0x177 ;  /* 0x0000017700367836 */ /* 0x000fe20000000000 */
[----:B------:R-:W-:Y:S01]  /*cc30*/  ISETP.GT.U32.AND P6, PT, R44, R16, PT ;  /* 0x000000102c00720c */ /* 0x000fe20003fc4070 */
[----:B------:R-:W-:-:S03]  /*cc40*/  IMAD.HI.U32 R17, R39, R4, RZ ;  /* 0x0000000427117227 */ /* 0x000fc600078e00ff */
[----:B------:R-:W-:Y:S01]  /*cc50*/  IABS R18, R54 ;  /* 0x0000003600127213 */ /* 0x000fe20000000000 */
[--C-:B------:R-:W-:Y:S01]  /*cc60*/  @!P5 IMAD.IADD R12, R12, 0x1, -R44.reuse ;  /* 0x000000010c0cd824 */ /* 0x100fe200078e0a2c */
[----:B------:R-:W-:Y:S01]  /*cc70*/  ISETP.GE.AND P5, PT, R55, RZ, PT ;  /* 0x000000ff3700720c */ /* 0x000fe20003fa6270 */
[----:B------:R-:W-:Y:S02]  /*cc80*/  VIADD R55, R0, 0x176 ;  /* 0x0000017600377836 */ /* 0x000fe40000000000 */
[----:B------:R-:W-:Y:S02]  /*cc90*/  IMAD.MOV R17, RZ, RZ, -R17 ;  /* 0x000000ffff117224 */ /* 0x000fe400078e0a11 */
[----:B------:R-:W-:Y:S01]  /*cca0*/  @!P1 IMAD.IADD R15, R15, 0x1, -R44 ;  /* 0x000000010f0f9824 */ /* 0x000fe200078e0a2c */
[----:B------:R-:W-:Y:S01]  /*ccb0*/  IABS R19, R55 ;  /* 0x0000003700137213 */ /* 0x000fe20000000000 */
[----:B------:R-:W-:Y:S01]  /*ccc0*/  @!P2 IMAD.MOV R9, RZ, RZ, -R9 ;  /* 0x000000ffff09a224 */ /* 0x000fe200078e0a09 */
[C---:B------:R-:W-:Y:S01]  /*ccd0*/  ISETP.GT.U32.AND P2, PT, R44.reuse, R14, PT ;  /* 0x0000000e2c00720c */ /* 0x040fe20003f44070 */
[----:B------:R-:W-:Y:S01]  /*cce0*/  IMAD R17, R44, R17, R4 ;  /* 0x000000112c117224 */ /* 0x000fe200078e0204 */
[----:B------:R-:W-:Y:S01]  /*ccf0*/  ISETP.GE.AND P1, PT, R56, RZ, PT ;  /* 0x000000ff3800720c */ /* 0x000fe20003f26270 */
[----:B------:R-:W-:Y:S01]  /*cd00*/  @!P4 IMAD.MOV R12, RZ, RZ, -R12 ;  /* 0x000000ffff0cc224 */ /* 0x000fe200078e0a0c */
[----:B------:R-:W-:Y:S01]  /*cd10*/  ISETP.GT.U32.AND P4, PT, R44, R15, PT ;  /* 0x0000000f2c00720c */ /* 0x000fe20003f84070 */
[C---:B------:R-:W-:Y:S01]  /*cd20*/  IMAD.HI.U32 R5, R39.reuse, R18, RZ ;  /* 0x0000001227057227 */ /* 0x040fe200078e00ff */
[----:B------:R-:W-:Y:S03]  /*cd30*/  STL [R1+0x30d0], R9 ;  /* 0x0030d00901007387 */ /* 0x000fe60000100800 */
[----:B------:R-:W-:Y:S01]  /*cd40*/  @!P6 IMAD.IADD R16, R16, 0x1, -R44 ;  /* 0x000000011010e824 */ /* 0x000fe200078e0a2c */
[----:B------:R-:W-:Y:S01]  /*cd50*/  ISETP.GT.U32.AND P6, PT, R44, R17, PT ;  /* 0x000000112c00720c */ /* 0x000fe20003fc4070 */
[----:B------:R-:W-:Y:S01]  /*cd60*/  IMAD.HI.U32 R4, R39, R19, RZ ;  /* 0x0000001327047227 */ /* 0x000fe200078e00ff */
[----:B------:R-:W-:Y:S03]  /*cd70*/  STL [R1+0x30d4], R10 ;  /* 0x0030d40a01007387 */ /* 0x000fe60000100800 */
[----:B------:R-:W-:Y:S01]  /*cd80*/  IMAD.MOV R5, RZ, RZ, -R5 ;  /* 0x000000ffff057224 */ /* 0x000fe200078e0a05 */
[----:B------:R-:W-:Y:S01]  /*cd90*/  STL [R1+0x30d8], R11 ;  /* 0x0030d80b01007387 */ /* 0x000fe20000100800 */
[----:B------:R-:W-:-:S02]  /*cda0*/  IMAD.MOV R4, RZ, RZ, -R4 ;  /* 0x000000ffff047224 */ /* 0x000fc400078e0a04 */
[----:B------:R-:W-:Y:S01]  /*cdb0*/  IMAD R18, R44, R5, R18 ;  /* 0x000000052c127224 */ /* 0x000fe200078e0212 */
[----:B------:R-:W-:Y:S01]  /*cdc0*/  STL [R1+0x30dc], R12 ;  /* 0x0030dc0c01007387 */ /* 0x000fe20000100800 */
[--C-:B------:R-:W-:Y:S01]  /*cdd0*/  @!P2 IMAD.IADD R14, R14, 0x1, -R44.reuse ;  /* 0x000000010e0ea824 */ /* 0x100fe200078e0a2c */
[----:B------:R-:W-:Y:S01]  /*cde0*/  ISETP.GE.AND P2, PT, R28, RZ, PT ;  /* 0x000000ff1c00720c */ /* 0x000fe20003f46270 */
[C---:B------:R-:W-:Y:S02]  /*cdf0*/  IMAD R19, R44.reuse, R4, R19 ;  /* 0x000000042c137224 */ /* 0x040fe400078e0213 */
[--C-:B------:R-:W-:Y:S01]  /*ce00*/  @!P4 IMAD.IADD R15, R15, 0x1, -R44.reuse ;  /* 0x000000010f0fc824 */ /* 0x100fe200078e0a2c */
[----:B------:R-:W-:Y:S01]  /*ce10*/  ISETP.GT.U32.AND P4, PT, R44, R18, PT ;  /* 0x000000122c00720c */ /* 0x000fe20003f84070 */
[----:B------:R-:W-:Y:S02]  /*ce20*/  VIADD R28, R0, 0x175 ;  /* 0x00000175001c7836 */ /* 0x000fe40000000000 */
[----:B------:R-:W-:Y:S01]  /*ce30*/  @!P6 IMAD.IADD R17, R17, 0x1, -R44 ;  /* 0x000000011111e824 */ /* 0x000fe200078e0a2c */
[----:B------:R-:W-:Y:S01]  /*ce40*/  ISETP.GT.U32.AND P6, PT, R44, R19, PT ;  /* 0x000000132c00720c */ /* 0x000fe20003fc4070 */
[----:B------:R-:W-:Y:S01]  /*ce50*/  @!P0 IMAD.MOV R13, RZ, RZ, -R13 ;  /* 0x000000ffff0d8224 */ /* 0x000fe200078e0a0d */
[----:B------:R-:W-:Y:S01]  /*ce60*/  IABS R20, R28 ;  /* 0x0000001c00147213 */ /* 0x000fe20000000000 */
[----:B------:R-:W-:Y:S01]  /*ce70*/  VIADD R29, R0, 0x174 ;  /* 0x00000174001d7836 */ /* 0x000fe20000000000 */
[----:B------:R-:W-:Y:S01]  /*ce80*/  ISETP.GT.U32.AND P0, PT, R44, R16, PT ;  /* 0x000000102c00720c */ /* 0x000fe20003f04070 */
[----:B------:R-:W-:Y:S01]  /*ce90*/  VIADD R56, R0, 0x173 ;  /* 0x0000017300387836 */ /* 0x000fe20000000000 */
[----:B------:R-:W-:Y:S01]  /*cea0*/  STL [R1+0x30e0], R13 ;  /* 0x0030e00d01007387 */ /* 0x000fe20000100800 */
[----:B------:R-:W-:Y:S01]  /*ceb0*/  IMAD.HI.U32 R5, R39, R20, RZ ;  /* 0x0000001427057227 */ /* 0x000fe200078e00ff */
[----:B------:R-:W-:-:S02]  /*cec0*/  IABS R21, R29 ;  /* 0x0000001d00157213 */ /* 0x000fc40000000000 */
[----:B------:R-:W-:Y:S01]  /*ced0*/  IABS R22, R56 ;  /* 0x0000003800167213 */ /* 0x000fe20000000000 */
[--C-:B------:R-:W-:Y:S01]  /*cee0*/  @!P4 IMAD.IADD R18, R18, 0x1, -R44.reuse ;  /* 0x000000011212c824 */ /* 0x100fe200078e0a2c */
[C---:B------:R-:W-:Y:S01]  /*cef0*/  ISETP.GT.U32.AND P4, PT, R44.reuse, R17, PT ;  /* 0x000000112c00720c */ /* 0x040fe20003f84070 */
[----:B------:R-:W-:Y:S02]  /*cf00*/  IMAD.MOV R5, RZ, RZ, -R5 ;  /* 0x000000ffff057224 */ /* 0x000fe400078e0a05 */
[--C-:B------:R-:W-:Y:S01]  /*cf10*/  @!P6 IMAD.IADD R19, R19, 0x1, -R44.reuse ;  /* 0x000000011313e824 */ /* 0x100fe200078e0a2c */
[----:B------:R-:W-:Y:S01]  /*cf20*/  ISETP.GT.U32.AND P6, PT, R44, R18, PT ;  /* 0x000000122c00720c */ /* 0x000fe20003fc4070 */
[----:B------:R-:W-:Y:S01]  /*cf30*/  @!P0 IMAD.IADD R16, R16, 0x1, -R44 ;  /* 0x0000000110108824 */ /* 0x000fe200078e0a2c */
[----:B------:R-:W-:Y:S01]  /*cf40*/  ISETP.GE.AND P0, PT, R55, RZ, PT ;  /* 0x000000ff3700720c */ /* 0x000fe20003f06270 */
[----:B------:R-:W-:Y:S02]  /*cf50*/  IMAD R20, R44, R5, R20 ;  /* 0x000000052c147224 */ /* 0x000fe400078e0214 */
[----:B------:R-:W-:-:S04]  /*cf60*/  IMAD.HI.U32 R23, R39, R21, RZ ;  /* 0x0000001527177227 */ /* 0x000fc800078e00ff */
[----:B------:R-:W-:Y:S02]  /*cf70*/  IMAD.MOV R23, RZ, RZ, -R23 ;  /* 0x000000ffff177224 */ /* 0x000fe400078e0a17 */
[----:B------:R-:W-:Y:S01]  /*cf80*/  @!P2 IMAD.MOV R16, RZ, RZ, -R16 ;  /* 0x000000ffff10a224 */ /* 0x000fe200078e0a10 */
[C---:B------:R-:W-:Y:S01]  /*cf90*/  ISETP.GT.U32.AND P2, PT, R44.reuse, R20, PT ;  /* 0x000000142c00720c */ /* 0x040fe20003f44070 */
[----:B------:R-:W-:Y:S02]  /*cfa0*/  IMAD R21, R44, R23, R21 ;  /* 0x000000172c157224 */ /* 0x000fe400078e0215 */
[----:B------:R-:W-:Y:S01]  /*cfb0*/  @!P3 IMAD.MOV R14, RZ, RZ, -R14 ;  /* 0x000000ffff0eb224 */ /* 0x000fe200078e0a0e */
[----:B------:R-:W-:Y:S01]  /*cfc0*/  ISETP.GE.AND P3, PT, R54, RZ, PT ;  /* 0x000000ff3600720c */ /* 0x000fe20003f66270 */
[----:B------:R-:W-:Y:S01]  /*cfd0*/  @!P6 IMAD.IADD R18, R18, 0x1, -R44 ;  /* 0x000000011212e824 */ /* 0x000fe200078e0a2c */
[----:B------:R-:W-:Y:S01]  /*cfe0*/  ISETP.GT.U32.AND P6, PT, R44, R21, PT ;  /* 0x000000152c00720c */ /* 0x000fe20003fc4070 */
[C---:B------:R-:W-:Y:S01]  /*cff0*/  VIADD R54, R0.reuse, 0x172 ;  /* 0x0000017200367836 */ /* 0x040fe20000000000 */
[----:B------:R-:W-:Y:S01]  /*d000*/  STL [R1+0x30e4], R14 ;  /* 0x0030e40e01007387 */ /* 0x000fe20000100800 */
[----:B------:R-:W-:-:S02]  /*d010*/  VIADD R55, R0, 0x171 ;  /* 0x0000017100377836 */ /* 0x000fc40000000000 */
[----:B------:R-:W-:Y:S01]  /*d020*/  IMAD.HI.U32 R6, R39, R22, RZ ;  /* 0x0000001627067227 */ /* 0x000fe200078e00ff */
[----:B------:R-:W-:Y:S02]  /*d030*/  IABS R5, R54 ;  /* 0x0000003600057213 */ /* 0x000fe40000000000 */
[----:B------:R-:W-:Y:S01]  /*d040*/  IABS R4, R55 ;  /* 0x0000003700047213 */ /* 0x000fe20000000000 */
[----:B------:R-:W-:Y:S01]  /*d050*/  @!P4 IMAD.IADD R17, R17, 0x1, -R44 ;  /* 0x000000011111c824 */ /* 0x000fe200078e0a2c */
[----:B------:R-:W-:Y:S01]  /*d060*/  ISETP.GE.AND P4, PT, R28, RZ, PT ;  /* 0x000000ff1c00720c */ /* 0x000fe20003f86270 */
[----:B------:R-:W-:Y:S02]  /*d070*/  IMAD.MOV R6, RZ, RZ, -R6 ;  /* 0x000000ffff067224 */ /* 0x000fe400078e0a06 */
[----:B------:R-:W-:Y:S02]  /*d080*/  @!P2 IMAD.IADD R20, R20, 0x1, -R44 ;  /* 0x000000011414a824 */ /* 0x000fe400078e0a2c */
[----:B------:R-:W-:-:S02]  /*d090*/  VIADD R28, R0, 0x170 ;  /* 0x00000170001c7836 */ /* 0x000fc40000000000 */
[C---:B------:R-:W-:Y:S01]  /*d0a0*/  IMAD R22, R44.reuse, R6, R22 ;  /* 0x000000062c167224 */ /* 0x040fe200078e0216 */
[----:B------:R-:W-:Y:S01]  /*d0b0*/  ISETP.GT.U32.AND P2, PT, R44, R20, PT ;  /* 0x000000142c00720c */ /* 0x000fe20003f44070 */
[----:B------:R-:W-:Y:S01]  /*d0c0*/  IMAD.HI.U32 R6, R39, R5, RZ ;  /* 0x0000000527067227 */ /* 0x000fe200078e00ff */
[----:B------:R-:W-:-:S03]  /*d0d0*/  IABS R24, R28 ;  /* 0x0000001c00187213 */ /* 0x000fc60000000000 */
[----:B------:R-:W-:-:S04]  /*d0e0*/  IMAD.HI.U32 R23, R39, R4, RZ ;  /* 0x0000000427177227 */ /* 0x000fc800078e00ff */
[----:B------:R-:W-:Y:S01]  /*d0f0*/  @!P6 IMAD.IADD R21, R21, 0x1, -R44 ;  /* 0x000000011515e824 */ /* 0x000fe200078e0a2c */
[----:B------:R-:W-:Y:S01]  /*d100*/  ISETP.GE.AND P6, PT, R56, RZ, PT ;  /* 0x000000ff3800720c */ /* 0x000fe20003fc6270 */
[----:B------:R-:W-:Y:S02]  /*d110*/  IMAD.MOV R25, RZ, RZ, -R6 ;  /* 0x000000ffff197224 */ /* 0x000fe400078e0a06 */
[----:B------:R-:W-:Y:S02]  /*d120*/  IMAD.MOV R23, RZ, RZ, -R23 ;  /* 0x000000ffff177224 */ /* 0x000fe400078e0a17 */
[----:B------:R-:W-:Y:S02]  /*d130*/  IMAD.MOV.U32 R6, RZ, RZ, R24 ;  /* 0x000000ffff067224 */ /* 0x000fe400078e0018 */
[----:B------:R-:W-:Y:S01]  /*d140*/  @!P3 IMAD.MOV R18, RZ, RZ, -R18 ;  /* 0x000000ffff12b224 */ /* 0x000fe200078e0a12 */
[C---:B------:R-:W-:Y:S01]  /*d150*/  ISETP.GT.U32.AND P3, PT, R44.reuse, R21, PT ;  /* 0x000000152c00720c */ /* 0x040fe20003f64070 */
[----:B------:R-:W-:-:S02]  /*d160*/  IMAD R4, R44, R23, R4 ;  /* 0x000000172c047224 */ /* 0x000fc400078e0204 */
[----:B------:R-:W-:Y:S01]  /*d170*/  @!P5 IMAD.MOV R15, RZ, RZ, -R15 ;  /* 0x000000ffff0fd224 */ /* 0x000fe200078e0a0f */
[----:B------:R-:W-:Y:S01]  /*d180*/  ISETP.GT.U32.AND P5, PT, R44, R19, PT ;  /* 0x000000132c00720c */ /* 0x000fe20003fa4070 */
[----:B------:R-:W-:-:S03]  /*d190*/  IMAD.HI.U32 R23, R39, R6, RZ ;  /* 0x0000000627177227 */ /* 0x000fc600078e00ff */
[----:B------:R-:W-:Y:S01]  /*d1a0*/  STL [R1+0x30e8], R15 ;  /* 0x0030e80f01007387 */ /* 0x000fe20000100800 */
[----:B------:R-:W-:Y:S02]  /*d1b0*/  @!P2 IMAD.IADD R20, R20, 0x1, -R44 ;  /* 0x000000011414a824 */ /* 0x000fe400078e0a2c */
[----:B------:R-:W-:Y:S01]  /*d1c0*/  IMAD.MOV R23, RZ, RZ, -R23 ;  /* 0x000000ffff177224 */ /* 0x000fe200078e0a17 */
[----:B------:R-:W-:Y:S01]  /*d1d0*/  STL [R1+0x30ec], R16 ;  /* 0x0030ec1001007387 */ /* 0x000fe20000100800 */
[----:B------:R-:W-:Y:S01]  /*d1e0*/  @!P4 IMAD.MOV R20, RZ, RZ, -R20 ;  /* 0x000000ffff14c224 */ /* 0x000fe200078e0a14 */
[C---:B------:R-:W-:Y:S01]  /*d1f0*/  ISETP.GT.U32.AND P4, PT, R44.reuse, R4, PT ;  /* 0x000000042c00720c */ /* 0x040fe20003f84070 */
[C---:B------:R-:W-:Y:S02]  /*d200*/  IMAD R6, R44.reuse, R23, R6 ;  /* 0x000000172c067224 */ /* 0x040fe400078e0206 */
[--C-:B------:R-:W-:Y:S02]  /*d210*/  @!P3 IMAD.IADD R21, R21, 0x1, -R44.reuse ;  /* 0x000000011515b824 */ /* 0x100fe400078e0a2c */
[----:B------:R-:W-:Y:S01]  /*d220*/  @!P5 IMAD.IADD R19, R19, 0x1, -R44 ;  /* 0x000000011313d824 */ /* 0x000fe200078e0a2c */
[C---:B------:R-:W-:Y:S01]  /*d230*/  ISETP.GT.U32.AND P3, PT, R44.reuse, R6, PT ;  /* 0x000000062c00720c */ /* 0x040fe20003f64070 */
[C---:B------:R-:W-:Y:S01]  /*d240*/  IMAD R5, R44.reuse, R25, R5 ;  /* 0x000000192c057224 */ /* 0x040fe200078e0205 */
[----:B------:R-:W-:Y:S01]  /*d250*/  ISETP.GT.U32.AND P5, PT, R44, R22, PT ;  /* 0x000000162c00720c */ /* 0x000fe20003fa4070 */
[----:B------:R-:W-:-:S02]  /*d260*/  VIADD R56, R0, 0x16f ;  /* 0x0000016f00387836 */ /* 0x000fc40000000000 */
[----:B------:R-:W-:Y:S01]  /*d270*/  @!P0 IMAD.MOV R19, RZ, RZ, -R19 ;  /* 0x000000ffff138224 */ /* 0x000fe200078e0a13 */
[----:B------:R-:W-:Y:S01]  /*d280*/  ISETP.GT.U32.AND P2, PT, R44, R5, PT ;  /* 0x000000052c00720c */ /* 0x000fe20003f44070 */
[--C-:B------:R-:W-:Y:S01]  /*d290*/  @!P4 IMAD.IADD R4, R4, 0x1, -R44.reuse ;  /* 0x000000010404c824 */ /* 0x100fe200078e0a2c */
[----:B------:R-:W-:Y:S01]  /*d2a0*/  IABS R26, R56 ;  /* 0x00000038001a7213 */ /* 0x000fe20000000000 */
[----:B------:R-:W-:Y:S01]  /*d2b0*/  @!P1 IMAD.MOV R17, RZ, RZ, -R17 ;  /* 0x000000ffff119224 */ /* 0x000fe200078e0a11 */
[----:B------:R-:W-:Y:S01]  /*d2c0*/  ISETP.GE.AND P0, PT, R54, RZ, PT ;  /* 0x000000ff3600720c */ /* 0x000fe20003f06270 */
[----:B------:R-:W-:Y:S01]  /*d2d0*/  VIADD R54, R0, 0x16e ;  /* 0x0000016e00367836 */ /* 0x000fe20000000000 */
[----:B------:R-:W-:Y:S01]  /*d2e0*/  ISETP.GE.AND P1, PT, R29, RZ, PT ;  /* 0x000000ff1d00720c */ /* 0x000fe20003f26270 */
[--C-:B------:R-:W-:Y:S01]  /*d2f0*/  @!P3 IMAD.IADD R6, R6, 0x1, -R44.reuse ;  /* 0x000000010606b824 */ /* 0x100fe200078e0a2c */
[----:B------:R-:W-:Y:S01]  /*d300*/  ISETP.GT.U32.AND P3, PT, R44, R4, PT ;  /* 0x000000042c00720c */ /* 0x000fe20003f64070 */
[--C-:B------:R-:W-:Y:S01]  /*d310*/  @!P5 IMAD.IADD R22, R22, 0x1, -R44.reuse ;  /* 0x000000011616d824 */ /* 0x100fe200078e0a2c */
[----:B------:R-:W-:Y:S01]  /*d320*/  IABS R25, R54 ;  /* 0x0000003600197213 */ /* 0x000fe20000000000 */
[----:B------:R-:W-:Y:S01]  /*d330*/  IMAD.HI.U32 R23, R39, R26, RZ ;  /* 0x0000001a27177227 */ /* 0x000fe200078e00ff */
[----:B------:R-:W-:Y:S02]  /*d340*/  STL [R1+0x30f0], R17 ;  /* 0x0030f01101007387 */ /* 0x000fe40000100800 */
[----:B------:R-:W-:Y:S01]  /*d350*/  ISETP.GT.U32.AND P5, PT, R44, R22, PT ;  /* 0x000000162c00720c */ /* 0x000fe20003fa4070 */
[----:B------:R-:W-:Y:S01]  /*d360*/  @!P2 IMAD.IADD R5, R5, 0x1, -R44 ;  /* 0x000000010505a824 */ /* 0x000fe200078e0a2c */
[----:B------:R-:W-:Y:S01]  /*d370*/  ISETP.GE.AND P2, PT, R28, RZ, PT ;  /* 0x000000ff1c00720c */ /* 0x000fe20003f46270 */
[----:B------:R-:W-:Y:S01]  /*d380*/  IMAD.MOV R23, RZ, RZ, -R23 ;  /* 0x000000ffff177224 */ /* 0x000fe200078e0a17 */
[----:B------:R-:W-:Y:S01]  /*d390*/  STL [R1+0x30f4], R18 ;  /* 0x0030f41201007387 */ /* 0x000fe20000100800 */
[----:B------:R-:W-:Y:S01]  /*d3a0*/  IMAD.HI.U32 R27, R39, R25, RZ ;  /* 0x00000019271b7227 */ /* 0x000fe200078e00ff */
[----:B------:R-:W-:-:S02]  /*d3b0*/  ISETP.GT.U32.AND P4, PT, R44, R5, PT ;  /* 0x000000052c00720c */ /* 0x000fc40003f84070 */
[----:B------:R-:W-:Y:S01]  /*d3c0*/  STL [R1+0x30f8], R19 ;  /* 0x0030f81301007387 */ /* 0x000fe20000100800 */
[----:B------:R-:W-:Y:S02]  /*d3d0*/  IMAD R26, R44, R23, R26 ;  /* 0x000000172c1a7224 */ /* 0x000fe400078e021a */
[--C-:B------:R-:W-:Y:S01]  /*d3e0*/  @!P3 IMAD.IADD R4, R4, 0x1, -R44.reuse ;  /* 0x000000010404b824 */ /* 0x100fe200078e0a2c */
[----:B------:R-:W-:Y:S01]  /*d3f0*/  STL [R1+0x30fc], R20 ;  /* 0x0030fc1401007387 */ /* 0x000fe20000100800 */
[--C-:B------:R-:W-:Y:S01]  /*d400*/  @!P5 IMAD.IADD R22, R22, 0x1, -R44.reuse ;  /* 0x000000011616d824 */ /* 0x100fe200078e0a2c */
[----:B------:R-:W-:Y:S01]  /*d410*/  ISETP.GT.U32.AND P3, PT, R44, R26, PT ;  /* 0x0000001a2c00720c */ /* 0x000fe20003f64070 */
[----:B------:R-:W-:Y:S01]  /*d420*/  IMAD.MOV R27, RZ, RZ, -R27 ;  /* 0x000000ffff1b7224 */ /* 0x000fe200078e0a1b */
[----:B------:R-:W-:Y:S01]  /*d430*/  ISETP.GE.AND P5, PT, R55, RZ, PT ;  /* 0x000000ff3700720c */ /* 0x000fe20003fa6270 */
[----:B------:R-:W-:Y:S02]  /*d440*/  VIADD R55, R0, 0x16d ;  /* 0x0000016d00377836 */ /* 0x000fe40000000000 */
[----:B------:R-:W-:Y:S01]  /*d450*/  @!P4 IMAD.IADD R5, R5, 0x1, -R44 ;  /* 0x000000010505c824 */ /* 0x000fe200078e0a2c */
[----:B------:R-:W-:Y:S01]  /*d460*/  ISETP.GE.AND P4, PT, R54, RZ, PT ;  /* 0x000000ff3600720c */ /* 0x000fe20003f86270 */
[----:B------:R-:W-:Y:S01]  /*d470*/  IMAD R25, R44, R27, R25 ;  /* 0x0000001b2c197224 */ /* 0x000fe200078e0219 */
[----:B------:R-:W-:Y:S01]  /*d480*/  IABS R24, R55 ;  /* 0x0000003700187213 */ /* 0x000fe20000000000 */
[----:B------:R-:W-:-:S02]  /*d490*/  IMAD.MOV.U32 R23, RZ, RZ, R5 ;  /* 0x000000ffff177224 */ /* 0x000fc400078e0005 */
[----:B------:R-:W-:Y:S02]  /*d4a0*/  VIADD R33, R0, 0x16b ;  /* 0x0000016b00217836 */ /* 0x000fe40000000000 */
[----:B------:R-:W-:Y:S02]  /*d4b0*/  @!P3 IMAD.IADD R26, R26, 0x1, -R44 ;  /* 0x000000011a1ab824 */ /* 0x000fe400078e0a2c */
[----:B------:R-:W-:Y:S01]  /*d4c0*/  IMAD.HI.U32 R28, R39, R24, RZ ;  /* 0x00000018271c7227 */ /* 0x000fe200078e00ff */
[----:B------:R-:W-:Y:S02]  /*d4d0*/  IABS R29, R33 ;  /* 0x00000021001d7213 */ /* 0x000fe40000000000 */
[C---:B------:R-:W-:Y:S01]  /*d4e0*/  ISETP.GT.U32.AND P3, PT, R44.reuse, R26, PT ;  /* 0x0000001a2c00720c */ /* 0x040fe20003f64070 */
[----:B------:R-:W-:Y:S01]  /*d4f0*/  @!P0 IMAD.MOV R23, RZ, RZ, -R23 ;  /* 0x000000ffff178224 */ /* 0x000fe200078e0a17 */
[----:B------:R-:W-:Y:S01]  /*d500*/  ISETP.GT.U32.AND P0, PT, R44, R25, PT ;  /* 0x000000192c00720c */ /* 0x000fe20003f04070 */
[----:B------:R-:W-:-:S02]  /*d510*/  IMAD.MOV R28, RZ, RZ, -R28 ;  /* 0x000000ffff1c7224 */ /* 0x000fc400078e0a1c */
[----:B------:R-:W-:Y:S01]  /*d520*/  @!P1 IMAD.MOV R21, RZ, RZ, -R21 ;  /* 0x000000ffff159224 */ /* 0x000fe200078e0a15 */
[----:B------:R-:W-:Y:S01]  /*d530*/  ISETP.GT.U32.AND P1, PT, R44, R6, PT ;  /* 0x000000062c00720c */ /* 0x000fe20003f24070 */
[----:B------:R-:W-:Y:S01]  /*d540*/  @!P6 IMAD.MOV R22, RZ, RZ, -R22 ;  /* 0x000000ffff16e224 */ /* 0x000fe200078e0a16 */
[----:B------:R-:W-:Y:S01]  /*d550*/  ISETP.GE.AND P6, PT, R56, RZ, PT ;  /* 0x000000ff3800720c */ /* 0x000fe20003fc6270 */
[----:B------:R-:W-:Y:S01]  /*d560*/  IMAD R24, R44, R28, R24 ;  /* 0x0000001c2c187224 */ /* 0x000fe200078e0218 */
[----:B------:R-:W-:Y:S01]  /*d570*/  STL [R1+0x3100], R21 ;  /* 0x0031001501007387 */ /* 0x000fe20000100800 */
[----:B------:R-:W-:-:S03]  /*d580*/  IMAD.HI.U32 R31, R39, R29, RZ ;  /* 0x0000001d271f7227 */ /* 0x000fc600078e00ff */
[----:B------:R-:W-:Y:S01]  /*d590*/  STL [R1+0x3104], R22 ;  /* 0x0031041601007387 */ /* 0x000fe20000100800 */
[----:B------:R-:W-:Y:S01]  /*d5a0*/  @!P5 IMAD.MOV R4, RZ, RZ, -R4 ;  /* 0x000000ffff04d224 */ /* 0x000fe200078e0a04 */
[----:B------:R-:W-:Y:S01]  /*d5b0*/  ISETP.GT.U32.AND P5, PT, R44, R24, PT ;  /* 0x000000182c00720c */ /* 0x000fe20003fa4070 */
[----:B------:R-:W-:Y:S01]  /*d5c0*/  IMAD.MOV R31, RZ, RZ, -R31 ;  /* 0x000000ffff1f7224 */ /* 0x000fe200078e0a1f */
[----:B------:R-:W-:Y:S01]  /*d5d0*/  STL [R1+0x3108], R23 ;  /* 0x0031081701007387 */ /* 0x000fe20000100800 */
[--C-:B------:R-:W-:Y:S02]  /*d5e0*/  @!P3 IMAD.IADD R26, R26, 0x1, -R44.reuse ;  /* 0x000000011a1ab824 */ /* 0x100fe400078e0a2c */
[----:B------:R-:W-:Y:S01]  /*d5f0*/  @!P0 IMAD.IADD R25, R25, 0x1, -R44 ;  /* 0x0000000119198824 */ /* 0x000fe200078e0a2c */
[----:B------:R1:W-:Y:S01]  /*d600*/  STL [R1+0x54c], R4 ;  /* 0x00054c0401007387 */ /* 0x0003e20000100800 */
[----:B0-----:R-:W-:Y:S02]  /*d610*/  IMAD.MOV.U32 R7, RZ, RZ, R26 ;  /* 0x000000ffff077224 */ /* 0x001fe400078e001a */
[----:B------:R-:W-:Y:S01]  /*d620*/  @!P1 IMAD.IADD R6, R6, 0x1, -R44 ;  /* 0x0000000106069824 */ /* 0x000fe200078e0a2c */
[----:B------:R-:W-:Y:S01]  /*d630*/  ISETP.GT.U32.AND P0, PT, R44, R25, PT ;  /* 0x000000192c00720c */ /* 0x000fe20003f04070 */
[----:B------:R-:W-:Y:S01]  /*d640*/  VIADD R54, R0, 0x16a ;  /* 0x0000016a00367836 */ /* 0x000fe20000000000 */
[----:B------:R-:W-:Y:S01]  /*d650*/  ISETP.GE.AND P1, PT, R55, RZ, PT ;  /* 0x000000ff3700720c */ /* 0x000fe20003f26270 */
[----:B------:R-:W-:-:S02]  /*d660*/  @!P6 IMAD.MOV R7, RZ, RZ, -R7 ;  /* 0x000000ffff07e224 */ /* 0x000fc400078e0a07 */
[----:B------:R-:W-:Y:S01]  /*d670*/  VIADD R56, R0, 0x16c ;  /* 0x0000016c00387836 */ /* 0x000fe20000000000 */
[----:B------:R-:W-:Y:S01]  /*d680*/  IABS R28, R54 ;  /* 0x00000036001c7213 */ /* 0x000fe20000000000 */
[----:B-1----:R-:W-:Y:S02]  /*d690*/  IMAD R4, R44, R31, R29 ;  /* 0x0000001f2c047224 */ /* 0x002fe400078e021d */
[----:B------:R-:W-:Y:S01]  /*d6a0*/  @!P2 IMAD.MOV R6, RZ, RZ, -R6 ;  /* 0x000000ffff06a224 */ /* 0x000fe200078e0a06 */
[----:B------:R-:W-:Y:S01]  /*d6b0*/  IABS R30, R56 ;  /* 0x00000038001e7213 */ /* 0x000fe20000000000 */
[----:B------:R-:W-:Y:S01]  /*d6c0*/  VIADD R55, R0, 0x169 ;  /* 0x0000016900377836 */ /* 0x000fe20000000000 */
[----:B------:R-:W-:Y:S01]  /*d6d0*/  ISETP.GT.U32.AND P6, PT, R44, R4, PT ;  /* 0x000000042c00720c */ /* 0x000fe20003fc4070 */
[--C-:B------:R-:W-:Y:S01]  /*d6e0*/  @!P5 IMAD.IADD R24, R24, 0x1, -R44.reuse ;  /* 0x000000011818d824 */ /* 0x100fe200078e0a2c */
[----:B------:R0:W-:Y:S01]  /*d6f0*/  STL [R1+0x550], R6 ;  /* 0x0005500601007387 */ /* 0x0001e20000100800 */
[----:B------:R-:W-:Y:S01]  /*d700*/  @!P0 IMAD.IADD R25, R25, 0x1, -R44 ;  /* 0x0000000119198824 */ /* 0x000fe200078e0a2c */
[----:B------:R-:W-:Y:S01]  /*d710*/  IABS R27, R55 ;  /* 0x00000037001b7213 */ /* 0x000fe20000000000 */
[----:B------:R-:W-:Y:S01]  /*d720*/  IMAD.HI.U32 R5, R39, R30, RZ ;  /* 0x0000001e27057227 */ /* 0x000fe200078e00ff */
[----:B------:R-:W-:Y:S01]  /*d730*/  ISETP.GT.U32.AND P5, PT, R44, R24, PT ;  /* 0x000000182c00720c */ /* 0x000fe20003fa4070 */
[----:B------:R1:W-:Y:S01]  /*d740*/  STL [R1+0x560], R7 ;  /* 0x0005600701007387 */ /* 0x0003e20000100800 */
[----:B------:R-:W-:Y:S01]  /*d750*/  ISETP.GE.AND P2, PT, R56, RZ, PT ;  /* 0x000000ff3800720c */ /* 0x000fe20003f46270 */
[----:B------:R-:W-:-:S02]  /*d760*/  VIADD R32, R0, 0x168 ;  /* 0x0000016800207836 */ /* 0x000fc40000000000 */
[----:B------:R-:W-:Y:S02]  /*d770*/  IMAD.MOV R5, RZ, RZ, -R5 ;  /* 0x000000ffff057224 */ /* 0x000fe400078e0a05 */
[----:B0-----:R-:W-:Y:S01]  /*d780*/  IMAD.HI.U32 R6, R39, R28, RZ ;  /* 0x0000001c27067227 */ /* 0x001fe200078e00ff */
[----:B------:R-:W-:-:S03]  /*d790*/  IABS R31, R32 ;  /* 0x00000020001f7213 */ /* 0x000fc60000000000 */
[----:B------:R-:W-:Y:S02]  /*d7a0*/  IMAD.MOV R29, RZ, RZ, -R6 ;  /* 0x000000ffff1d7224 */ /* 0x000fe400078e0a06 */
[----:B------:R-:W-:-:S04]  /*d7b0*/  IMAD.HI.U32 R6, R39, R27, RZ ;  /* 0x0000001b27067227 */ /* 0x000fc800078e00ff */
[----:B-1----:R-:W-:Y:S02]  /*d7c0*/  IMAD.MOV.U32 R7, RZ, RZ, R25 ;  /* 0x000000ffff077224 */ /* 0x002fe400078e0019 */
[----:B------:R-:W-:Y:S01]  /*d7d0*/  @!P6 IMAD.IADD R4, R4, 0x1, -R44 ;  /* 0x000000010404e824 */ /* 0x000fe200078e0a2c */
[----:B------:R-:W-:Y:S01]  /*d7e0*/  ISETP.GE.AND P6, PT, R33, RZ, PT ;  /* 0x000000ff2100720c */ /* 0x000fe20003fc6270 */
[----:B------:R-:W-:Y:S02]  /*d7f0*/  IMAD.MOV R6, RZ, RZ, -R6 ;  /* 0x000000ffff067224 */ /* 0x000fe400078e0a06 */
[----:B------:R-:W-:Y:S02]  /*d800*/  VIADD R56, R0, 0x167 ;  /* 0x0000016700387836 */ /* 0x000fe40000000000 */
[----:B------:R-:W-:Y:S01]  /*d810*/  @!P4 IMAD.MOV R7, RZ, RZ, -R7 ;  /* 0x000000ffff07c224 */ /* 0x000fe200078e0a07 */
[C---:B------:R-:W-:Y:S01]  /*d820*/  ISETP.GT.U32.AND P4, PT, R44.reuse, R4, PT ;  /* 0x000000042c00720c */ /* 0x040fe20003f84070 */
[----:B------:R-:W-:-:S02]  /*d830*/  IMAD R5, R44, R5, R30 ;  /* 0x000000052c057224 */ /* 0x000fc400078e021e */
[----:B------:R-:W-:Y:S01]  /*d840*/  IMAD R26, R44, R6, R27 ;  /* 0x000000062c1a7224 */ /* 0x000fe200078e021b */
[----:B------:R-:W-:Y:S01]  /*d850*/  IABS R27, R56 ;  /* 0x00000038001b7213 */ /* 0x000fe20000000000 */
[----:B------:R-:W-:Y:S01]  /*d860*/  @!P5 IMAD.IADD R24, R24, 0x1, -R44 ;  /* 0x000000011818d824 */ /* 0x000fe200078e0a2c */
[C---:B------:R-:W-:Y:S01]  /*d870*/  ISETP.GT.U32.AND P3, PT, R44.reuse, R5, PT ;  /* 0x000000052c00720c */ /* 0x040fe20003f64070 */
[C---:B------:R-:W-:Y:S01]  /*d880*/  IMAD.HI.U32 R25, R39.reuse, R31, RZ ;  /* 0x0000001f27197227 */ /* 0x040fe200078e00ff */
[----:B------:R0:W-:Y:S01]  /*d890*/  STL [R1+0x564], R7 ;  /* 0x0005640701007387 */ /* 0x0001e20000100800 */
[C---:B------:R-:W-:Y:S02]  /*d8a0*/  ISETP.GT.U32.AND P5, PT, R44.reuse, R26, PT ;  /* 0x0000001a2c00720c */ /* 0x040fe40003fa4070 */
[----:B------:R-:W-:Y:S02]  /*d8b0*/  IMAD R28, R44, R29, R28 ;  /* 0x0000001d2c1c7224 */ /* 0x000fe400078e021c */
[----:B------:R-:W-:-:S03]  /*d8c0*/  IMAD.HI.U32 R6, R39, R27, RZ ;  /* 0x0000001b27067227 */ /* 0x000fc600078e00ff */
[C---:B------:R-:W-:Y:S01]  /*d8d0*/  ISETP.GT.U32.AND P0, PT, R44.reuse, R28, PT ;  /* 0x0000001c2c00720c */ /* 0x040fe20003f04070 */
[----:B------:R-:W-:Y:S02]  /*d8e0*/  IMAD.MOV R25, RZ, RZ, -R25 ;  /* 0x000000ffff197224 */ /* 0x000fe400078e0a19 */
[----:B0-----:R-:W-:Y:S02]  /*d8f0*/  IMAD.MOV.U32 R7, RZ, RZ, R24 ;  /* 0x000000ffff077224 */ /* 0x001fe400078e0018 */
[----:B------:R-:W-:Y:S02]  /*d900*/  IMAD.MOV R6, RZ, RZ, -R6 ;  /* 0x000000ffff067224 */ /* 0x000fe400078e0a06 */
[----:B------:R-:W-:Y:S02]  /*d910*/  @!P1 IMAD.MOV R7, RZ, RZ, -R7 ;  /* 0x000000ffff079224 */ /* 0x000fe400078e0a07 */
[----:B------:R-:W-:Y:S02]  /*d920*/  IMAD R31, R44, R25, R31 ;  /* 0x000000192c1f7224 */ /* 0x000fe400078e021f */
[--C-:B------:R-:W-:Y:S01]  /*d930*/  @!P4 IMAD.IADD R4, R4, 0x1, -R44.reuse ;  /* 0x000000010404c824 */ /* 0x100fe200078e0a2c */
[----:B------:R0:W-:Y:S01]  /*d940*/  STL [R1+0x574], R7 ;  /* 0x0005740701007387 */ /* 0x0001e20000100800 */
[C---:B------:R-:W-:Y:S01]  /*d950*/  IMAD R27, R44.reuse, R6, R27 ;  /* 0x000000062c1b7224 */ /* 0x040fe200078e021b */
[----:B------:R-:W-:Y:S01]  /*d960*/  ISETP.GT.U32.AND P4, PT, R44, R31, PT ;  /* 0x0000001f2c00720c */ /* 0x000fe20003f84070 */
[----:B------:R-:W-:-:S02]  /*d970*/  @!P3 IMAD.IADD R5, R5, 0x1, -R44 ;  /* 0x000000010505b824 */ /* 0x000fc400078e0a2c */
[--C-:B------:R-:W-:Y:S02]  /*d980*/  @!P5 IMAD.IADD R26, R26, 0x1, -R44.reuse ;  /* 0x000000011a1ad824 */ /* 0x100fe400078e0a2c */
[----:B------:R-:W-:Y:S01]  /*d990*/  @!P0 IMAD.IADD R28, R28, 0x1, -R44 ;  /* 0x000000011c1c8824 */ /* 0x000fe200078e0a2c */
[----:B------:R-:W-:Y:S01]  /*d9a0*/  ISETP.GT.U32.AND P3, PT, R44, R5, PT ;  /* 0x000000052c00720c */ /* 0x000fe20003f64070 */
[----:B------:R-:W-:Y:S01]  /*d9b0*/  VIADD R34, R0, 0x163 ;  /* 0x0000016300227836 */ /* 0x000fe20000000000 */
[----:B------:R-:W-:Y:S01]  /*d9c0*/  ISETP.GE.AND P0, PT, R55, RZ, PT ;  /* 0x000000ff3700720c */ /* 0x000fe20003f06270 */
[----:B0-----:R-:W-:Y:S01]  /*d9d0*/  IMAD.MOV.U32 R7, RZ, RZ, R4 ;  /* 0x000000ffff077224 */ /* 0x001fe200078e0004 */
[----:B------:R-:W-:Y:S01]  /*d9e0*/  ISETP.GT.U32.AND P5, PT, R44, R26, PT ;  /* 0x0000001a2c00720c */ /* 0x000fe20003fa4070 */
[----:B------:R-:W-:Y:S01]  /*d9f0*/  VIADD R55, R0, 0x166 ;  /* 0x0000016600377836 */ /* 0x000fe20000000000 */
[C---:B------:R-:W-:Y:S01]  /*da00*/  ISETP.GT.U32.AND P1, PT, R44.reuse, R28, PT ;  /* 0x0000001c2c00720c */ /* 0x040fe20003f24070 */
[----:B------:R-:W-:Y:S01]  /*da10*/  @!P6 IMAD.MOV R7, RZ, RZ, -R7 ;  /* 0x000000ffff07e224 */ /* 0x000fe200078e0a07 */
[----:B------:R-:W-:Y:S01]  /*da20*/  ISETP.GT.U32.AND P6, PT, R44, R27, PT ;  /* 0x0000001b2c00720c */ /* 0x000fe20003fc4070 */
[----:B------:R-:W-:Y:S01]  /*da30*/  @!P4 IMAD.IADD R31, R31, 0x1, -R44 ;  /* 0x000000011f1fc824 */ /* 0x000fe200078e0a2c */
[----:B------:R-:W-:Y:S01]  /*da40*/  IABS R24, R55 ;  /* 0x0000003700187213 */ /* 0x000fe20000000000 */
[----:B------:R-:W-:-:S02]  /*da50*/  VIADD R35, R0, 0x15f ;  /* 0x0000015f00237836 */ /* 0x000fc40000000000 */
[----:B------:R-:W-:Y:S01]  /*da60*/  @!P3 IMAD.IADD R5, R5, 0x1, -R44 ;  /* 0x000000010505b824 */ /* 0x000fe200078e0a2c */
[----:B------:R-:W-:Y:S01]  /*da70*/  ISETP.GE.AND P3, PT, R54, RZ, PT ;  /* 0x000000ff3600720c */ /* 0x000fe20003f66270 */
[----:B------:R-:W-:-:S04]  /*da80*/  IMAD.HI.U32 R25, R39, R24, RZ ;  /* 0x0000001827197227 */ /* 0x000fc800078e00ff */
[--C-:B------:R-:W-:Y:S01]  /*da90*/  @!P5 IMAD.IADD R26, R26, 0x1, -R44.reuse ;  /* 0x000000011a1ad824 */ /* 0x100fe200078e0a2c */
[----:B------:R-:W-:Y:S01]  /*daa0*/  ISETP.GE.AND P5, PT, R55, RZ, PT ;  /* 0x000000ff3700720c */ /* 0x000fe20003fa6270 */
[--C-:B------:R-:W-:Y:S01]  /*dab0*/  @!P6 IMAD.IADD R27, R27, 0x1, -R44.reuse ;  /* 0x000000011b1be824 */ /* 0x100fe200078e0a2c */
[----:B------:R-:W-:Y:S01]  /*dac0*/  ISETP.GT.U32.AND P6, PT, R44, R31, PT ;  /* 0x0000001f2c00720c */ /* 0x000fe20003fc4070 */
[C---:B------:R-:W-:Y:S02]  /*dad0*/  VIADD R55, R0.reuse, 0x164 ;  /* 0x0000016400377836 */ /* 0x040fe40000000000 */
[----:B------:R-:W-:Y:S02]  /*dae0*/  IMAD.MOV R25, RZ, RZ, -R25 ;  /* 0x000000ffff197224 */ /* 0x000fe400078e0a19 */
[----:B------:R-:W-:Y:S01]  /*daf0*/  VIADD R54, R0, 0x165 ;  /* 0x0000016500367836 */ /* 0x000fe20000000000 */
[----:B------:R-:W-:Y:S01]  /*db00*/  IABS R4, R55 ;  /* 0x0000003700047213 */ /* 0x000fe20000000000 */
[----:B------:R-:W-:Y:S01]  /*db10*/  @!P1 IMAD.IADD R28, R28, 0x1, -R44 ;  /* 0x000000011c1c9824 */ /* 0x000fe200078e0a2c */
[----:B------:R-:W-:Y:S01]  /*db20*/  ISETP.GE.AND P1, PT, R56, RZ, PT ;  /* 0x000000ff3800720c */ /* 0x000fe20003f26270 */
[----:B------:R-:W-:Y:S01]  /*db30*/  IMAD R24, R44, R25, R24 ;  /* 0x000000192c187224 */ /* 0x000fe200078e0218 */
[----:B------:R-:W-:Y:S01]  /*db40*/  IABS R6, R54 ;  /* 0x0000003600067213 */ /* 0x000fe20000000000 */
[----:B------:R-:W-:Y:S01]  /*db50*/  @!P2 IMAD.MOV R5, RZ, RZ, -R5 ;  /* 0x000000ffff05a224 */ /* 0x000fe200078e0a05 */
[----:B------:R-:W-:Y:S01]  /*db60*/  ISETP.GE.AND P2, PT, R32, RZ, PT ;  /* 0x000000ff2000720c */ /* 0x000fe20003f46270 */
[----:B------:R-:W-:Y:S01]  /*db70*/  IMAD.MOV.U32 R8, RZ, RZ, R28 ;  /* 0x000000ffff087224 */ /* 0x000fe200078e001c */
[----:B------:R-:W-:Y:S01]  /*db80*/  ISETP.GE.AND P4, PT, R54, RZ, PT ;  /* 0x000000ff3600720c */ /* 0x000fe20003f86270 */
[----:B------:R-:W-:Y:S01]  /*db90*/  @!P6 IMAD.IADD R31, R31, 0x1, -R44 ;  /* 0x000000011f1fe824 */ /* 0x000fe200078e0a2c */
[C---:B------:R-:W-:Y:S01]  /*dba0*/  ISETP.GT.U32.AND P6, PT, R44.reuse, R24, PT ;  /* 0x000000182c00720c */ /* 0x040fe20003fc4070 */
[----:B------:R-:W-:Y:S01]  /*dbb0*/  @!P3 IMAD.MOV R8, RZ, RZ, -R8 ;  /* 0x000000ffff08b224 */ /* 0x000fe200078e0a08 */
[----:B------:R0:W-:Y:S01]  /*dbc0*/  STL [R1+0x578], R5 ;  /* 0x0005780501007387 */ /* 0x0001e20000100800 */
[----:B------:R-:W-:Y:S01]  /*dbd0*/  ISETP.GT.U32.AND P3, PT, R44, R27, PT ;  /* 0x0000001b2c00720c */ /* 0x000fe20003f64070 */
[----:B------:R-:W-:-:S02]  /*dbe0*/  IMAD.HI.U32 R25, R39, R4, RZ ;  /* 0x0000000427197227 */ /* 0x000fc400078e00ff */
[----:B------:R-:W-:Y:S02]  /*dbf0*/  STL [R1+0x584], R7 ;  /* 0x0005840701007387 */ /* 0x000fe40000100800 */
[----:B------:R-:W-:Y:S02]  /*dc00*/  IMAD.MOV R25, RZ, RZ, -R25 ;  /* 0x000000ffff197224 */ /* 0x000fe400078e0a19 */
[----:B------:R1:W-:Y:S01]  /*dc10*/  STL [R1+0x588], R8 ;  /* 0x0005880801007387 */ /* 0x0003e20000100800 */
[----:B------:R-:W-:Y:S02]  /*dc20*/  VIADD R54, R0, 0x161 ;  /* 0x0000016100367836 */ /* 0x000fe40000000000 */
[----:B0-----:R-:W-:-:S03]  /*dc30*/  IMAD.HI.U32 R5, R39, R6, RZ ;  /* 0x0000000627057227 */ /* 0x001fc600078e00ff */
[----:B------:R-:W-:Y:S01]  /*dc40*/  IABS R29, R54 ;  /* 0x00000036001d7213 */ /* 0x000fe20000000000 */
[----:B------:R-:W-:Y:S02]  /*dc50*/  IMAD.MOV R5, RZ, RZ, -R5 ;  /* 0x000000ffff057224 */ /* 0x000fe400078e0a05 */
[C---:B------:R-:W-:Y:S02]  /*dc60*/  IMAD R4, R44.reuse, R25, R4 ;  /* 0x000000192c047224 */ /* 0x040fe400078e0204 */
[----:B------:R-:W-:Y:S01]  /*dc70*/  IMAD R6, R44, R5, R6 ;  /* 0x000000052c067224 */ /* 0x000fe200078e0206 */
[----:B------:R-:W-:Y:S01]  /*dc80*/  IABS R5, R34 ;  /* 0x0000002200057213 */ /* 0x000fe20000000000 */
[--C-:B------:R-:W-:Y:S01]  /*dc90*/  @!P6 IMAD.IADD R24, R24, 0x1, -R44.reuse ;  /* 0x000000011818e824 */ /* 0x100fe200078e0a2c */
[C---:B------:R-:W-:Y:S01]  /*dca0*/  ISETP.GT.U32.AND P6, PT, R44.reuse, R4, PT ;  /* 0x000000042c00720c */ /* 0x040fe20003fc4070 */
[----:B------:R-:W-:Y:S01]  /*dcb0*/  @!P3 IMAD.IADD R27, R27, 0x1, -R44 ;  /* 0x000000011b1bb824 */ /* 0x000fe200078e0a2c */
[----:B------:R-:W-:Y:S01]  /*dcc0*/  ISETP.GT.U32.AND P3, PT, R44, R6, PT ;  /* 0x000000062c00720c */ /* 0x000fe20003f64070 */
[----:B-1----:R-:W-:-:S02]  /*dcd0*/  IMAD.MOV.U32 R8, RZ, RZ, R31 ;  /* 0x000000ffff087224 */ /* 0x002fc400078e001f */
[----:B------:R-:W-:Y:S02]  /*dce0*/  IMAD.MOV.U32 R7, RZ, RZ, R26 ;  /* 0x000000ffff077224 */ /* 0x000fe400078e001a */
[----:B------:R-:W-:Y:S01]  /*dcf0*/  @!P2 IMAD.MOV R8, RZ, RZ, -R8 ;  /* 0x000000ffff08a224 */ /* 0x000fe200078e0a08 */
[----:B------:R-:W-:Y:S01]  /*dd00*/  ISETP.GT.U32.AND P2, PT, R44, R24, PT ;  /* 0x000000182c00720c */ /* 0x000fe20003f44070 */
[----:B------:R-:W-:Y:S01]  /*dd10*/  @!P0 IMAD.MOV R7, RZ, RZ, -R7 ;  /* 0x000000ffff078224 */ /* 0x000fe200078e0a07 */
[----:B------:R-:W-:Y:S01]  /*dd20*/  ISETP.GE.AND P0, PT, R55, RZ, PT ;  /* 0x000000ff3700720c */ /* 0x000fe20003f06270 */
[C---:B------:R-:W-:Y:S02]  /*dd30*/  VIADD R55, R0.reuse, 0x160 ;  /* 0x0000016000377836 */ /* 0x040fe40000000000 */
[----:B------:R-:W-:Y:S01]  /*dd40*/  VIADD R56, R0, 0x162 ;  /* 0x0000016200387836 */ /* 0x000fe20000000000 */
[----:B------:R-:W-:Y:S01]  /*dd50*/  STL [R1+0x5a0], R7 ;  /* 0x0005a00701007387 */ /* 0x000fe20000100800 */
[--C-:B------:R-:W-:Y:S01]  /*dd60*/  @!P6 IMAD.IADD R4, R4, 0x1, -R44.reuse ;  /* 0x000000010404e824 */ /* 0x100fe200078e0a2c */
[----:B------:R-:W-:Y:S01]  /*dd70*/  IABS R28, R55 ;  /* 0x00000037001c7213 */ /* 0x000fe20000000000 */
[----:B------:R-:W-:Y:S01]  /*dd80*/  @!P3 IMAD.IADD R6, R6, 0x1, -R44 ;  /* 0x000000010606b824 */ /* 0x000fe200078e0a2c */
[----:B------:R-:W-:Y:S01]  /*dd90*/  IABS R30, R56 ;  /* 0x00000038001e7213 */ /* 0x000fe20000000000 */
[C---:B------:R-:W-:Y:S01]  /*dda0*/  IMAD.HI.U32 R26, R39.reuse, R29, RZ ;  /* 0x0000001d271a7227 */ /* 0x040fe200078e00ff */
[C---:B------:R-:W-:Y:S01]  /*ddb0*/  ISETP.GT.U32.AND P6, PT, R44.reuse, R4, PT ;  /* 0x000000042c00720c */ /* 0x040fe20003fc4070 */
[----:B------:R0:W-:Y:S01]  /*ddc0*/  STL [R1+0x5a4], R8 ;  /* 0x0005a40801007387 */ /* 0x0001e20000100800 */
[----:B------:R-:W-:Y:S01]  /*ddd0*/  ISETP.GT.U32.AND P3, PT, R44, R6, PT ;  /* 0x000000062c00720c */ /* 0x000fe20003f64070 */
[----:B------:R-:W-:-:S04]  /*dde0*/  IMAD.HI.U32 R25, R39, R28, RZ ;  /* 0x0000001c27197227 */ /* 0x000fc800078e00ff */
[----:B------:R-:W-:Y:S02]  /*ddf0*/  IMAD.MOV R26, RZ, RZ, -R26 ;  /* 0x000000ffff1a7224 */ /* 0x000fe400078e0a1a */
[----:B------:R-:W-:Y:S02]  /*de00*/  @!P2 IMAD.IADD R24, R24, 0x1, -R44 ;  /* 0x000000011818a824 */ /* 0x000fe400078e0a2c */
[----:B------:R-:W-:-:S04]  /*de10*/  IMAD.HI.U32 R32, R39, R30, RZ ;  /* 0x0000001e27207227 */ /* 0x000fc800078e00ff */
[----:B------:R-:W-:Y:S02]  /*de20*/  IMAD.MOV R25, RZ, RZ, -R25 ;  /* 0x000000ffff197224 */ /* 0x000fe400078e0a19 */
[C---:B------:R-:W-:Y:S01]  /*de30*/  IMAD R29, R44.reuse, R26, R29 ;  /* 0x0000001a2c1d7224 */ /* 0x040fe200078e021d */
[----:B------:R-:W-:Y:S01]  /*de40*/  IABS R26, R35 ;  /* 0x00000023001a7213 */ /* 0x000fe20000000000 */
[----:B0-----:R-:W-:Y:S02]  /*de50*/  IMAD.MOV.U32 R8, RZ, RZ, R24 ;  /* 0x000000ffff087224 */ /* 0x001fe400078e0018 */
[----:B------:R-:W-:Y:S02]  /*de60*/  IMAD.MOV.U32 R7, RZ, RZ, R27 ;  /* 0x000000ffff077224 */ /* 0x000fe400078e001b */
[----:B------:R-:W-:Y:S02]  /*de70*/  IMAD.MOV R27, RZ, RZ, -R32 ;  /* 0x000000ffff1b7224 */ /* 0x000fe400078e0a20 */
[----:B------:R-:W-:-:S02]  /*de80*/  IMAD R28, R44, R25, R28 ;  /* 0x000000192c1c7224 */ /* 0x000fc400078e021c */
[----:B------:R-:W-:Y:S01]  /*de90*/  @!P5 IMAD.MOV R8, RZ, RZ, -R8 ;  /* 0x000000ffff08d224 */ /* 0x000fe200078e0a08 */
[----:B------:R-:W-:Y:S01]  /*dea0*/  ISETP.GT.U32.AND P5, PT, R44, R29, PT ;  /* 0x0000001d2c00720c */ /* 0x000fe20003fa4070 */
[----:B------:R-:W-:Y:S01]  /*deb0*/  @!P1 IMAD.MOV R7, RZ, RZ, -R7 ;  /* 0x000000ffff079224 */ /* 0x000fe200078e0a07 */
[----:B------:R-:W-:Y:S01]  /*dec0*/  ISETP.GE.AND P1, PT, R34, RZ, PT ;  /* 0x000000ff2200720c */ /* 0x000fe20003f26270 */
[----:B------:R-:W-:Y:S02]  /*ded0*/  IMAD R30, R44, R27, R30 ;  /* 0x0000001b2c1e7224 */ /* 0x000fe400078e021e */
[--C-:B------:R-:W-:Y:S01]  /*dee0*/  @!P6 IMAD.IADD R4, R4, 0x1, -R44.reuse ;  /* 0x000000010404e824 */ /* 0x100fe200078e0a2c */
[----:B------:R-:W-:Y:S01]  /*def0*/  ISETP.GT.U32.AND P6, PT, R44, R28, PT ;  /* 0x0000001c2c00720c */ /* 0x000fe20003fc4070 */
[----:B------:R-:W-:Y:S01]  /*df00*/  @!P3 IMAD.IADD R6, R6, 0x1, -R44 ;  /* 0x000000010606b824 */ /* 0x000fe200078e0a2c */
[----:B------:R0:W-:Y:S01]  /*df10*/  STL [R1+0x5a8], R7 ;  /* 0x0005a80701007387 */ /* 0x0001e20000100800 */
[----:B------:R-:W-:Y:S01]  /*df20*/  IMAD.HI.U32 R33, R39, R5, RZ ;  /* 0x0000000527217227 */ /* 0x000fe200078e00ff */
[----:B------:R-:W-:-:S02]  /*df30*/  ISETP.GT.U32.AND P3, PT, R44, R30, PT ;  /* 0x0000001e2c00720c */ /* 0x000fc40003f64070 */
[----:B------:R-:W-:Y:S01]  /*df40*/  STL [R1+0x5ac], R8 ;  /* 0x0005ac0801007387 */ /* 0x000fe20000100800 */
[----:B------:R-:W-:Y:S02]  /*df50*/  IMAD.MOV R31, RZ, RZ, -R33 ;  /* 0x000000ffff1f7224 */ /* 0x000fe400078e0a21 */
[----:B------:R-:W-:Y:S02]  /*df60*/  VIADD R34, R0, 0x15e ;  /* 0x0000015e00227836 */ /* 0x000fe40000000000 */
[C---:B------:R-:W-:Y:S02]  /*df70*/  IMAD R5, R44.reuse, R31, R5 ;  /* 0x0000001f2c057224 */ /* 0x040fe400078e0205 */
[----:B0-----:R-:W-:Y:S01]  /*df80*/  IMAD.MOV.U32 R7, RZ, RZ, R6 ;  /* 0x000000ffff077224 */ /* 0x001fe200078e0006 */
[----:B------:R-:W-:Y:S01]  /*df90*/  IABS R6, R34 ;  /* 0x0000002200067213 */ /* 0x000fe20000000000 */
[--C-:B------:R-:W-:Y:S01]  /*dfa0*/  @!P5 IMAD.IADD R29, R29, 0x1, -R44.reuse ;  /* 0x000000011d1dd824 */ /* 0x100fe200078e0a2c */
[----:B------:R-:W-:Y:S01]  /*dfb0*/  ISETP.GT.U32.AND P2, PT, R44, R5, PT ;  /* 0x000000052c00720c */ /* 0x000fe20003f44070 */
[----:B------:R-:W-:Y:S01]  /*dfc0*/  @!P4 IMAD.MOV R7, RZ, RZ, -R7 ;  /* 0x000000ffff07c224 */ /* 0x000fe200078e0a07 */
[----:B------:R-:W-:Y:S01]  /*dfd0*/  ISETP.GE.AND P4, PT, R56, RZ, PT ;  /* 0x000000ff3800720c */ /* 0x000fe20003f86270 */
[--C-:B------:R-:W-:Y:S01]  /*dfe0*/  @!P6 IMAD.IADD R28, R28, 0x1, -R44.reuse ;  /* 0x000000011c1ce824 */ /* 0x100fe200078e0a2c */
[----:B------:R-:W-:Y:S01]  /*dff0*/  ISETP.GT.U32.AND P6, PT, R44, R29, PT ;  /* 0x0000001d2c00720c */ /* 0x000fe20003fc4070 */
[----:B------:R-:W-:Y:S01]  /*e000*/  @!P3 IMAD.IADD R30, R30, 0x1, -R44 ;  /* 0x000000011e1eb824 */ /* 0x000fe200078e0a2c */
[----:B------:R0:W-:Y:S01]  /*e010*/  STL [R1+0x5b8], R7 ;  /* 0x0005b80701007387 */ /* 0x0001e20000100800 */
[----:B------:R-:W-:-:S03]  /*e020*/  IMAD.HI.U32 R24, R39, R26, RZ ;  /* 0x0000001a27187227 */ /* 0x000fc600078e00ff */
[----:B------:R-:W-:Y:S01]  /*e030*/  ISETP.GT.U32.AND P5, PT, R44, R30, PT ;  /* 0x0000001e2c00720c */ /* 0x000fe20003fa4070 */
[----:B------:R-:W-:Y:S02]  /*e040*/  IMAD.MOV R24, RZ, RZ, -R24 ;  /* 0x000000ffff187224 */ /* 0x000fe400078e0a18 */
[----:B------:R-:W-:Y:S01]  /*e050*/  @!P2 IMAD.IADD R5, R5, 0x1, -R44 ;  /* 0x000000010505a824 */ /* 0x000fe200078e0a2c */
[----:B------:R-:W-:Y:S01]  /*e060*/  ISETP.GE.AND P2, PT, R54, RZ, PT ;  /* 0x000000ff3600720c */ /* 0x000fe20003f46270 */
[C---:B------:R-:W-:Y:S02]  /*e070*/  IMAD R26, R44.reuse, R24, R26 ;  /* 0x000000182c1a7224 */ /* 0x040fe400078e021a */
[----:B0-----:R-:W-:Y:S01]  /*e080*/  IMAD.MOV.U32 R7, RZ, RZ, R4 ;  /* 0x000000ffff077224 */ /* 0x001fe200078e0004 */
[----:B------:R-:W-:Y:S01]  /*e090*/  ISETP.GT.U32.AND P3, PT, R44, R5, PT ;  /* 0x000000052c00720c */ /* 0x000fe20003f64070 */
[----:B------:R-:W-:-:S04]  /*e0a0*/  IMAD.HI.U32 R4, R39, R6, RZ ;  /* 0x0000000627047227 */ /* 0x000fc800078e00ff */
[----:B------:R-:W-:Y:S02]  /*e0b0*/  IMAD.MOV R4, RZ, RZ, -R4 ;  /* 0x000000ffff047224 */ /* 0x000fe400078e0a04 */
[----:B------:R-:W-:Y:S02]  /*e0c0*/  @!P6 IMAD.IADD R29, R29, 0x1, -R44 ;  /* 0x000000011d1de824 */ /* 0x000fe400078e0a2c */
[----:B------:R-:W-:Y:S02]  /*e0d0*/  IMAD R4, R44, R4, R6 ;  /* 0x000000042c047224 */ /* 0x000fe400078e0206 */
[----:B------:R-:W-:Y:S02]  /*e0e0*/  VIADD R56, R0, 0x15d ;  /* 0x0000015d00387836 */ /* 0x000fe40000000000 */
[--C-:B------:R-:W-:Y:S01]  /*e0f0*/  @!P5 IMAD.IADD R30, R30, 0x1, -R44.reuse ;  /* 0x000000011e1ed824 */ /* 0x100fe200078e0a2c */
[----:B------:R-:W-:Y:S01]  /*e100*/  ISETP.GT.U32.AND P6, PT, R44, R4, PT ;  /* 0x000000042c00720c */ /* 0x000fe20003fc4070 */
[----:B------:R-:W-:Y:S01]  /*e110*/  VIADD R54, R0, 0x15c ;  /* 0x0000015c00367836 */ /* 0x000fe20000000000 */
[C---:B------:R-:W-:Y:S01]  /*e120*/  ISETP.GT.U32.AND P5, PT, R44.reuse, R26, PT ;  /* 0x0000001a2c00720c */ /* 0x040fe20003fa4070 */
[----:B------:R-:W-:Y:S01]  /*e130*/  @!P0 IMAD.MOV R7, RZ, RZ, -R7 ;  /* 0x000000ffff078224 */ /* 0x000fe200078e0a07 */
[----:B------:R-:W-:Y:S01]  /*e140*/  IABS R25, R56 ;  /* 0x0000003800197213 */ /* 0x000fe20000000000 */
[----:B------:R-:W-:Y:S01]  /*e150*/  @!P3 IMAD.IADD R5, R5, 0x1, -R44 ;  /* 0x000000010505b824 */ /* 0x000fe200078e0a2c */
[----:B------:R-:W-:Y:S01]  /*e160*/  IABS R24, R54 ;  /* 0x0000003600187213 */ /* 0x000fe20000000000 */
[----:B------:R-:W-:Y:S01]  /*e170*/  IMAD.MOV.U32 R9, RZ, RZ, R30 ;  /* 0x000000ffff097224 */ /* 0x000fe200078e001e */
[----:B------:R0:W-:Y:S01]  /*e180*/  STL [R1+0x5bc], R7 ;  /* 0x0005bc0701007387 */ /* 0x0001e20000100800 */
[----:B------:R-:W-:Y:S01]  /*e190*/  IMAD.HI.U32 R31, R39, R25, RZ ;  /* 0x00000019271f7227 */ /* 0x000fe200078e00ff */
[----:B------:R-:W-:-:S02]  /*e1a0*/  ISETP.GT.U32.AND P0, PT, R44, R28, PT ;  /* 0x0000001c2c00720c */ /* 0x000fc40003f04070 */
[----:B------:R-:W-:Y:S01]  /*e1b0*/  ISETP.GE.AND P3, PT, R55, RZ, PT ;  /* 0x000000ff3700720c */ /* 0x000fe20003f66270 */
[----:B------:R-:W-:Y:S02]  /*e1c0*/  @!P6 IMAD.IADD R4, R4, 0x1, -R44 ;  /* 0x000000010404e824 */ /* 0x000fe400078e0a2c */
[----:B------:R-:W-:Y:S02]  /*e1d0*/  IMAD.MOV R31, RZ, RZ, -R31 ;  /* 0x000000ffff1f7224 */ /* 0x000fe400078e0a1f */
[----:B------:R-:W-:Y:S01]  /*e1e0*/  IMAD.HI.U32 R27, R39, R24, RZ ;  /* 0x00000018271b7227 */ /* 0x000fe200078e00ff */
[----:B------:R-:W-:-:S03]  /*e1f0*/  ISETP.GT.U32.AND P6, PT, R44, R4, PT ;  /* 0x000000042c00720c */ /* 0x000fc60003fc4070 */
[----:B------:R-:W-:Y:S01]  /*e200*/  @!P5 IMAD.IADD R26, R26, 0x1, -R44 ;  /* 0x000000011a1ad824 */ /* 0x000fe200078e0a2c */
[----:B------:R-:W-:Y:S01]  /*e210*/  ISETP.GE.AND P5, PT, R34, RZ, PT ;  /* 0x000000ff2200720c */ /* 0x000fe20003fa6270 */
[----:B0-----:R-:W-:Y:S02]  /*e220*/  IMAD.MOV.U32 R7, RZ, RZ, R5 ;  /* 0x000000ffff077224 */ /* 0x001fe400078e0005 */
[C---:B------:R-:W-:Y:S02]  /*e230*/  IMAD R25, R44.reuse, R31, R25 ;  /* 0x0000001f2c197224 */ /* 0x040fe400078e0219 */
[----:B------:R-:W-:Y:S02]  /*e240*/  IMAD.MOV R27, RZ, RZ, -R27 ;  /* 0x000000ffff1b7224 */ /* 0x000fe400078e0a1b */
[----:B------:R-:W-:Y:S01]  /*e250*/  @!P1 IMAD.MOV R7, RZ, RZ, -R7 ;  /* 0x000000ffff079224 */ /* 0x000fe200078e0a07 */
[----:B------:R-:W-:Y:S01]  /*e260*/  ISETP.GT.U32.AND P1, PT, R44, R26, PT ;  /* 0x0000001a2c00720c */ /* 0x000fe20003f24070 */
[----:B------:R-:W-:-:S02]  /*e270*/  VIADD R55, R0, 0x15b ;  /* 0x0000015b00377836 */ /* 0x000fc40000000000 */
[----:B------:R-:W-:Y:S01]  /*e280*/  @!P4 IMAD.MOV R9, RZ, RZ, -R9 ;  /* 0x000000ffff09c224 */ /* 0x000fe200078e0a09 */
[C---:B------:R-:W-:Y:S01]  /*e290*/  ISETP.GT.U32.AND P4, PT, R44.reuse, R25, PT ;  /* 0x000000192c00720c */ /* 0x040fe20003f84070 */
[----:B------:R-:W-:Y:S01]  /*e2a0*/  IMAD R24, R44, R27, R24 ;  /* 0x0000001b2c187224 */ /* 0x000fe200078e0218 */
[----:B------:R-:W-:Y:S01]  /*e2b0*/  IABS R6, R55 ;  /* 0x0000003700067213 */ /* 0x000fe20000000000 */
[--C-:B------:R-:W-:Y:S01]  /*e2c0*/  @!P6 IMAD.IADD R4, R4, 0x1, -R44.reuse ;  /* 0x000000010404e824 */ /* 0x100fe200078e0a2c */
[----:B------:R0:W-:Y:S01]  /*e2d0*/  STL [R1+0x5c0], R7 ;  /* 0x0005c00701007387 */ /* 0x0001e20000100800 */
[----:B------:R-:W-:Y:S01]  /*e2e0*/  @!P0 IMAD.IADD R28, R28, 0x1, -R44 ;  /* 0x000000011c1c8824 */ /* 0x000fe200078e0a2c */
[----:B------:R-:W-:Y:S01]  /*e2f0*/  ISETP.GT.U32.AND P6, PT, R44, R24, PT ;  /* 0x000000182c00720c */ /* 0x000fe20003fc4070 */
[----:B------:R-:W-:Y:S01]  /*e300*/  IMAD.HI.U32 R5, R39, R6, RZ ;  /* 0x0000000627057227 */ /* 0x000fe200078e00ff */
[----:B------:R-:W-:Y:S01]  /*e310*/  STL [R1+0x5d0], R9 ;  /* 0x0005d00901007387 */ /* 0x000fe20000100800 */
[----:B------:R-:W-:-:S02]  /*e320*/  ISETP.GE.AND P0, PT, R35, RZ, PT ;  /* 0x000000ff2300720c */ /* 0x000fc40003f06270 */
[----:B------:R-:W-:Y:S02]  /*e330*/  IMAD.MOV.U32 R8, RZ, RZ, R29 ;  /* 0x000000ffff087224 */ /* 0x000fe400078e001d */
[----:B------:R-:W-:Y:S01]  /*e340*/  @!P1 IMAD.IADD R26, R26, 0x1, -R44 ;  /* 0x000000011a1a9824 */ /* 0x000fe200078e0a2c */
[----:B------:R-:W-:Y:S01]  /*e350*/  ISETP.GE.AND P1, PT, R55, RZ, PT ;  /* 0x000000ff3700720c */ /* 0x000fe20003f26270 */
[----:B0-----:R-:W-:Y:S02]  /*e360*/  IMAD.MOV.U32 R7, RZ, RZ, R28 ;  /* 0x000000ffff077224 */ /* 0x001fe400078e001c */
[----:B------:R-:W-:Y:S02]  /*e370*/  IMAD.MOV R5, RZ, RZ, -R5 ;  /* 0x000000ffff057224 */ /* 0x000fe400078e0a05 */
[----:B------:R-:W-:Y:S02]  /*e380*/  VIADD R55, R0, 0x15a ;  /* 0x0000015a00377836 */ /* 0x000fe40000000000 */
[----:B------:R-:W-:-:S02]  /*e390*/  @!P4 IMAD.IADD R25, R25, 0x1, -R44 ;  /* 0x000000011919c824 */ /* 0x000fc400078e0a2c */
[----:B------:R-:W-:Y:S01]  /*e3a0*/  @!P2 IMAD.MOV R8, RZ, RZ, -R8 ;  /* 0x000000ffff08a224 */ /* 0x000fe200078e0a08 */
[----:B------:R-:W-:Y:S01]  /*e3b0*/  ISETP.GE.AND P2, PT, R56, RZ, PT ;  /* 0x000000ff3800720c */ /* 0x000fe20003f46270 */
[----:B------:R-:W-:Y:S01]  /*e3c0*/  @!P3 IMAD.MOV R7, RZ, RZ, -R7 ;  /* 0x000000ffff07b224 */ /* 0x000fe200078e0a07 */
[C---:B------:R-:W-:Y:S01]  /*e3d0*/  ISETP.GT.U32.AND P4, PT, R44.reuse, R25, PT ;  /* 0x000000192c00720c */ /* 0x040fe20003f84070 */
[----:B------:R-:W-:Y:S01]  /*e3e0*/  IMAD R6, R44, R5, R6 ;  /* 0x000000052c067224 */ /* 0x000fe200078e0206 */
[----:B------:R-:W-:Y:S01]  /*e3f0*/  IABS R5, R55 ;  /* 0x0000003700057213 */ /* 0x000fe20000000000 */
[----:B------:R-:W-:Y:S01]  /*e400*/  @!P6 IMAD.IADD R24, R24, 0x1, -R44 ;  /* 0x000000011818e824 */ /* 0x000fe200078e0a2c */
[----:B------:R0:W-:Y:S01]  /*e410*/  STL [R1+0x5d4], R8 ;  /* 0x0005d40801007387 */ /* 0x0001e20000100800 */
[----:B------:R-:W-:Y:S01]  /*e420*/  ISETP.GE.AND P3, PT, R54, RZ, PT ;  /* 0x000000ff3600720c */ /* 0x000fe20003f66270 */
[----:B------:R-:W-:Y:S02]  /*e430*/  VIADD R54, R0, 0x159 ;  /* 0x0000015900367836 */ /* 0x000fe40000000000 */
[----:B------:R1:W-:Y:S01]  /*e440*/  STL [R1+0x5f0], R7 ;  /* 0x0005f00701007387 */ /* 0x0003e20000100800 */
[----:B------:R-:W-:Y:S01]  /*e450*/  ISETP.GT.U32.AND P6, PT, R44, R24, PT ;  /* 0x000000182c00720c */ /* 0x000fe20003fc4070 */
[C---:B------:R-:W-:Y:S01]  /*e460*/  VIADD R38, R0.reuse, 0x157 ;  /* 0x0000015700267836 */ /* 0x040fe20000000000 */
[----:B------:R-:W-:Y:S01]  /*e470*/  IABS R31, R54 ;  /* 0x00000036001f7213 */ /* 0x000fe20000000000 */
[----:B------:R-:W-:-:S02]  /*e480*/  VIADD R37, R0, 0x156 ;  /* 0x0000015600257836 */ /* 0x000fc40000000000 */
[----:B------:R-:W-:Y:S01]  /*e490*/  @!P4 IMAD.IADD R25, R25, 0x1, -R44 ;  /* 0x000000011919c824 */ /* 0x000fe200078e0a2c */
[----:B------:R-:W-:Y:S01]  /*e4a0*/  ISETP.GT.U32.AND P4, PT, R44, R6, PT ;  /* 0x000000062c00720c */ /* 0x000fe20003f84070 */
[----:B0-----:R-:W-:Y:S01]  /*e4b0*/  IMAD.MOV.U32 R8, RZ, RZ, R26 ;  /* 0x000000ffff087224 */ /* 0x001fe200078e001a */
[----:B------:R-:W-:Y:S01]  /*e4c0*/  IABS R28, R38 ;  /* 0x00000026001c7213 */ /* 0x000fe20000000000 */
[----:B-1----:R-:W-:Y:S01]  /*e4d0*/  IMAD.MOV.U32 R7, RZ, RZ, R4 ;  /* 0x000000ffff077224 */ /* 0x002fe200078e0004 */
[----:B------:R-:W-:Y:S01]  /*e4e0*/  IABS R27, R37 ;  /* 0x00000025001b7213 */ /* 0x000fe20000000000 */
[----:B------:R-:W-:-:S04]  /*e4f0*/  IMAD.HI.U32 R4, R39, R5, RZ ;  /* 0x0000000527047227 */ /* 0x000fc800078e00ff */
[----:B------:R-:W-:Y:S02]  /*e500*/  IMAD.MOV R4, RZ, RZ, -R4 ;  /* 0x000000ffff047224 */ /* 0x000fe400078e0a04 */
[----:B------:R-:W-:Y:S02]  /*e510*/  @!P6 IMAD.IADD R24, R24, 0x1, -R44 ;  /* 0x000000011818e824 */ /* 0x000fe400078e0a2c */
[C---:B------:R-:W-:Y:S02]  /*e520*/  IMAD R5, R44.reuse, R4, R5 ;  /* 0x000000042c057224 */ /* 0x040fe400078e0205 */
[----:B------:R-:W-:Y:S01]  /*e530*/  @!P0 IMAD.MOV R8, RZ, RZ, -R8 ;  /* 0x000000ffff088224 */ /* 0x000fe200078e0a08 */
[----:B------:R-:W-:Y:S01]  /*e540*/  ISETP.GE.AND P0, PT, R55, RZ, PT ;  /* 0x000000ff3700720c */ /* 0x000fe20003f06270 */
[----:B------:R-:W-:Y:S01]  /*e550*/  @!P5 IMAD.MOV R7, RZ, RZ, -R7 ;  /* 0x000000ffff07d224 */ /* 0x000fe200078e0a07 */
[----:B------:R-:W-:Y:S01]  /*e560*/  ISETP.GT.U32.AND P6, PT, R44, R5, PT ;  /* 0x000000052c00720c */ /* 0x000fe20003fc4070 */
[----:B------:R-:W-:Y:S01]  /*e570*/  VIADD R55, R0, 0x158 ;  /* 0x0000015800377836 */ /* 0x000fe20000000000 */
[----:B------:R-:W-:Y:S01]  /*e580*/  STL [R1+0x5f4], R8 ;  /* 0x0005f40801007387 */ /* 0x000fe20000100800 */
[----:B------:R-:W-:Y:S01]  /*e590*/  @!P4 IMAD.IADD R6, R6, 0x1, -R44 ;  /* 0x000000010606c824 */ /* 0x000fe200078e0a2c */
[----:B------:R-:W-:Y:S01]  /*e5a0*/  ISETP.GE.AND P5, PT, R54, RZ, PT ;  /* 0x000000ff3600720c */ /* 0x000fe20003fa6270 */
[----:B------:R-:W-:Y:S01]  /*e5b0*/  IMAD.HI.U32 R32, R39, R31, RZ ;  /* 0x0000001f27207227 */ /* 0x000fe200078e00ff */
[----:B------:R0:W-:Y:S01]  /*e5c0*/  STL [R1+0x5f8], R7 ;  /* 0x0005f80701007387 */ /* 0x0001e20000100800 */
[----:B------:R-:W-:-:S02]  /*e5d0*/  IABS R30, R55 ;  /* 0x00000037001e7213 */ /* 0x000fc40000000000 */
[----:B------:R-:W-:Y:S01]  /*e5e0*/  IMAD.HI.U32 R26, R39, R28, RZ ;  /* 0x0000001c271a7227 */ /* 0x000fe200078e00ff */
[----:B------:R-:W-:-:S03]  /*e5f0*/  ISETP.GE.AND P4, PT, R55, RZ, PT ;  /* 0x000000ff3700720c */ /* 0x000fc60003f86270 */
[----:B------:R-:W-:Y:S01]  /*e600*/  @!P6 IMAD.IADD R5, R5, 0x1, -R44 ;  /* 0x000000010505e824 */ /* 0x000fe200078e0a2c */
[----:B------:R-:W-:Y:S01]  /*e610*/  ISETP.GT.U32.AND P6, PT, R44, R6, PT ;  /* 0x000000062c00720c */ /* 0x000fe20003fc4070 */
[----:B------:R-:W-:-:S04]  /*e620*/  IMAD.HI.U32 R29, R39, R30, RZ ;  /* 0x0000001e271d7227 */ /* 0x000fc800078e00ff */
[----:B0-----:R-:W-:Y:S02]  /*e630*/  IMAD.MOV.U32 R7, RZ, RZ, R25 ;  /* 0x000000ffff077224 */ /* 0x001fe400078e0019 */
[----:B------:R-:W-:Y:S02]  /*e640*/  IMAD.MOV R32, RZ, RZ, -R32 ;  /* 0x000000ffff207224 */ /* 0x000fe400078e0a20 */
[----:B------:R-:W-:Y:S01]  /*e650*/  @!P2 IMAD.MOV R7, RZ, RZ, -R7 ;  /* 0x000000ffff07a224 */ /* 0x000fe200078e0a07 */
[C---:B------:R-:W-:Y:S01]  /*e660*/  ISETP.GT.U32.AND P2, PT, R44.reuse, R5, PT ;  /* 0x000000052c00720c */ /* 0x040fe20003f44070 */
[----:B------:R-:W-:Y:S02]  /*e670*/  IMAD.MOV R29, RZ, RZ, -R29 ;  /* 0x000000ffff1d7224 */ /* 0x000fe400078e0a1d */
[----:B------:R-:W-:Y:S01]  /*e680*/  IMAD.MOV R26, RZ, RZ, -R26 ;  /* 0x000000ffff1a7224 */ /* 0x000fe200078e0a1a */
[----:B------:R0:W-:Y:S01]  /*e690*/  STL [R1+0x5fc], R7 ;  /* 0x0005fc0701007387 */ /* 0x0001e20000100800 */
[----:B------:R-:W-:-:S02]  /*e6a0*/  IMAD R31, R44, R32, R31 ;  /* 0x000000202c1f7224 */ /* 0x000fc400078e021f */
[----:B------:R-:W-:Y:S02]  /*e6b0*/  VIADD R55, R0, 0x155 ;  /* 0x0000015500377836 */ /* 0x000fe40000000000 */
[C---:B------:R-:W-:Y:S02]  /*e6c0*/  IMAD R30, R44.reuse, R29, R30 ;  /* 0x0000001d2c1e7224 */ /* 0x040fe400078e021e */
[----:B------:R-:W-:Y:S01]  /*e6d0*/  IMAD R28, R44, R26, R28 ;  /* 0x0000001a2c1c7224 */ /* 0x000fe200078e021c */
[----:B------:R-:W-:Y:S01]  /*e6e0*/  IABS R26, R55 ;  /* 0x00000037001a7213 */ /* 0x000fe20000000000 */
[----:B------:R-:W-:-:S04]  /*e6f0*/  IMAD.HI.U32 R4, R39, R27, RZ ;  /* 0x0000001b27047227 */ /* 0x000fc800078e00ff */
[----:B0-----:R-:W-:Y:S02]  /*e700*/  IMAD.MOV.U32 R7, RZ, RZ, R24 ;  /* 0x000000ffff077224 */ /* 0x001fe400078e0018 */
[----:B------:R-:W-:Y:S01]  /*e710*/  @!P6 IMAD.IADD R6, R6, 0x1, -R44 ;  /* 0x000000010606e824 */ /* 0x000fe200078e0a2c */
[C---:B------:R-:W-:Y:S01]  /*e720*/  ISETP.GT.U32.AND P6, PT, R44.reuse, R30, PT ;  /* 0x0000001e2c00720c */ /* 0x040fe20003fc4070 */
[----:B------:R-:W-:Y:S01]  /*e730*/  @!P3 IMAD.MOV R7, RZ, RZ, -R7 ;  /* 0x000000ffff07b224 */ /* 0x000fe200078e0a07 */
[C---:B------:R-:W-:Y:S01]  /*e740*/  ISETP.GT.U32.AND P3, PT, R44.reuse, R31, PT ;  /* 0x0000001f2c00720c */ /* 0x040fe20003f64070 */
[----:B------:R-:W-:Y:S02]  /*e750*/  IMAD.MOV R4, RZ, RZ, -R4 ;  /* 0x000000ffff047224 */ /* 0x000fe400078e0a04 */
[----:B------:R-:W-:Y:S01]  /*e760*/  IMAD.HI.U32 R29, R39, R26, RZ ;  /* 0x0000001a271d7227 */ /* 0x000fe200078e00ff */
[----:B------:R0:W-:Y:S03]  /*e770*/  STL [R1+0x600], R7 ;  /* 0x0006000701007387 */ /* 0x0001e60000100800 */
[----:B------:R-:W-:-:S02]  /*e780*/  IMAD R27, R44, R4, R27 ;  /* 0x000000042c1b7224 */ /* 0x000fc400078e021b */
[----:B------:R-:W-:Y:S02]  /*e790*/  IMAD.MOV R29, RZ, RZ, -R29 ;  /* 0x000000ffff1d7224 */ /* 0x000fe400078e0a1d */
[--C-:B------:R-:W-:Y:S01]  /*e7a0*/  @!P2 IMAD.IADD R5, R5, 0x1, -R44.reuse ;  /* 0x000000010505a824 */ /* 0x100fe200078e0a2c */
[C---:B------:R-:W-:Y:S01]  /*e7b0*/  ISETP.GT.U32.AND P2, PT, R44.reuse, R28, PT ;  /* 0x0000001c2c00720c */ /* 0x040fe20003f44070 */
[----:B------:R-:W-:Y:S01]  /*e7c0*/  @!P3 IMAD.IADD R31, R31, 0x1, -R44 ;  /* 0x000000011f1fb824 */ /* 0x000fe200078e0a2c */
[C---:B------:R-:W-:Y:S01]  /*e7d0*/  ISETP.GT.U32.AND P3, PT, R44.reuse, R27, PT ;  /* 0x0000001b2c00720c */ /* 0x040fe20003f64070 */
[----:B------:R-:W-:Y:S02]  /*e7e0*/  IMAD R26, R44, R29, R26 ;  /* 0x0000001d2c1a7224 */ /* 0x000fe400078e021a */
[----:B------:R-:W-:Y:S02]  /*e7f0*/  @!P6 IMAD.IADD R30, R30, 0x1, -R44 ;  /* 0x000000011e1ee824 */ /* 0x000fe400078e0a2c */
[----:B------:R-:W-:Y:S01]  /*e800*/  VIADD R36, R0, 0x154 ;  /* 0x0000015400247836 */ /* 0x000fe20000000000 */
[----:B------:R-:W-:Y:S01]  /*e810*/  ISETP.GT.U32.AND P6, PT, R44, R26, PT ;  /* 0x0000001a2c00720c */ /* 0x000fe20003fc4070 */
[----:B------:R-:W-:-:S02]  /*e820*/  VIADD R34, R0, 0x152 ;  /* 0x0000015200227836 */ /* 0x000fc40000000000 */
[----:B------:R-:W-:Y:S01]  /*e830*/  VIADD R35, R0, 0x153 ;  /* 0x0000015300237836 */ /* 0x000fe20000000000 */
[----:B------:R-:W-:Y:S01]  /*e840*/  IABS R25, R36 ;  /* 0x0000002400197213 */ /* 0x000fe20000000000 */
[--C-:B------:R-:W-:Y:S01]  /*e850*/  @!P2 IMAD.IADD R28, R28, 0x1, -R44.reuse ;  /* 0x000000011c1ca824 */ /* 0x100fe200078e0a2c */
[----:B------:R-:W-:Y:S01]  /*e860*/  IABS R24, R34 ;  /* 0x0000002200187213 */ /* 0x000fe20000000000 */
[--C-:B------:R-:W-:Y:S01]  /*e870*/  @!P3 IMAD.IADD R27, R27, 0x1, -R44.reuse ;  /* 0x000000011b1bb824 */ /* 0x100fe200078e0a2c */
[C---:B------:R-:W-:Y:S01]  /*e880*/  ISETP.GT.U32.AND P2, PT, R44.reuse, R31, PT ;  /* 0x0000001f2c00720c */ /* 0x040fe20003f44070 */
[----:B------:R-:W-:Y:S01]  /*e890*/  IMAD.HI.U32 R33, R39, R25, RZ ;  /* 0x0000001927217227 */ /* 0x000fe200078e00ff */
[----:B------:R-:W-:Y:S02]  /*e8a0*/  ISETP.GT.U32.AND P3, PT, R44, R28, PT ;  /* 0x0000001c2c00720c */ /* 0x000fe40003f64070 */
[----:B------:R-:W-:Y:S01]  /*e8b0*/  IABS R4, R35 ;  /* 0x0000002300047213 */ /* 0x000fe20000000000 */
[----:B------:R-:W-:Y:S01]  /*e8c0*/  @!P6 IMAD.IADD R26, R26, 0x1, -R44 ;  /* 0x000000011a1ae824 */ /* 0x000fe200078e0a2c */
[----:B------:R-:W-:Y:S01]  /*e8d0*/  ISETP.GT.U32.AND P6, PT, R44, R27, PT ;  /* 0x0000001b2c00720c */ /* 0x000fe20003fc4070 */
[----:B------:R-:W-:-:S02]  /*e8e0*/  IMAD.MOV R33, RZ, RZ, -R33 ;  /* 0x000000ffff217224 */ /* 0x000fc400078e0a21 */
[----:B------:R-:W-:-:S04]  /*e8f0*/  IMAD.HI.U32 R29, R39, R24, RZ ;  /* 0x00000018271d7227 */ /* 0x000fc800078e00ff */
[----:B0-----:R-:W-:Y:S02]  /*e900*/  IMAD.MOV.U32 R7, RZ, RZ, R6 ;  /* 0x000000ffff077224 */ /* 0x001fe400078e0006 */
[C---:B------:R-:W-:Y:S02]  /*e910*/  IMAD R25, R44.reuse, R33, R25 ;  /* 0x000000212c197224 */ /* 0x040fe400078e0219 */
[----:B------:R-:W-:Y:S02]  /*e920*/  IMAD.MOV R29, RZ, RZ, -R29 ;  /* 0x000000ffff1d7224 */ /* 0x000fe400078e0a1d */
[----:B------:R-:W-:Y:S01]  /*e930*/  @!P1 IMAD.MOV R7, RZ, RZ, -R7 ;  /* 0x000000ffff079224 */ /* 0x000fe200078e0a07 */
[----:B------:R-:W-:Y:S01]  /*e940*/  ISETP.GT.U32.AND P1, PT, R44, R30, PT ;  /* 0x0000001e2c00720c */ /* 0x000fe20003f24070 */
[----:B------:R-:W-:-:S03]  /*e950*/  IMAD.HI.U32 R32, R39, R4, RZ ;  /* 0x0000000427207227 */ /* 0x000fc600078e00ff */
[----:B------:R0:W-:Y:S01]  /*e960*/  STL [R1+0x604], R7 ;  /* 0x0006040701007387 */ /* 0x0001e20000100800 */
[----:B------:R-:W-:Y:S02]  /*e970*/  IMAD R6, R44, R29, R24 ;  /* 0x0000001d2c067224 */ /* 0x000fe400078e0218 */
[----:B------:R-:W-:Y:S02]  /*e980*/  VIADD R56, R0, 0x151 ;  /* 0x0000015100387836 */ /* 0x000fe40000000000 */
[----:B------:R-:W-:Y:S01]  /*e990*/  @!P2 IMAD.IADD R31, R31, 0x1, -R44 ;  /* 0x000000011f1fa824 */ /* 0x000fe200078e0a2c */
[C---:B------:R-:W-:Y:S01]  /*e9a0*/  ISETP.GT.U32.AND P2, PT, R44.reuse, R25, PT ;  /* 0x000000192c00720c */ /* 0x040fe20003f44070 */
[----:B------:R-:W-:Y:S01]  /*e9b0*/  @!P0 IMAD.MOV R5, RZ, RZ, -R5 ;  /* 0x000000ffff058224 */ /* 0x000fe200078e0a05 */
[C---:B------:R-:W-:Y:S01]  /*e9c0*/  ISETP.GT.U32.AND P0, PT, R44.reuse, R26, PT ;  /* 0x0000001a2c00720c */ /* 0x040fe20003f04070 */
[----:B------:R-:W-:Y:S01]  /*e9d0*/  IMAD.MOV R32, RZ, RZ, -R32 ;  /* 0x000000ffff207224 */ /* 0x000fe200078e0a20 */
[----:B------:R-:W-:Y:S01]  /*e9e0*/  IABS R24, R56 ;  /* 0x0000003800187213 */ /* 0x000fe20000000000 */
[--C-:B------:R-:W-:Y:S01]  /*e9f0*/  @!P6 IMAD.IADD R27, R27, 0x1, -R44.reuse ;  /* 0x000000011b1be824 */ /* 0x100fe200078e0a2c */
[----:B------:R-:W-:Y:S01]  /*ea00*/  ISETP.GT.U32.AND P6, PT, R44, R6, PT ;  /* 0x000000062c00720c */ /* 0x000fe20003fc4070 */
[----:B------:R-:W-:Y:S01]  /*ea10*/  @!P3 IMAD.IADD R28, R28, 0x1, -R44 ;  /* 0x000000011c1cb824 */ /* 0x000fe200078e0a2c */
[----:B------:R-:W-:Y:S01]  /*ea20*/  ISETP.GE.AND P3, PT, R38, RZ, PT ;  /* 0x000000ff2600720c */ /* 0x000fe20003f66270 */
[----:B0-----:R-:W-:Y:S01]  /*ea30*/  IMAD.MOV.U32 R7, RZ, RZ, R31 ;  /* 0x000000ffff077224 */ /* 0x001fe200078e001f */
[----:B------:R0:W-:Y:S01]  /*ea40*/  STL [R1+0x608], R5 ;  /* 0x0006080501007387 */ /* 0x0001e20000100800 */
[----:B------:R-:W-:-:S02]  /*ea50*/  IMAD R4, R44, R32, R4 ;  /* 0x000000202c047224 */ /* 0x000fc400078e0204 */
[----:B------:R-:W-:Y:S02]  /*ea60*/  VIADD R54, R0, 0x150 ;  /* 0x0000015000367836 */ /* 0x000fe40000000000 */
[----:B------:R-:W-:-:S04]  /*ea70*/  IMAD.HI.U32 R33, R39, R24, RZ ;  /* 0x0000001827217227 */ /* 0x000fc800078e00ff */
[----:B------:R-:W-:Y:S01]  /*ea80*/  @!P5 IMAD.MOV R7, RZ, RZ, -R7 ;  /* 0x000000ffff07d224 */ /* 0x000fe200078e0a07 */
[----:B0-----:R-:W-:Y:S01]  /*ea90*/  IABS R5, R54 ;  /* 0x0000003600057213 */ /* 0x001fe20000000000 */
[--C-:B------:R-:W-:Y:S01]  /*eaa0*/  @!P1 IMAD.IADD R30, R30, 0x1, -R44.reuse ;  /* 0x000000011e1e9824 */ /* 0x100fe200078e0a2c */
[----:B------:R-:W-:Y:S01]  /*eab0*/  ISETP.GT.U32.AND P1, PT, R44, R4, PT ;  /* 0x000000042c00720c */ /* 0x000fe20003f24070 */
[--C-:B------:R-:W-:Y:S01]  /*eac0*/  @!P2 IMAD.IADD R25, R25, 0x1, -R44.reuse ;  /* 0x000000011919a824 */ /* 0x100fe200078e0a2c */
[----:B------:R0:W-:Y:S01]  /*ead0*/  STL [R1+0x60c], R7 ;  /* 0x00060c0701007387 */ /* 0x0001e20000100800 */
[----:B------:R-:W-:Y:S01]  /*eae0*/  IMAD.MOV R33, RZ, RZ, -R33 ;  /* 0x000000ffff217224 */ /* 0x000fe200078e0a21 */
[----:B------:R-:W-:Y:S01]  /*eaf0*/  ISETP.GE.AND P2, PT, R55, RZ, PT ;  /* 0x000000ff3700720c */ /* 0x000fe20003f46270 */
[----:B------:R-:W-:Y:S01]  /*eb00*/  @!P0 IMAD.IADD R26, R26, 0x1, -R44 ;  /* 0x000000011a1a8824 */ /* 0x000fe200078e0a2c */
[----:B------:R-:W-:Y:S01]  /*eb10*/  ISETP.GE.AND P0, PT, R37, RZ, PT ;  /* 0x000000ff2500720c */ /* 0x000fe20003f06270 */
[----:B------:R-:W-:-:S02]  /*eb20*/  IMAD.MOV.U32 R8, RZ, RZ, R30 ;  /* 0x000000ffff087224 */ /* 0x000fc400078e001e */
[----:B------:R-:W-:Y:S02]  /*eb30*/  IMAD R24, R44, R33, R24 ;  /* 0x000000212c187224 */ /* 0x000fe400078e0218 */
[----:B------:R-:W-:Y:S01]  /*eb40*/  @!P6 IMAD.IADD R6, R6, 0x1, -R44 ;  /* 0x000000010606e824 */ /* 0x000fe200078e0a2c */
[----:B------:R-:W-:Y:S01]  /*eb50*/  ISETP.GT.U32.AND P6, PT, R44, R25, PT ;  /* 0x000000192c00720c */ /* 0x000fe20003fc4070 */
[----:B0-----:R-:W-:Y:S02]  /*eb60*/  IMAD.MOV.U32 R7, RZ, RZ, R28 ;  /* 0x000000ffff077224 */ /* 0x001fe400078e001c */
[----:B------:R-:W-:-:S04]  /*eb70*/  IMAD.HI.U32 R32, R39, R5, RZ ;  /* 0x0000000527207227 */ /* 0x000fc800078e00ff */
[----:B------:R-:W-:Y:S01]  /*eb80*/  @!P4 IMAD.MOV R8, RZ, RZ, -R8 ;  /* 0x000000ffff08c224 */ /* 0x000fe200078e0a08 */
[C---:B------:R-:W-:Y:S01]  /*eb90*/  ISETP.GT.U32.AND P4, PT, R44.reuse, R24, PT ;  /* 0x000000182c00720c */ /* 0x040fe20003f84070 */
[----:B------:R-:W-:Y:S01]  /*eba0*/  @!P3 IMAD.MOV R7, RZ, RZ, -R7 ;  /* 0x000000ffff07b224 */ /* 0x000fe200078e0a07 */
[----:B------:R-:W-:Y:S01]  /*ebb0*/  ISETP.GT.U32.AND P3, PT, R44, R6, PT ;  /* 0x000000062c00720c */ /* 0x000fe20003f64070 */
[----:B------:R-:W-:Y:S01]  /*ebc0*/  IMAD.MOV R32, RZ, RZ, -R32 ;  /* 0x000000ffff207224 */ /* 0x000fe200078e0a20 */
[----:B------:R0:W-:Y:S01]  /*ebd0*/  STL [R1+0x614], R8 ;  /* 0x0006140801007387 */ /* 0x0001e20000100800 */
[----:B------:R-:W-:Y:S02]  /*ebe0*/  VIADD R55, R0, 0x14f ;  /* 0x0000014f00377836 */ /* 0x000fe40000000000 */
[--C-:B------:R-:W-:Y:S01]  /*ebf0*/  @!P1 IMAD.IADD R4, R4, 0x1, -R44.reuse ;  /* 0x0000000104049824 */ /* 0x100fe200078e0a2c */
[----:B------:R1:W-:Y:S01]  /*ec00*/  STL [R1+0x618], R7 ;  /* 0x0006180701007387 */ /* 0x0003e20000100800 */
[----:B------:R-:W-:Y:S01]  /*ec10*/  ISETP.GE.AND P1, PT, R36, RZ, PT ;  /* 0x000000ff2400720c */ /* 0x000fe20003f26270 */
[C---:B------:R-:W-:Y:S01]  /*ec20*/  IMAD R5, R44.reuse, R32, R5 ;  /* 0x000000202c057224 */ /* 0x040fe200078e0205 */
[----:B------:R-:W-:Y:S01]  /*ec30*/  IABS R29, R55 ;  /* 0x00000037001d7213 */ /* 0x000fe20000000000 */
[--C-:B------:R-:W-:Y:S01]  /*ec40*/  @!P6 IMAD.IADD R25, R25, 0x1, -R44.reuse ;  /* 0x000000011919e824 */ /* 0x100fe200078e0a2c */
[----:B------:R-:W-:Y:S01]  /*ec50*/  ISETP.GT.U32.AND P5, PT, R44, R4, PT ;  /* 0x000000042c00720c */ /* 0x000fe20003fa4070 */
[----:B0-----:R-:W-:Y:S01]  /*ec60*/  IMAD.MOV.U32 R8, RZ, RZ, R27 ;  /* 0x000000ffff087224 */ /* 0x001fe200078e001b */
[----:B------:R-:W-:Y:S01]  /*ec70*/  ISETP.GE.AND P6, PT, R34, RZ, PT ;  /* 0x000000ff2200720c */ /* 0x000fe20003fc6270 */
[----:B------:R-:W-:Y:S01]  /*ec80*/  @!P4 IMAD.IADD R24, R24, 0x1, -R44 ;  /* 0x000000011818c824 */ /* 0x000fe200078e0a2c */
[----:B------:R-:W-:Y:S01]  /*ec90*/  ISETP.GE.AND P4, PT, R55, RZ, PT ;  /* 0x000000ff3700720c */ /* 0x000fe20003f86270 */
[----:B-1----:R-:W-:-:S02]  /*eca0*/  IMAD.MOV.U32 R7, RZ, RZ, R26 ;  /* 0x000000ffff077224 */ /* 0x002fc400078e001a */
[----:B------:R-:W-:Y:S01]  /*ecb0*/  @!P0 IMAD.MOV R8, RZ, RZ, -R8 ;  /* 0x000000ffff088224 */ /* 0x000fe200078e0a08 */
[----:B------:R-:W-:Y:S01]  /*ecc0*/  ISETP.GE.AND P0, PT, R35, RZ, PT ;  /* 0x000000ff2300720c */ /* 0x000fe20003f06270 */
[----:B------:R-:W-:Y:S01]  /*ecd0*/  @!P2 IMAD.MOV R7, RZ, RZ, -R7 ;  /* 0x000000ffff07a224 */ /* 0x000fe200078e0a07 */
[----:B------:R-:W-:Y:S01]  /*ece0*/  ISETP.GT.U32.AND P2, PT, R44, R5, PT ;  /* 0x000000052c00720c */ /* 0x000fe20003f44070 */
[----:B------:R-:W-:Y:S01]  /*ecf0*/  IMAD.HI.U32 R26, R39, R29, RZ ;  /* 0x0000001d271a7227 */ /* 0x000fe200078e00ff */
[----:B------:R-:W-:Y:S03]  /*ed00*/  STL [R1+0x620], R8 ;  /* 0x0006200801007387 */ /* 0x000fe60000100800 */
[----:B------:R-:W-:Y:S01]  /*ed10*/  IMAD.MOV R26, RZ, RZ, -R26 ;  /* 0x000000ffff1a7224 */ /* 0x000fe200078e0a1a */
[----:B------:R0:W-:Y:S01]  /*ed20*/  STL [R1+0x634], R7 ;  /* 0x0006340701007387 */ /* 0x0001e20000100800 */
[----:B------:R-:W-:-:S02]  /*ed30*/  VIADD R55, R0, 0x14e ;  /* 0x0000014e00377836 */ /* 0x000fc40000000000 */
[--C-:B------:R-:W-:Y:S01]  /*ed40*/  @!P3 IMAD.IADD R6, R6, 0x1, -R44.reuse ;  /* 0x000000010606b824 */ /* 0x100fe200078e0a2c */
[----:B------:R-:W-:Y:S01]  /*ed50*/  ISETP.GE.AND P3, PT, R54, RZ, PT ;  /* 0x000000ff3600720c */ /* 0x000fe20003f66270 */
[----:B------:R-:W-:Y:S01]  /*ed60*/  IMAD R29, R44, R26, R29 ;  /* 0x0000001a2c1d7224 */ /* 0x000fe200078e021d */
[----:B------:R-:W-:Y:S01]  /*ed70*/  IABS R26, R55 ;  /* 0x00000037001a7213 */ /* 0x000fe20000000000 */
[--C-:B------:R-:W-:Y:S01]  /*ed80*/  @!P5 IMAD.IADD R4, R4, 0x1, -R44.reuse ;  /* 0x000000010404d824 */ /* 0x100fe200078e0a2c */
[----:B------:R-:W-:Y:S01]  /*ed90*/  ISETP.GE.AND P5, PT, R56, RZ, PT ;  /* 0x000000ff3800720c */ /* 0x000fe20003fa6270 */
[----:B------:R-:W-:Y:S02]  /*eda0*/  @!P2 IMAD.IADD R5, R5, 0x1, -R44 ;  /* 0x000000010505a824 */ /* 0x000fe400078e0a2c */
[----:B0-----:R-:W-:Y:S02]  /*edb0*/  IMAD.MOV.U32 R7, RZ, RZ, R25 ;  /* 0x000000ffff077224 */ /* 0x001fe400078e0019 */
[----:B------:R-:W-:Y:S01]  /*edc0*/  @!P6 IMAD.MOV R6, RZ, RZ, -R6 ;  /* 0x000000ffff06e224 */ /* 0x000fe200078e0a06 */
[C---:B------:R-:W-:Y:S01]  /*edd0*/  ISETP.GT.U32.AND P6, PT, R44.reuse, R29, PT ;  /* 0x0000001d2c00720c */ /* 0x040fe20003fc4070 */
[----:B------:R-:W-:Y:S01]  /*ede0*/  @!P1 IMAD.MOV R7, RZ, RZ, -R7 ;  /* 0x000000ffff079224 */ /* 0x000fe200078e0a07 */
[C---:B------:R-:W-:Y:S01]  /*edf0*/  ISETP.GT.U32.AND P1, PT, R44.reuse, R24, PT ;  /* 0x000000182c00720c */ /* 0x040fe20003f24070 */
[----:B------:R-:W-:Y:S01]  /*ee00*/  @!P0 IMAD.MOV R4, RZ, RZ, -R4 ;  /* 0x000000ffff048224 */ /* 0x000fe200078e0a04 */
[----:B------:R-:W-:Y:S01]  /*ee10*/  ISETP.GT.U32.AND P2, PT, R44, R5, PT ;  /* 0x000000052c00720c */ /* 0x000fe20003f44070 */
[----:B------:R-:W-:Y:S01]  /*ee20*/  VIADD R54, R0, 0x14d ;  /* 0x0000014d00367836 */ /* 0x000fe20000000000 */
[----:B------:R-:W-:Y:S01]  /*ee30*/  STL [R1+0x644], R7 ;  /* 0x0006440701007387 */ /* 0x000fe20000100800 */
[----:B------:R-:W-:Y:S01]  /*ee40*/  IMAD.HI.U32 R30, R39, R26, RZ ;  /* 0x0000001a271e7227 */ /* 0x000fe200078e00ff */
[----:B------:R-:W-:-:S02]  /*ee50*/  ISETP.GE.AND P0, PT, R55, RZ, PT ;  /* 0x000000ff3700720c */ /* 0x000fc40003f06270 */
[----:B------:R0:W-:Y:S01]  /*ee60*/  STL [R1+0x648], R4 ;  /* 0x0006480401007387 */ /* 0x0001e20000100800 */
[----:B------:R-:W-:Y:S02]  /*ee70*/  IMAD.MOV R30, RZ, RZ, -R30 ;  /* 0x000000ffff1e7224 */ /* 0x000fe400078e0a1e */
[----:B------:R-:W-:Y:S01]  /*ee80*/  VIADD R37, R0, 0x14b ;  /* 0x0000014b00257836 */ /* 0x000fe20000000000 */
[----:B------:R1:W-:Y:S01]  /*ee90*/  STL [R1+0x654], R6 ;  /* 0x0006540601007387 */ /* 0x0003e20000100800 */
[----:B------:R-:W-:Y:S01]  /*eea0*/  @!P1 IMAD.IADD R24, R24, 0x1, -R44 ;  /* 0x0000000118189824 */ /* 0x000fe200078e0a2c */
[----:B------:R-:W-:Y:S01]  /*eeb0*/  ISETP.GE.AND P1, PT, R54, RZ, PT ;  /* 0x000000ff3600720c */ /* 0x000fe20003f26270 */
[----:B------:R-:W-:Y:S01]  /*eec0*/  VIADD R55, R0, 0x14c ;  /* 0x0000014c00377836 */ /* 0x000fe20000000000 */
[----:B------:R-:W-:Y:S01]  /*eed0*/  IABS R27, R37 ;  /* 0x00000025001b7213 */ /* 0x000fe20000000000 */
[----:B------:R-:W-:Y:S01]  /*eee0*/  IMAD R26, R44, R30, R26 ;  /* 0x0000001e2c1a7224 */ /* 0x000fe200078e021a */
[----:B0-----:R-:W-:Y:S01]  /*eef0*/  IABS R4, R54 ;  /* 0x0000003600047213 */ /* 0x001fe20000000000 */
[----:B------:R-:W-:Y:S01]  /*ef00*/  IMAD.MOV.U32 R8, RZ, RZ, R24 ;  /* 0x000000ffff087224 */ /* 0x000fe200078e0018 */
[----:B------:R-:W-:Y:S01]  /*ef10*/  IABS R25, R55 ;  /* 0x0000003700197213 */ /* 0x000fe20000000000 */
[----:B------:R-:W-:-:S02]  /*ef20*/  @!P6 IMAD.IADD R29, R29, 0x1, -R44 ;  /* 0x000000011d1de824 */ /* 0x000fc400078e0a2c */
[----:B------:R-:W-:-:S03]  /*ef30*/  IMAD.HI.U32 R28, R39, R4, RZ ;  /* 0x00000004271c7227 */ /* 0x000fc600078e00ff */
[C---:B------:R-:W-:Y:S01]  /*ef40*/  ISETP.GT.U32.AND P6, PT, R44.reuse, R29, PT ;  /* 0x0000001d2c00720c */ /* 0x040fe20003fc4070 */
[----:B------:R-:W-:Y:S01]  /*ef50*/  @!P5 IMAD.MOV R8, RZ, RZ, -R8 ;  /* 0x000000ffff08d224 */ /* 0x000fe200078e0a08 */
[----:B------:R-:W-:Y:S01]  /*ef60*/  ISETP.GT.U32.AND P5, PT, R44, R26, PT ;  /* 0x0000001a2c00720c */ /* 0x000fe20003fa4070 */
[----:B------:R-:W-:Y:S01]  /*ef70*/  @!P2 IMAD.IADD R5, R5, 0x1, -R44 ;  /* 0x000000010505a824 */ /* 0x000fe200078e0a2c */
[----:B------:R-:W-:Y:S01]  /*ef80*/  ISETP.GE.AND P2, PT, R55, RZ, PT ;  /* 0x000000ff3700720c */ /* 0x000fe20003f46270 */
[----:B------:R-:W-:Y:S01]  /*ef90*/  IMAD.MOV R28, RZ, RZ, -R28 ;  /* 0x000000ffff1c7224 */ /* 0x000fe200078e0a1c */
[----:B------:R-:W-:Y:S01]  /*efa0*/  STL [R1+0x658], R8 ;  /* 0x0006580801007387 */ /* 0x000fe20000100800 */
[----:B------:R-:W-:-:S04]  /*efb0*/  IMAD.HI.U32 R24, R39, R27, RZ ;  /* 0x0000001b27187227 */ /* 0x000fc800078e00ff */
[----:B------:R-:W-:Y:S02]  /*efc0*/  IMAD.MOV.U32 R7, RZ, RZ, R5 ;  /* 0x000000ffff077224 */ /* 0x000fe400078e0005 */
[----:B-1----:R-:W-:-:S04]  /*efd0*/  IMAD.HI.U32 R6, R39, R25, RZ ;  /* 0x0000001927067227 */ /* 0x002fc800078e00ff */
[C---:B------:R-:W-:Y:S02]  /*efe0*/  IMAD R4, R44.reuse, R28, R4 ;  /* 0x0000001c2c047224 */ /* 0x040fe400078e0204 */
[----:B------:R-:W-:Y:S02]  /*eff0*/  IMAD.MOV R5, RZ, RZ, -R24 ;  /* 0x000000ffff057224 */ /* 0x000fe400078e0a18 */
[----:B------:R-:W-:Y:S02]  /*f000*/  IMAD.MOV R6, RZ, RZ, -R6 ;  /* 0x000000ffff067224 */ /* 0x000fe400078e0a06 */
[----:B------:R-:W-:Y:S01]  /*f010*/  @!P3 IMAD.MOV R7, RZ, RZ, -R7 ;  /* 0x000000ffff07b224 */ /* 0x000fe200078e0a07 */
[C---:B------:R-:W-:Y:S01]  /*f020*/  ISETP.GT.U32.AND P3, PT, R44.reuse, R4, PT ;  /* 0x000000042c00720c */ /* 0x040fe20003f64070 */
[C---:B------:R-:W-:Y:S02]  /*f030*/  IMAD R27, R44.reuse, R5, R27 ;  /* 0x000000052c1b7224 */ /* 0x040fe400078e021b */
[----:B------:R-:W-:Y:S01]  /*f040*/  IMAD R25, R44, R6, R25 ;  /* 0x000000062c197224 */ /* 0x000fe200078e0219 */
[----:B------:R0:W-:Y:S01]  /*f050*/  STL [R1+0x65c], R7 ;  /* 0x00065c0701007387 */ /* 0x0001e20000100800 */
[----:B------:R-:W-:Y:S01]  /*f060*/  @!P5 IMAD.IADD R26, R26, 0x1, -R44 ;  /* 0x000000011a1ad824 */ /* 0x000fe200078e0a2c */
[----:B------:R-:W-:Y:S01]  /*f070*/  ISETP.GT.U32.AND P5, PT, R44, R27, PT ;  /* 0x0000001b2c00720c */ /* 0x000fe20003fa4070 */
[----:B------:R-:W-:-:S02]  /*f080*/  VIADD R36, R0, 0x14a ;  /* 0x0000014a00247836 */ /* 0x000fc40000000000 */
[--C-:B------:R-:W-:Y:S01]  /*f090*/  @!P6 IMAD.IADD R29, R29, 0x1, -R44.reuse ;  /* 0x000000011d1de824 */ /* 0x100fe200078e0a2c */
[----:B------:R-:W-:Y:S01]  /*f0a0*/  ISETP.GT.U32.AND P6, PT, R44, R25, PT ;  /* 0x000000192c00720c */ /* 0x000fe20003fc4070 */
[C---:B------:R-:W-:Y:S01]  /*f0b0*/  VIADD R35, R0.reuse, 0x149 ;  /* 0x0000014900237836 */ /* 0x040fe20000000000 */
[----:B------:R-:W-:Y:S01]  /*f0c0*/  IABS R6, R36 ;  /* 0x0000002400067213 */ /* 0x000fe20000000000 */
        /* <DEDUP_REMOVED lines=8> */
[C---:B------:R-:W-:Y:S01]  /*f150*/  ISETP.GT.U32.AND P4, PT, R44.reuse, R4, PT ;  /* 0x000000042c00720c */ /* 0x040fe20003f84070 */
[----:B------:R-:W-:Y:S02]  /*f160*/  @!P5 IMAD.IADD R27, R27, 0x1, -R44 ;  /* 0x000000011b1bd824 */ /* 0x000fe400078e0a2c */
[----:B------:R-:W-:Y:S01]  /*f170*/  IMAD.MOV R28, RZ, RZ, -R28 ;  /* 0x000000ffff1c7224 */ /* 0x000fe200078e0a1c */
[----:B------:R0:W-:Y:S01]  /*f180*/  STL [R1+0x66c], R7 ;  /* 0x00066c0701007387 */ /* 0x0001e20000100800 */
[----:B------:R-:W-:Y:S01]  /*f190*/  IMAD.HI.U32 R5, R39, R30, RZ ;  /* 0x0000001e27057227 */ /* 0x000fe200078e00ff */
[----:B------:R-:W-:-:S03]  /*f1a0*/  ISETP.GT.U32.AND P5, PT, R44, R27, PT ;  /* 0x0000001b2c00720c */ /* 0x000fc60003fa4070 */
[----:B------:R-:W-:Y:S02]  /*f1b0*/  @!P6 IMAD.IADD R25, R25, 0x1, -R44 ;  /* 0x000000011919e824 */ /* 0x000fe400078e0a2c */
[C---:B------:R-:W-:Y:S02]  /*f1c0*/  IMAD R6, R44.reuse, R28, R6 ;  /* 0x0000001c2c067224 */ /* 0x040fe400078e0206 */
[----:B------:R-:W-:Y:S01]  /*f1d0*/  IMAD.MOV R5, RZ, RZ, -R5 ;  /* 0x000000ffff057224 */ /* 0x000fe200078e0a05 */
[----:B------:R-:W-:Y:S01]  /*f1e0*/  ISETP.GT.U32.AND P6, PT, R44, R25, PT ;  /* 0x000000192c00720c */ /* 0x000fe20003fc4070 */
[----:B------:R-:W-:-:S04]  /*f1f0*/  IMAD.HI.U32 R28, R39, R24, RZ ;  /* 0x00000018271c7227 */ /* 0x000fc800078e00ff */
[----:B------:R-:W-:Y:S02]  /*f200*/  IMAD R30, R44, R5, R30 ;  /* 0x000000052c1e7224 */ /* 0x000fe400078e021e */
[----:B------:R-:W-:Y:S02]  /*f210*/  IMAD.MOV R28, RZ, RZ, -R28 ;  /* 0x000000ffff1c7224 */ /* 0x000fe400078e0a1c */
[----:B------:R-:W-:Y:S02]  /*f220*/  VIADD R55, R0, 0x147 ;  /* 0x0000014700377836 */ /* 0x000fe40000000000 */
[----:B------:R-:W-:Y:S01]  /*f230*/  @!P4 IMAD.IADD R4, R4, 0x1, -R44 ;  /* 0x000000010404c824 */ /* 0x000fe200078e0a2c */
[C---:B------:R-:W-:Y:S01]  /*f240*/  ISETP.GT.U32.AND P4, PT, R44.reuse, R30, PT ;  /* 0x0000001e2c00720c */ /* 0x040fe20003f84070 */
[----:B------:R-:W-:Y:S01]  /*f250*/  IMAD R24, R44, R28, R24 ;  /* 0x0000001c2c187224 */ /* 0x000fe200078e0218 */
[----:B------:R-:W-:Y:S01]  /*f260*/  IABS R5, R55 ;  /* 0x0000003700057213 */ /* 0x000fe20000000000 */
[--C-:B------:R-:W-:Y:S01]  /*f270*/  @!P3 IMAD.IADD R26, R26, 0x1, -R44.reuse ;  /* 0x000000011a1ab824 */ /* 0x100fe200078e0a2c */
[C---:B------:R-:W-:Y:S01]  /*f280*/  ISETP.GT.U32.AND P3, PT, R44.reuse, R6, PT ;  /* 0x000000062c00720c */ /* 0x040fe20003f64070 */
[----:B------:R-:W-:Y:S01]  /*f290*/  @!P5 IMAD.IADD R27, R27, 0x1, -R44 ;  /* 0x000000011b1bd824 */ /* 0x000fe200078e0a2c */
[----:B------:R-:W-:Y:S01]  /*f2a0*/  ISETP.GT.U32.AND P5, PT, R44, R24, PT ;  /* 0x000000182c00720c */ /* 0x000fe20003fa4070 */
[----:B0-----:R-:W-:-:S02]  /*f2b0*/  IMAD.MOV.U32 R7, RZ, RZ, R26 ;  /* 0x000000ffff077224 */ /* 0x001fc400078e001a */
[----:B------:R-:W-:Y:S01]  /*f2c0*/  @!P6 IMAD.IADD R25, R25, 0x1, -R44 ;  /* 0x000000011919e824 */ /* 0x000fe200078e0a2c */
[----:B------:R-:W-:Y:S01]  /*f2d0*/  ISETP.GE.AND P6, PT, R37, RZ, PT ;  /* 0x000000ff2500720c */ /* 0x000fe20003fc6270 */
[----:B------:R-:W-:Y:S02]  /*f2e0*/  VIADD R54, R0, 0x146 ;  /* 0x0000014600367836 */ /* 0x000fe40000000000 */
[----:B------:R-:W-:-:S03]  /*f2f0*/  IMAD.HI.U32 R31, R39, R5, RZ ;  /* 0x00000005271f7227 */ /* 0x000fc600078e00ff */
[----:B------:R-:W-:Y:S01]  /*f300*/  IABS R28, R54 ;  /* 0x00000036001c7213 */ /* 0x000fe20000000000 */
[----:B------:R-:W-:Y:S02]  /*f310*/  @!P0 IMAD.MOV R7, RZ, RZ, -R7 ;  /* 0x000000ffff078224 */ /* 0x000fe400078e0a07 */
[----:B------:R-:W-:Y:S02]  /*f320*/  @!P1 IMAD.MOV R4, RZ, RZ, -R4 ;  /* 0x000000ffff049224 */ /* 0x000fe400078e0a04 */
[----:B------:R-:W-:Y:S01]  /*f330*/  VIADD R34, R0, 0x145 ;  /* 0x0000014500227836 */ /* 0x000fe20000000000 */
[----:B------:R0:W-:Y:S01]  /*f340*/  STL [R1+0x670], R7 ;  /* 0x0006700701007387 */ /* 0x0001e20000100800 */
[----:B------:R-:W-:Y:S02]  /*f350*/  IMAD.MOV R31, RZ, RZ, -R31 ;  /* 0x000000ffff1f7224 */ /* 0x000fe400078e0a1f */
[--C-:B------:R-:W-:Y:S01]  /*f360*/  @!P4 IMAD.IADD R30, R30, 0x1, -R44.reuse ;  /* 0x000000011e1ec824 */ /* 0x100fe200078e0a2c */
[----:B------:R1:W-:Y:S01]  /*f370*/  STL [R1+0x684], R4 ;  /* 0x0006840401007387 */ /* 0x0003e20000100800 */
[----:B------:R-:W-:Y:S01]  /*f380*/  IMAD R5, R44, R31, R5 ;  /* 0x0000001f2c057224 */ /* 0x000fe200078e0205 */
[----:B------:R-:W-:Y:S01]  /*f390*/  IABS R29, R34 ;  /* 0x00000022001d7213 */ /* 0x000fe20000000000 */
[----:B------:R-:W-:Y:S01]  /*f3a0*/  @!P5 IMAD.IADD R24, R24, 0x1, -R44 ;  /* 0x000000011818d824 */ /* 0x000fe200078e0a2c */
[----:B------:R-:W-:Y:S01]  /*f3b0*/  ISETP.GT.U32.AND P5, PT, R44, R30, PT ;  /* 0x0000001e2c00720c */ /* 0x000fe20003fa4070 */
[----:B------:R-:W-:Y:S01]  /*f3c0*/  IMAD.HI.U32 R31, R39, R28, RZ ;  /* 0x0000001c271f7227 */ /* 0x000fe200078e00ff */
[----:B------:R-:W-:-:S02]  /*f3d0*/  ISETP.GE.AND P4, PT, R35, RZ, PT ;  /* 0x000000ff2300720c */ /* 0x000fc40003f86270 */
[----:B------:R-:W-:Y:S01]  /*f3e0*/  ISETP.GT.U32.AND P1, PT, R44, R24, PT ;  /* 0x000000182c00720c */ /* 0x000fe20003f24070 */
[----:B0-----:R-:W-:Y:S02]  /*f3f0*/  IMAD.MOV.U32 R7, RZ, RZ, R25 ;  /* 0x000000ffff077224 */ /* 0x001fe400078e0019 */
[----:B-1----:R-:W-:Y:S02]  /*f400*/  IMAD.MOV.U32 R4, RZ, RZ, R27 ;  /* 0x000000ffff047224 */ /* 0x002fe400078e001b */
        /* <DEDUP_REMOVED lines=8> */
[----:B------:R-:W-:Y:S01]  /*f490*/  @!P3 IMAD.IADD R6, R6, 0x1, -R44 ;  /* 0x000000010606b824 */ /* 0x000fe200078e0a2c */
[----:B------:R-:W-:Y:S01]  /*f4a0*/  ISETP.GE.AND P3, PT, R36, RZ, PT ;  /* 0x000000ff2400720c */ /* 0x000fe20003f66270 */
[----:B------:R-:W-:-:S02]  /*f4b0*/  IMAD.MOV R26, RZ, RZ, -R26 ;  /* 0x000000ffff1a7224 */ /* 0x000fc400078e0a1a */
[--C-:B------:R-:W-:Y:S01]  /*f4c0*/  @!P5 IMAD.IADD R30, R30, 0x1, -R44.reuse ;  /* 0x000000011e1ed824 */ /* 0x100fe200078e0a2c */
[C---:B------:R-:W-:Y:S01]  /*f4d0*/  ISETP.GT.U32.AND P0, PT, R44.reuse, R6, PT ;  /* 0x000000062c00720c */ /* 0x040fe20003f04070 */
[C---:B------:R-:W-:Y:S02]  /*f4e0*/  IMAD R29, R44.reuse, R26, R29 ;  /* 0x0000001a2c1d7224 */ /* 0x040fe400078e021d */
[----:B------:R-:W-:Y:S02]  /*f4f0*/  @!P6 IMAD.IADD R5, R5, 0x1, -R44 ;  /* 0x000000010505e824 */ /* 0x000fe400078e0a2c */
[C---:B0-----:R-:W-:Y:S01]  /*f500*/  IMAD R4, R44.reuse, R31, R28 ;  /* 0x0000001f2c047224 */ /* 0x041fe200078e021c */
[----:B------:R-:W-:Y:S01]  /*f510*/  ISETP.GT.U32.AND P6, PT, R44, R29, PT ;  /* 0x0000001d2c00720c */ /* 0x000fe20003fc4070 */
[----:B------:R-:W-:Y:S02]  /*f520*/  VIADD R56, R0, 0x143 ;  /* 0x0000014300387836 */ /* 0x000fe40000000000 */
[--C-:B------:R-:W-:Y:S01]  /*f530*/  @!P1 IMAD.IADD R24, R24, 0x1, -R44.reuse ;  /* 0x0000000118189824 */ /* 0x100fe200078e0a2c */
[----:B------:R-:W-:Y:S01]  /*f540*/  ISETP.GT.U32.AND P5, PT, R44, R4, PT ;  /* 0x000000042c00720c */ /* 0x000fe20003fa4070 */
[----:B------:R-:W-:Y:S01]  /*f550*/  VIADD R45, R0, 0x13f ;  /* 0x0000013f002d7836 */ /* 0x000fe20000000000 */
[----:B------:R-:W-:Y:S01]  /*f560*/  IABS R27, R56 ;  /* 0x00000038001b7213 */ /* 0x000fe20000000000 */
[----:B------:R-:W-:Y:S01]  /*f570*/  @!P0 IMAD.IADD R6, R6, 0x1, -R44 ;  /* 0x0000000106068824 */ /* 0x000fe200078e0a2c */
[----:B------:R-:W-:Y:S01]  /*f580*/  ISETP.GE.AND P0, PT, R55, RZ, PT ;  /* 0x000000ff3700720c */ /* 0x000fe20003f06270 */
[----:B------:R-:W-:Y:S01]  /*f590*/  VIADD R55, R0, 0x144 ;  /* 0x0000014400377836 */ /* 0x000fe20000000000 */
[----:B------:R-:W-:Y:S01]  /*f5a0*/  ISETP.GE.AND P1, PT, R54, RZ, PT ;  /* 0x000000ff3600720c */ /* 0x000fe20003f26270 */
[----:B------:R-:W-:-:S03]  /*f5b0*/  IMAD.HI.U32 R25, R39, R27, RZ ;  /* 0x0000001b27197227 */ /* 0x000fc600078e00ff */
[----:B------:R-:W-:Y:S01]  /*f5c0*/  IABS R28, R55 ;  /* 0x00000037001c7213 */ /* 0x000fe20000000000 */
[--C-:B------:R-:W-:Y:S02]  /*f5d0*/  @!P6 IMAD.IADD R29, R29, 0x1, -R44.reuse ;  /* 0x000000011d1de824 */ /* 0x100fe400078e0a2c */
[----:B------:R-:W-:Y:S01]  /*f5e0*/  @!P5 IMAD.IADD R4, R4, 0x1, -R44 ;  /* 0x000000010404d824 */ /* 0x000fe200078e0a2c */
[C---:B------:R-:W-:Y:S01]  /*f5f0*/  ISETP.GT.U32.AND P5, PT, R44.reuse, R5, PT ;  /* 0x000000052c00720c */ /* 0x040fe20003fa4070 */
[----:B------:R-:W-:Y:S02]  /*f600*/  IMAD.MOV.U32 R7, RZ, RZ, R6 ;  /* 0x000000ffff077224 */ /* 0x000fe400078e0006 */
[----:B------:R-:W-:Y:S01]  /*f610*/  IMAD.HI.U32 R6, R39, R28, RZ ;  /* 0x0000001c27067227 */ /* 0x000fe200078e00ff */
[----:B------:R-:W-:-:S03]  /*f620*/  ISETP.GT.U32.AND P6, PT, R44, R4, PT ;  /* 0x000000042c00720c */ /* 0x000fc60003fc4070 */
[----:B------:R-:W-:Y:S02]  /*f630*/  IMAD.MOV R25, RZ, RZ, -R25 ;  /* 0x000000ffff197224 */ /* 0x000fe400078e0a19 */
[----:B------:R-:W-:Y:S01]  /*f640*/  @!P3 IMAD.MOV R7, RZ, RZ, -R7 ;  /* 0x000000ffff07b224 */ /* 0x000fe200078e0a07 */
[----:B------:R-:W-:Y:S01]  /*f650*/  ISETP.GE.AND P3, PT, R34, RZ, PT ;  /* 0x000000ff2200720c */ /* 0x000fe20003f66270 */
[----:B------:R-:W-:Y:S02]  /*f660*/  IMAD.MOV R6, RZ, RZ, -R6 ;  /* 0x000000ffff067224 */ /* 0x000fe400078e0a06 */
[----:B------:R-:W-:Y:S01]  /*f670*/  IMAD R27, R44, R25, R27 ;  /* 0x000000192c1b7224 */ /* 0x000fe200078e021b */
[----:B------:R0:W-:Y:S01]  /*f680*/  STL [R1+0x694], R7 ;  /* 0x0006940701007387 */ /* 0x0001e20000100800 */
[----:B------:R-:W-:Y:S02]  /*f690*/  VIADD R54, R0, 0x142 ;  /* 0x0000014200367836 */ /* 0x000fe40000000000 */
[----:B------:R-:W-:-:S02]  /*f6a0*/  IMAD R28, R44, R6, R28 ;  /* 0x000000062c1c7224 */ /* 0x000fc400078e021c */
[--C-:B------:R-:W-:Y:S01]  /*f6b0*/  @!P6 IMAD.IADD R4, R4, 0x1, -R44.reuse ;  /* 0x000000010404e824 */ /* 0x100fe200078e0a2c */
[C---:B------:R-:W-:Y:S01]  /*f6c0*/  ISETP.GT.U32.AND P6, PT, R44.reuse, R27, PT ;  /* 0x0000001b2c00720c */ /* 0x040fe20003fc4070 */
[----:B------:R-:W-:Y:S01]  /*f6d0*/  @!P5 IMAD.IADD R5, R5, 0x1, -R44 ;  /* 0x000000010505d824 */ /* 0x000fe200078e0a2c */
[----:B------:R-:W-:Y:S01]  /*f6e0*/  IABS R26, R54 ;  /* 0x00000036001a7213 */ /* 0x000fe20000000000 */
[----:B------:R-:W-:Y:S01]  /*f6f0*/  IMAD.MOV.U32 R8, RZ, RZ, R24 ;  /* 0x000000ffff087224 */ /* 0x000fe200078e0018 */
[----:B------:R-:W-:Y:S01]  /*f700*/  ISETP.GT.U32.AND P5, PT, R44, R28, PT ;  /* 0x0000001c2c00720c */ /* 0x000fe20003fa4070 */
[----:B0-----:R-:W-:Y:S02]  /*f710*/  IMAD.MOV.U32 R7, RZ, RZ, R30 ;  /* 0x000000ffff077224 */ /* 0x001fe400078e001e */
[----:B------:R-:W-:-:S04]  /*f720*/  IMAD.HI.U32 R6, R39, R26, RZ ;  /* 0x0000001a27067227 */ /* 0x000fc800078e00ff */
[----:B------:R-:W-:Y:S01]  /*f730*/  @!P4 IMAD.MOV R7, RZ, RZ, -R7 ;  /* 0x000000ffff07c224 */ /* 0x000fe200078e0a07 */
[----:B------:R-:W-:Y:S01]  /*f740*/  ISETP.GT.U32.AND P4, PT, R44, R29, PT ;  /* 0x0000001d2c00720c */ /* 0x000fe20003f84070 */
[----:B------:R-:W-:Y:S01]  /*f750*/  @!P2 IMAD.MOV R8, RZ, RZ, -R8 ;  /* 0x000000ffff08a224 */ /* 0x000fe200078e0a08 */
[----:B------:R-:W-:Y:S01]  /*f760*/  ISETP.GE.AND P2, PT, R55, RZ, PT ;  /* 0x000000ff3700720c */ /* 0x000fe20003f46270 */
[----:B------:R-:W-:Y:S01]  /*f770*/  VIADD R55, R0, 0x141 ;  /* 0x0000014100377836 */ /* 0x000fe20000000000 */
[----:B------:R0:W-:Y:S01]  /*f780*/  STL [R1+0x6a8], R7 ;  /* 0x0006a80701007387 */ /* 0x0001e20000100800 */
[----:B------:R-:W-:Y:S02]  /*f790*/  IMAD.MOV R6, RZ, RZ, -R6 ;  /* 0x000000ffff067224 */ /* 0x000fe400078e0a06 */
[----:B------:R-:W-:Y:S01]  /*f7a0*/  @!P6 IMAD.IADD R27, R27, 0x1, -R44 ;  /* 0x000000011b1be824 */ /* 0x000fe200078e0a2c */
[----:B------:R-:W-:Y:S01]  /*f7b0*/  IABS R25, R55 ;  /* 0x0000003700197213 */ /* 0x000fe20000000000 */
[----:B------:R-:W-:Y:S01]  /*f7c0*/  IMAD R26, R44, R6, R26 ;  /* 0x000000062c1a7224 */ /* 0x000fe200078e021a */
[----:B------:R-:W-:Y:S01]  /*f7d0*/  IABS R6, R45 ;  /* 0x0000002d00067213 */ /* 0x000fe20000000000 */
[--C-:B------:R-:W-:Y:S01]  /*f7e0*/  @!P5 IMAD.IADD R28, R28, 0x1, -R44.reuse ;  /* 0x000000011c1cd824 */ /* 0x100fe200078e0a2c */
[C---:B------:R-:W-:Y:S01]  /*f7f0*/  ISETP.GT.U32.AND P6, PT, R44.reuse, R27, PT ;  /* 0x0000001b2c00720c */ /* 0x040fe20003fc4070 */
[----:B------:R-:W-:Y:S01]  /*f800*/  @!P4 IMAD.IADD R29, R29, 0x1, -R44 ;  /* 0x000000011d1dc824 */ /* 0x000fe200078e0a2c */
[C---:B------:R-:W-:Y:S01]  /*f810*/  ISETP.GT.U32.AND P4, PT, R44.reuse, R26, PT ;  /* 0x0000001a2c00720c */ /* 0x040fe20003f84070 */
[----:B0-----:R-:W-:Y:S01]  /*f820*/  IMAD.MOV.U32 R7, RZ, RZ, R5 ;  /* 0x000000ffff077224 */ /* 0x001fe200078e0005 */
[----:B------:R-:W-:Y:S01]  /*f830*/  ISETP.GT.U32.AND P5, PT, R44, R28, PT ;  /* 0x0000001c2c00720c */ /* 0x000fe20003fa4070 */
[----:B------:R-:W-:Y:S01]  /*f840*/  IMAD.HI.U32 R30, R39, R25, RZ ;  /* 0x00000019271e7227 */ /* 0x000fe200078e00ff */
[----:B------:R-:W-:Y:S03]  /*f850*/  STL [R1+0x6ac], R8 ;  /* 0x0006ac0801007387 */ /* 0x000fe60000100800 */
[----:B------:R-:W-:Y:S01]  /*f860*/  @!P0 IMAD.MOV R7, RZ, RZ, -R7 ;  /* 0x000000ffff078224 */ /* 0x000fe200078e0a07 */
[----:B------:R-:W-:Y:S01]  /*f870*/  ISETP.GE.AND P0, PT, R56, RZ, PT ;  /* 0x000000ff3800720c */ /* 0x000fe20003f06270 */
[----:B------:R-:W-:-:S02]  /*f880*/  VIADD R56, R0, 0x140 ;  /* 0x0000014000387836 */ /* 0x000fc40000000000 */
[----:B------:R-:W-:Y:S01]  /*f890*/  IMAD.MOV R30, RZ, RZ, -R30 ;  /* 0x000000ffff1e7224 */ /* 0x000fe200078e0a1e */
[----:B------:R-:W-:Y:S01]  /*f8a0*/  STL [R1+0x6c0], R7 ;  /* 0x0006c00701007387 */ /* 0x000fe20000100800 */
[----:B------:R-:W-:Y:S01]  /*f8b0*/  @!P1 IMAD.MOV R4, RZ, RZ, -R4 ;  /* 0x000000ffff049224 */ /* 0x000fe200078e0a04 */
[----:B------:R-:W-:Y:S01]  /*f8c0*/  IABS R24, R56 ;  /* 0x0000003800187213 */ /* 0x000fe20000000000 */
[----:B------:R-:W-:Y:S01]  /*f8d0*/  IMAD R25, R44, R30, R25 ;  /* 0x0000001e2c197224 */ /* 0x000fe200078e0219 */
[----:B------:R-:W-:Y:S01]  /*f8e0*/  ISETP.GE.AND P1, PT, R54, RZ, PT ;  /* 0x000000ff3600720c */ /* 0x000fe20003f26270 */
[--C-:B------:R-:W-:Y:S01]  /*f8f0*/  @!P6 IMAD.IADD R27, R27, 0x1, -R44.reuse ;  /* 0x000000011b1be824 */ /* 0x100fe200078e0a2c */
[----:B------:R0:W-:Y:S01]  /*f900*/  STL [R1+0x6c4], R4 ;  /* 0x0006c40401007387 */ /* 0x0001e20000100800 */
[----:B------:R-:W-:Y:S01]  /*f910*/  @!P4 IMAD.IADD R26, R26, 0x1, -R44 ;  /* 0x000000011a1ac824 */ /* 0x000fe200078e0a2c */
[----:B------:R-:W-:Y:S01]  /*f920*/  ISETP.GT.U32.AND P6, PT, R44, R25, PT ;  /* 0x000000192c00720c */ /* 0x000fe20003fc4070 */
[----:B------:R-:W-:-:S03]  /*f930*/  IMAD.HI.U32 R31, R39, R6, RZ ;  /* 0x00000006271f7227 */ /* 0x000fc600078e00ff */
[----:B------:R-:W-:Y:S01]  /*f940*/  ISETP.GT.U32.AND P4, PT, R44, R26, PT ;  /* 0x0000001a2c00720c */ /* 0x000fe20003f84070 */
[----:B------:R-:W-:Y:S01]  /*f950*/  @!P5 IMAD.IADD R28, R28, 0x1, -R44 ;  /* 0x000000011c1cd824 */ /* 0x000fe200078e0a2c */
[----:B------:R-:W-:Y:S01]  /*f960*/  ISETP.GE.AND P5, PT, R55, RZ, PT ;  /* 0x000000ff3700720c */ /* 0x000fe20003fa6270 */
[----:B------:R-:W-:Y:S02]  /*f970*/  VIADD R55, R0, 0x13d ;  /* 0x0000013d00377836 */ /* 0x000fe40000000000 */
[----:B0-----:R-:W-:-:S04]  /*f980*/  IMAD.HI.U32 R4, R39, R24, RZ ;  /* 0x0000001827047227 */ /* 0x001fc800078e00ff */
[----:B------:R-:W-:Y:S02]  /*f990*/  IMAD.MOV R4, RZ, RZ, -R4 ;  /* 0x000000ffff047224 */ /* 0x000fe400078e0a04 */
[----:B------:R-:W-:Y:S02]  /*f9a0*/  IMAD.MOV R31, RZ, RZ, -R31 ;  /* 0x000000ffff1f7224 */ /* 0x000fe400078e0a1f */
[C---:B------:R-:W-:Y:S01]  /*f9b0*/  IMAD R24, R44.reuse, R4, R24 ;  /* 0x000000042c187224 */ /* 0x040fe200078e0218 */
[----:B------:R-:W-:Y:S01]  /*f9c0*/  IABS R4, R55 ;  /* 0x0000003700047213 */ /* 0x000fe20000000000 */
[----:B------:R-:W-:Y:S02]  /*f9d0*/  IMAD R6, R44, R31, R6 ;  /* 0x0000001f2c067224 */ /* 0x000fe400078e0206 */
[----:B------:R-:W-:Y:S02]  /*f9e0*/  VIADD R43, R0, 0x13e ;  /* 0x0000013e002b7836 */ /* 0x000fe40000000000 */
[----:B------:R-:W-:Y:S01]  /*f9f0*/  @!P6 IMAD.IADD R25, R25, 0x1, -R44 ;  /* 0x000000011919e824 */ /* 0x000fe200078e0a2c */
[----:B------:R-:W-:Y:S01]  /*fa00*/  ISETP.GT.U32.AND P6, PT, R44, R6, PT ;  /* 0x000000062c00720c */ /* 0x000fe20003fc4070 */
[----:B------:R-:W-:Y:S01]  /*fa10*/  IMAD.HI.U32 R33, R39, R4, RZ ;  /* 0x0000000427217227 */ /* 0x000fe200078e00ff */
[----:B------:R-:W-:-:S03]  /*fa20*/  IABS R5, R43 ;  /* 0x0000002b00057213 */ /* 0x000fc60000000000 */
[----:B------:R-:W-:Y:S01]  /*fa30*/  @!P4 IMAD.IADD R26, R26, 0x1, -R44 ;  /* 0x000000011a1ac824 */ /* 0x000fe200078e0a2c */
[----:B------:R-:W-:Y:S01]  /*fa40*/  ISETP.GT.U32.AND P4, PT, R44, R24, PT ;  /* 0x000000182c00720c */ /* 0x000fe20003f84070 */
[----:B------:R-:W-:Y:S02]  /*fa50*/  IMAD.MOV R33, RZ, RZ, -R33 ;  /* 0x000000ffff217224 */ /* 0x000fe400078e0a21 */
        /* <DEDUP_REMOVED lines=8> */
[----:B------:R-:W-:-:S02]  /*fae0*/  IMAD.MOV.U32 R7, RZ, RZ, R29 ;  /* 0x000000ffff077224 */ /* 0x000fc400078e001d */
[----:B------:R-:W-:Y:S02]  /*faf0*/  VIADD R41, R0, 0x13b ;  /* 0x0000013b00297836 */ /* 0x000fe40000000000 */
[----:B------:R-:W-:Y:S01]  /*fb00*/  @!P4 IMAD.IADD R24, R24, 0x1, -R44 ;  /* 0x000000011818c824 */ /* 0x000fe200078e0a2c */
[C---:B------:R-:W-:Y:S01]  /*fb10*/  ISETP.GT.U32.AND P4, PT, R44.reuse, R5, PT ;  /* 0x000000052c00720c */ /* 0x040fe20003f84070 */
[----:B------:R-:W-:Y:S01]  /*fb20*/  @!P3 IMAD.MOV R7, RZ, RZ, -R7 ;  /* 0x000000ffff07b224 */ /* 0x000fe200078e0a07 */
[----:B------:R-:W-:Y:S01]  /*fb30*/  ISETP.GT.U32.AND P3, PT, R44, R25, PT ;  /* 0x000000192c00720c */ /* 0x000fe20003f64070 */
[----:B------:R-:W-:Y:S01]  /*fb40*/  VIADD R54, R0, 0x139 ;  /* 0x0000013900367836 */ /* 0x000fe20000000000 */
[----:B------:R-:W-:Y:S01]  /*fb50*/  IABS R31, R41 ;  /* 0x00000029001f7213 */ /* 0x000fe20000000000 */
[----:B------:R-:W-:Y:S01]  /*fb60*/  IMAD.HI.U32 R34, R39, R30, RZ ;  /* 0x0000001e27227227 */ /* 0x000fe200078e00ff */
[----:B------:R0:W-:Y:S02]  /*fb70*/  STL [R1+0x6cc], R7 ;  /* 0x0006cc0701007387 */ /* 0x0001e40000100800 */
[----:B------:R-:W-:Y:S01]  /*fb80*/  IABS R33, R54 ;  /* 0x0000003600217213 */ /* 0x000fe20000000000 */
[----:B------:R-:W-:-:S02]  /*fb90*/  IMAD.MOV.U32 R9, RZ, RZ, R28 ;  /* 0x000000ffff097224 */ /* 0x000fc400078e001c */
[----:B------:R-:W-:Y:S02]  /*fba0*/  VIADD R40, R0, 0x13a ;  /* 0x0000013a00287836 */ /* 0x000fe40000000000 */
[----:B------:R-:W-:Y:S02]  /*fbb0*/  IMAD.MOV R34, RZ, RZ, -R34 ;  /* 0x000000ffff227224 */ /* 0x000fe400078e0a22 */
[----:B------:R-:W-:Y:S01]  /*fbc0*/  @!P6 IMAD.IADD R4, R4, 0x1, -R44 ;  /* 0x000000010404e824 */ /* 0x000fe200078e0a2c */
[----:B------:R-:W-:Y:S01]  /*fbd0*/  IABS R32, R40 ;  /* 0x0000002800207213 */ /* 0x000fe20000000000 */
[----:B------:R-:W-:Y:S01]  /*fbe0*/  @!P2 IMAD.MOV R9, RZ, RZ, -R9 ;  /* 0x000000ffff09a224 */ /* 0x000fe200078e0a09 */
[C---:B------:R-:W-:Y:S01]  /*fbf0*/  ISETP.GT.U32.AND P2, PT, R44.reuse, R24, PT ;  /* 0x000000182c00720c */ /* 0x040fe20003f44070 */
[----:B------:R-:W-:Y:S01]  /*fc00*/  IMAD.HI.U32 R35, R39, R31, RZ ;  /* 0x0000001f27237227 */ /* 0x000fe200078e00ff */
[----:B------:R-:W-:Y:S02]  /*fc10*/  ISETP.GT.U32.AND P6, PT, R44, R4, PT ;  /* 0x000000042c00720c */ /* 0x000fe40003fc4070 */
[----:B------:R-:W-:Y:S01]  /*fc20*/  STL [R1+0x6d0], R9 ;  /* 0x0006d00901007387 */ /* 0x000fe20000100800 */
[----:B------:R-:W-:-:S02]  /*fc30*/  IMAD.MOV.U32 R8, RZ, RZ, R27 ;  /* 0x000000ffff087224 */ /* 0x000fc400078e001b */
[----:B------:R-:W-:Y:S02]  /*fc40*/  IMAD R30, R44, R34, R30 ;  /* 0x000000222c1e7224 */ /* 0x000fe400078e021e */
[----:B------:R-:W-:Y:S02]  /*fc50*/  IMAD.MOV R35, RZ, RZ, -R35 ;  /* 0x000000ffff237224 */ /* 0x000fe400078e0a23 */
[----:B------:R-:W-:Y:S01]  /*fc60*/  @!P4 IMAD.IADD R5, R5, 0x1, -R44 ;  /* 0x000000010505c824 */ /* 0x000fe200078e0a2c */
[----:B------:R-:W-:Y:S01]  /*fc70*/  ISETP.GE.AND P4, PT, R56, RZ, PT ;  /* 0x000000ff3800720c */ /* 0x000fe20003f86270 */
[----:B------:R-:W-:-:S04]  /*fc80*/  IMAD.HI.U32 R37, R39, R33, RZ ;  /* 0x0000002127257227 */ /* 0x000fc800078e00ff */
[----:B0-----:R-:W-:Y:S02]  /*fc90*/  IMAD.MOV.U32 R7, RZ, RZ, R26 ;  /* 0x000000ffff077224 */ /* 0x001fe400078e001a */
[----:B------:R-:W-:Y:S01]  /*fca0*/  @!P0 IMAD.MOV R8, RZ, RZ, -R8 ;  /* 0x000000ffff088224 */ /* 0x000fe200078e0a08 */
[----:B------:R-:W-:Y:S01]  /*fcb0*/  ISETP.GT.U32.AND P0, PT, R44, R6, PT ;  /* 0x000000062c00720c */ /* 0x000fe20003f04070 */
[----:B------:R-:W-:-:S03]  /*fcc0*/  IMAD.HI.U32 R36, R39, R32, RZ ;  /* 0x0000002027247227 */ /* 0x000fc600078e00ff */
[----:B------:R-:W-:Y:S01]  /*fcd0*/  STL [R1+0x6d4], R8 ;  /* 0x0006d40801007387 */ /* 0x000fe20000100800 */
[----:B------:R-:W-:Y:S01]  /*fce0*/  @!P3 IMAD.IADD R25, R25, 0x1, -R44 ;  /* 0x000000011919b824 */ /* 0x000fe200078e0a2c */
[C---:B------:R-:W-:Y:S01]  /*fcf0*/  ISETP.GT.U32.AND P3, PT, R44.reuse, R30, PT ;  /* 0x0000001e2c00720c */ /* 0x040fe20003f64070 */
[C---:B------:R-:W-:Y:S02]  /*fd00*/  IMAD R31, R44.reuse, R35, R31 ;  /* 0x000000232c1f7224 */ /* 0x040fe400078e021f */
[----:B------:R-:W-:Y:S02]  /*fd10*/  IMAD.MOV R37, RZ, RZ, -R37 ;  /* 0x000000ffff257224 */ /* 0x000fe400078e0a25 */
[----:B------:R-:W-:Y:S01]  /*fd20*/  @!P1 IMAD.MOV R7, RZ, RZ, -R7 ;  /* 0x000000ffff079224 */ /* 0x000fe200078e0a07 */
[----:B------:R-:W-:Y:S01]  /*fd30*/  ISETP.GT.U32.AND P1, PT, R44, R5, PT ;  /* 0x000000052c00720c */ /* 0x000fe20003f24070 */
[----:B------:R-:W-:Y:S02]  /*fd40*/  IMAD.MOV R36, RZ, RZ, -R36 ;  /* 0x000000ffff247224 */ /* 0x000fe400078e0a24 */
[----:B------:R-:W-:Y:S01]  /*fd50*/  VIADD R38, R0, 0x138 ;  /* 0x0000013800267836 */ /* 0x000fe20000000000 */
[----:B------:R0:W-:Y:S01]  /*fd60*/  STL [R1+0x6dc], R7 ;  /* 0x0006dc0701007387 */ /* 0x0001e20000100800 */
[----:B------:R-:W-:-:S02]  /*fd70*/  IMAD R33, R44, R37, R33 ;  /* 0x000000252c217224 */ /* 0x000fc400078e0221 */
[----:B------:R-:W-:Y:S01]  /*fd80*/  @!P2 IMAD.IADD R24, R24, 0x1, -R44 ;  /* 0x000000011818a824 */ /* 0x000fe200078e0a2c */
[C---:B------:R-:W-:Y:S01]  /*fd90*/  ISETP.GT.U32.AND P2, PT, R44.reuse, R31, PT ;  /* 0x0000001f2c00720c */ /* 0x040fe20003f44070 */
[----:B------:R-:W-:Y:S01]  /*fda0*/  IMAD R32, R44, R36, R32 ;  /* 0x000000242c207224 */ /* 0x000fe200078e0220 */
[----:B------:R-:W-:Y:S01]  /*fdb0*/  IABS R27, R38 ;  /* 0x00000026001b7213 */ /* 0x000fe20000000000 */
[--C-:B------:R-:W-:Y:S01]  /*fdc0*/  @!P6 IMAD.IADD R4, R4, 0x1, -R44.reuse ;  /* 0x000000010404e824 */ /* 0x100fe200078e0a2c */
[----:B------:R-:W-:Y:S01]  /*fdd0*/  ISETP.GT.U32.AND P6, PT, R44, R33, PT ;  /* 0x000000212c00720c */ /* 0x000fe20003fc4070 */
[--C-:B------:R-:W-:Y:S01]  /*fde0*/  @!P0 IMAD.IADD R6, R6, 0x1, -R44.reuse ;  /* 0x0000000106068824 */ /* 0x100fe200078e0a2c */
[----:B------:R-:W-:Y:S01]  /*fdf0*/  ISETP.GT.U32.AND P0, PT, R44, R32, PT ;  /* 0x000000202c00720c */ /* 0x000fe20003f04070 */
[--C-:B------:R-:W-:Y:S01]  /*fe00*/  @!P3 IMAD.IADD R30, R30, 0x1, -R44.reuse ;  /* 0x000000011e1eb824 */ /* 0x100fe200078e0a2c */
[----:B------:R-:W-:Y:S01]  /*fe10*/  ISETP.GE.AND P3, PT, R43, RZ, PT ;  /* 0x000000ff2b00720c */ /* 0x000fe20003f66270 */
[----:B------:R-:W-:Y:S01]  /*fe20*/  @!P1 IMAD.IADD R5, R5, 0x1, -R44 ;  /* 0x0000000105059824 */ /* 0x000fe200078e0a2c */
[----:B------:R-:W-:Y:S01]  /*fe30*/  ISETP.GE.AND P1, PT, R45, RZ, PT ;  /* 0x000000ff2d00720c */ /* 0x000fe20003f26270 */
[----:B------:R-:W-:-:S04]  /*fe40*/  IMAD.HI.U32 R29, R39, R27, RZ ;  /* 0x0000001b271d7227 */ /* 0x000fc800078e00ff */
[----:B------:R-:W-:Y:S02]  /*fe50*/  IMAD.MOV R29, RZ, RZ, -R29 ;  /* 0x000000ffff1d7224 */ /* 0x000fe400078e0a1d */
[----:B------:R-:W-:Y:S01]  /*fe60*/  @!P2 IMAD.IADD R31, R31, 0x1, -R44 ;  /* 0x000000011f1fa824 */ /* 0x000fe200078e0a2c */
[----:B------:R-:W-:Y:S01]  /*fe70*/  ISETP.GE.AND P2, PT, R55, RZ, PT ;  /* 0x000000ff3700720c */ /* 0x000fe20003f46270 */
[----:B0-----:R-:W-:Y:S02]  /*fe80*/  IMAD.MOV.U32 R7, RZ, RZ, R24 ;  /* 0x000000ffff077224 */ /* 0x001fe400078e0018 */
[C---:B------:R-:W-:Y:S02]  /*fe90*/  IMAD R27, R44.reuse, R29, R27 ;  /* 0x0000001d2c1b7224 */ /* 0x040fe400078e021b */
[----:B------:R-:W-:Y:S01]  /*fea0*/  @!P6 IMAD.IADD R33, R33, 0x1, -R44 ;  /* 0x000000012121e824 */ /* 0x000fe200078e0a2c */
[----:B------:R-:W-:Y:S01]  /*feb0*/  ISETP.GT.U32.AND P6, PT, R44, R30, PT ;  /* 0x0000001e2c00720c */ /* 0x000fe20003fc4070 */
[----:B------:R-:W-:-:S02]  /*fec0*/  VIADD R56, R0, 0x137 ;  /* 0x0000013700387836 */ /* 0x000fc40000000000 */
[----:B------:R-:W-:Y:S01]  /*fed0*/  @!P0 IMAD.IADD R32, R32, 0x1, -R44 ;  /* 0x0000000120208824 */ /* 0x000fe200078e0a2c */
[----:B------:R-:W-:Y:S01]  /*fee0*/  ISETP.GE.AND P0, PT, R42, RZ, PT ;  /* 0x000000ff2a00720c */ /* 0x000fe20003f06270 */
[----:B------:R-:W-:Y:S01]  /*fef0*/  @!P4 IMAD.MOV R7, RZ, RZ, -R7 ;  /* 0x000000ffff07c224 */ /* 0x000fe200078e0a07 */
[C---:B------:R-:W-:Y:S01]  /*ff00*/  ISETP.GT.U32.AND P4, PT, R44.reuse, R31, PT ;  /* 0x0000001f2c00720c */ /* 0x040fe20003f84070 */
[----:B------:R-:W-:Y:S01]  /*ff10*/  @!P3 IMAD.MOV R5, RZ, RZ, -R5 ;  /* 0x000000ffff05b224 */ /* 0x000fe200078e0a05 */
[C---:B------:R-:W-:Y:S01]  /*ff20*/  ISETP.GT.U32.AND P3, PT, R44.reuse, R27, PT ;  /* 0x0000001b2c00720c */ /* 0x040fe20003f64070 */
[----:B------:R-:W-:Y:S01]  /*ff30*/  IMAD.MOV.U32 R8, RZ, RZ, R25 ;  /* 0x000000ffff087224 */ /* 0x000fe200078e0019 */
[----:B------:R-:W-:Y:S01]  /*ff40*/  IABS R26, R56 ;  /* 0x00000038001a7213 */ /* 0x000fe20000000000 */
[----:B------:R-:W-:Y:S01]  /*ff50*/  @!P1 IMAD.MOV R6, RZ, RZ, -R6 ;  /* 0x000000ffff069224 */ /* 0x000fe200078e0a06 */
[C---:B------:R-:W-:Y:S01]  /*ff60*/  ISETP.GT.U32.AND P1, PT, R44.reuse, R32, PT ;  /* 0x000000202c00720c */ /* 0x040fe20003f24070 */
[----:B------:R-:W-:Y:S01]  /*ff70*/  @!P5 IMAD.MOV R8, RZ, RZ, -R8 ;  /* 0x000000ffff08d224 */ /* 0x000fe200078e0a08 */
[----:B------:R-:W-:Y:S01]  /*ff80*/  ISETP.GT.U32.AND P5, PT, R44, R33, PT ;  /* 0x000000212c00720c */ /* 0x000fe20003fa4070 */
[----:B------:R-:W-:Y:S01]  /*ff90*/  @!P2 IMAD.MOV R4, RZ, RZ, -R4 ;  /* 0x000000ffff04a224 */ /* 0x000fe200078e0a04 */
[----:B------:R-:W-:Y:S01]  /*ffa0*/  ISETP.GE.AND P2, PT, R41, RZ, PT ;  /* 0x000000ff2900720c */ /* 0x000fe20003f46270 */
[----:B------:R-:W-:Y:S01]  /*ffb0*/  IMAD.HI.U32 R28, R39, R26, RZ ;  /* 0x0000001a271c7227 */ /* 0x000fe200078e00ff */
[----:B------:R-:W-:Y:S03]  /*ffc0*/  STL [R1+0x6f0], R8 ;  /* 0x0006f00801007387 */ /* 0x000fe60000100800 */
[----:B------:R-:W-:Y:S01]  /*ffd0*/  @!P6 IMAD.IADD R30, R30, 0x1, -R44 ;  /* 0x000000011e1ee824 */ /* 0x000fe200078e0a2c */
[----:B------:R0:W-:Y:S01]  /*ffe0*/  STL [R1+0x6f8], R7 ;  /* 0x0006f80701007387 */ /* 0x0001e20000100800 */
[----:B------:R-:W-:-:S02]  /*fff0*/  IMAD.MOV R28, RZ, RZ, -R28 ;  /* 0x000000ffff1c7224 */ /* 0x000fc400078e0a1c */
[----:B------:R-:W-:Y:S01]  /*10000*/  VIADD R55, R0, 0x136 ;  /* 0x0000013600377836 */ /* 0x000fe20000000000 */
[----:B------:R1:W-:Y:S01]  /*10010*/  STL [R1+0x704], R6 ;  /* 0x0007040601007387 */ /* 0x0003e20000100800 */
[--C-:B------:R-:W-:Y:S01]  /*10020*/  @!P4 IMAD.IADD R31, R31, 0x1, -R44.reuse ;  /* 0x000000011f1fc824 */ /* 0x100fe200078e0a2c */
[----:B------:R-:W-:Y:S01]  /*10030*/  ISETP.GE.AND P4, PT, R40, RZ, PT ;  /* 0x000000ff2800720c */ /* 0x000fe20003f86270 */
[----:B------:R-:W-:Y:S01]  /*10040*/  @!P3 IMAD.IADD R27, R27, 0x1, -R44 ;  /* 0x000000011b1bb824 */ /* 0x000fe200078e0a2c */
[----:B------:R2:W-:Y:S01]  /*10050*/  STL [R1+0x708], R5 ;  /* 0x0007080501007387 */ /* 0x0005e20000100800 */
[----:B------:R-:W-:Y:S01]  /*10060*/  IMAD R26, R44, R28, R26 ;  /* 0x0000001c2c1a7224 */ /* 0x000fe200078e021a */
[----:B------:R-:W-:Y:S01]  /*10070*/  IABS R28, R55 ;  /* 0x00000037001c7213 */ /* 0x000fe20000000000 */
[----:B------:R-:W-:Y:S01]  /*10080*/  @!P1 IMAD.IADD R32, R32, 0x1, -R44 ;  /* 0x0000000120209824 */ /* 0x000fe200078e0a2c */
[----:B------:R-:W-:Y:S01]  /*10090*/  ISETP.GE.AND P1, PT, R54, RZ, PT ;  /* 0x000000ff3600720c */ /* 0x000fe20003f26270 */
[----:B0-----:R-:W-:Y:S01]  /*100a0*/  IMAD.MOV.U32 R7, RZ, RZ, R31 ;  /* 0x000000ffff077224 */ /* 0x001fe200078e001f */
[----:B------:R0:W-:Y:S01]  /*100b0*/  STL [R1+0x70c], R4 ;  /* 0x00070c0401007387 */ /* 0x0001e20000100800 */
[----:B-1----:R-:W-:Y:S01]  /*100c0*/  IMAD.MOV.U32 R6, RZ, RZ, R30 ;  /* 0x000000ffff067224 */ /* 0x002fe200078e001e */
[----:B------:R-:W-:Y:S01]  /*100d0*/  ISETP.GT.U32.AND P6, PT, R44, R26, PT ;  /* 0x0000001a2c00720c */ /* 0x000fe20003fc4070 */
[----:B------:R-:W-:Y:S01]  /*100e0*/  VIADD R54, R0, 0x135 ;  /* 0x0000013500367836 */ /* 0x000fe20000000000 */
[----:B------:R-:W-:Y:S01]  /*100f0*/  ISETP.GE.AND P3, PT, R56, RZ, PT ;  /* 0x000000ff3800720c */ /* 0x000fe20003f66270 */
[----:B------:R-:W-:Y:S01]  /*10100*/  @!P0 IMAD.MOV R6, RZ, RZ, -R6 ;  /* 0x000000ffff068224 */ /* 0x000fe200078e0a06 */
[----:B------:R-:W-:Y:S01]  /*10110*/  ISETP.GT.U32.AND P0, PT, R44, R27, PT ;  /* 0x0000001b2c00720c */ /* 0x000fe20003f04070 */
[----:B------:R-:W-:Y:S01]  /*10120*/  @!P2 IMAD.MOV R7, RZ, RZ, -R7 ;  /* 0x000000ffff07a224 */ /* 0x000fe200078e0a07 */
[----:B--2---:R-:W-:Y:S01]  /*10130*/  IABS R5, R54 ;  /* 0x0000003600057213 */ /* 0x004fe20000000000 */
[----:B------:R-:W-:Y:S01]  /*10140*/  @!P5 IMAD.IADD R33, R33, 0x1, -R44 ;  /* 0x000000012121d824 */ /* 0x000fe200078e0a2c */
[----:B------:R1:W-:Y:S01]  /*10150*/  STL [R1+0x718], R6 ;  /* 0x0007180601007387 */ /* 0x0003e20000100800 */
[----:B0-----:R-:W-:Y:S01]  /*10160*/  IMAD.HI.U32 R4, R39, R28, RZ ;  /* 0x0000001c27047227 */ /* 0x001fe200078e00ff */
[----:B------:R-:W-:-:S02]  /*10170*/  ISETP.GE.AND P5, PT, R38, RZ, PT ;  /* 0x000000ff2600720c */ /* 0x000fc40003fa6270 */
[----:B------:R0:W-:Y:S01]  /*10180*/  STL [R1+0x728], R7 ;  /* 0x0007280701007387 */ /* 0x0001e20000100800 */
[----:B------:R-:W-:Y:S02]  /*10190*/  IMAD.MOV R4, RZ, RZ, -R4 ;  /* 0x000000ffff047224 */ /* 0x000fe400078e0a04 */
[----:B------:R-:W-:Y:S02]  /*101a0*/  IMAD.MOV.U32 R8, RZ, RZ, R32 ;  /* 0x000000ffff087224 */ /* 0x000fe400078e0020 */
[----:B------:R-:W-:Y:S02]  /*101b0*/  IMAD R4, R44, R4, R28 ;  /* 0x000000042c047224 */ /* 0x000fe400078e021c */
[----:B-1----:R-:W-:-:S04]  /*101c0*/  IMAD.HI.U32 R6, R39, R5, RZ ;  /* 0x0000000527067227 */ /* 0x002fc800078e00ff */
[----:B0-----:R-:W-:Y:S02]  /*101d0*/  IMAD.MOV.U32 R7, RZ, RZ, R33 ;  /* 0x000000ffff077224 */ /* 0x001fe400078e0021 */
[----:B------:R-:W-:Y:S01]  /*101e0*/  @!P4 IMAD.MOV R8, RZ, RZ, -R8 ;  /* 0x000000ffff08c224 */ /* 0x000fe200078e0a08 */
[----:B------:R-:W-:Y:S01]  /*101f0*/  ISETP.GE.AND P4, PT, R55, RZ, PT ;  /* 0x000000ff3700720c */ /* 0x000fe20003f86270 */
[----:B------:R-:W-:Y:S01]  /*10200*/  @!P1 IMAD.MOV R7, RZ, RZ, -R7 ;  /* 0x000000ffff079224 */ /* 0x000fe200078e0a07 */
[----:B------:R-:W-:Y:S01]  /*10210*/  ISETP.GE.AND P1, PT, R54, RZ, PT ;  /* 0x000000ff3600720c */ /* 0x000fe20003f26270 */
[----:B------:R-:W-:Y:S01]  /*10220*/  IMAD.MOV R6, RZ, RZ, -R6 ;  /* 0x000000ffff067224 */ /* 0x000fe200078e0a06 */
[----:B------:R-:W-:Y:S01]  /*10230*/  STL [R1+0x72c], R8 ;  /* 0x00072c0801007387 */ /* 0x000fe20000100800 */
[--C-:B------:R-:W-:Y:S02]  /*10240*/  @!P0 IMAD.IADD R27, R27, 0x1, -R44.reuse ;  /* 0x000000011b1b8824 */ /* 0x100fe400078e0a2c */
[----:B------:R-:W-:Y:S01]  /*10250*/  @!P6 IMAD.IADD R26, R26, 0x1, -R44 ;  /* 0x000000011a1ae824 */ /* 0x000fe200078e0a2c */
[C---:B------:R-:W-:Y:S01]  /*10260*/  ISETP.GT.U32.AND P6, PT, R44.reuse, R4, PT ;  /* 0x000000042c00720c */ /* 0x040fe20003fc4070 */
[----:B------:R0:W-:Y:S01]  /*10270*/  STL [R1+0x730], R7 ;  /* 0x0007300701007387 */ /* 0x0001e20000100800 */
[----:B------:R-:W-:-:S02]  /*10280*/  IMAD R5, R44, R6, R5 ;  /* 0x000000062c057224 */ /* 0x000fc400078e0205 */
[----:B------:R-:W-:Y:S01]  /*10290*/  VIADD R55, R0, 0x134 ;  /* 0x0000013400377836 */ /* 0x000fe20000000000 */
[----:B------:R-:W-:Y:S01]  /*102a0*/  ISETP.GT.U32.AND P2, PT, R44, R26, PT ;  /* 0x0000001a2c00720c */ /* 0x000fe20003f44070 */
[C---:B------:R-:W-:Y:S02]  /*102b0*/  VIADD R54, R0.reuse, 0x132 ;  /* 0x0000013200367836 */ /* 0x040fe40000000000 */
[C---:B------:R-:W-:Y:S01]  /*102c0*/  VIADD R41, R0.reuse, 0x130 ;  /* 0x0000013000297836 */ /* 0x040fe20000000000 */
[----:B------:R-:W-:Y:S01]  /*102d0*/  IABS R28, R55 ;  /* 0x00000037001c7213 */ /* 0x000fe20000000000 */
[----:B------:R-:W-:Y:S01]  /*102e0*/  VIADD R38, R0, 0x12f ;  /* 0x0000012f00267836 */ /* 0x000fe20000000000 */
[----:B------:R-:W-:Y:S01]  /*102f0*/  ISETP.GE.AND P0, PT, R55, RZ, PT ;  /* 0x000000ff3700720c */ /* 0x000fe20003f06270 */
[----:B0-----:R-:W-:Y:S01]  /*10300*/  IMAD.MOV.U32 R7, RZ, RZ, R27 ;  /* 0x000000ffff077224 */ /* 0x001fe200078e001b */
[----:B------:R-:W-:Y:S01]  /*10310*/  IABS R27, R54 ;  /* 0x00000036001b7213 */ /* 0x000fe20000000000 */
[----:B------:R-:W-:Y:S01]  /*10320*/  @!P6 IMAD.IADD R4, R4, 0x1, -R44 ;  /* 0x000000010404e824 */ /* 0x000fe200078e0a2c */
[----:B------:R-:W-:Y:S01]  /*10330*/  IABS R29, R41 ;  /* 0x00000029001d7213 */ /* 0x000fe20000000000 */
[----:B------:R-:W-:Y:S01]  /*10340*/  @!P5 IMAD.MOV R7, RZ, RZ, -R7 ;  /* 0x000000ffff07d224 */ /* 0x000fe200078e0a07 */
[----:B------:R-:W-:Y:S01]  /*10350*/  ISETP.GT.U32.AND P5, PT, R44, R5, PT ;  /* 0x000000052c00720c */ /* 0x000fe20003fa4070 */
[----:B------:R-:W-:Y:S01]  /*10360*/  VIADD R55, R0, 0x133 ;  /* 0x0000013300377836 */ /* 0x000fe20000000000 */
[----:B------:R-:W-:Y:S01]  /*10370*/  ISETP.GT.U32.AND P6, PT, R44, R4, PT ;  /* 0x000000042c00720c */ /* 0x000fe20003fc4070 */
[----:B------:R-:W-:Y:S01]  /*10380*/  IMAD.HI.U32 R6, R39, R28, RZ ;  /* 0x0000001c27067227 */ /* 0x000fe200078e00ff */
[----:B------:R0:W-:Y:S02]  /*10390*/  STL [R1+0x74c], R7 ;  /* 0x00074c0701007387 */ /* 0x0001e40000100800 */
[----:B------:R-:W-:Y:S01]  /*103a0*/  IABS R25, R55 ;  /* 0x0000003700197213 */ /* 0x000fe20000000000 */
[----:B------:R-:W-:-:S02]  /*103b0*/  IMAD.MOV R6, RZ, RZ, -R6 ;  /* 0x000000ffff067224 */ /* 0x000fc400078e0a06 */
[--C-:B------:R-:W-:Y:S01]  /*103c0*/  @!P2 IMAD.IADD R26, R26, 0x1, -R44.reuse ;  /* 0x000000011a1aa824 */ /* 0x100fe200078e0a2c */
[----:B------:R-:W-:Y:S01]  /*103d0*/  ISETP.GE.AND P2, PT, R55, RZ, PT ;  /* 0x000000ff3700720c */ /* 0x000fe20003f46270 */
[----:B------:R-:W-:Y:S02]  /*103e0*/  VIADD R55, R0, 0x131 ;  /* 0x0000013100377836 */ /* 0x000fe40000000000 */
[----:B------:R-:W-:Y:S02]  /*103f0*/  @!P5 IMAD.IADD R5, R5, 0x1, -R44 ;  /* 0x000000010505d824 */ /* 0x000fe400078e0a2c */
[C---:B------:R-:W-:Y:S01]  /*10400*/  IMAD R28, R44.reuse, R6, R28 ;  /* 0x000000062c1c7224 */ /* 0x040fe200078e021c */
[----:B------:R-:W-:Y:S01]  /*10410*/  IABS R24, R55 ;  /* 0x0000003700187213 */ /* 0x000fe20000000000 */
[----:B------:R-:W-:Y:S01]  /*10420*/  IMAD.HI.U32 R6, R39, R25, RZ ;  /* 0x0000001927067227 */ /* 0x000fe200078e00ff */
[----:B------:R-:W-:-:S03]  /*10430*/  ISETP.GT.U32.AND P5, PT, R44, R5, PT ;  /* 0x000000052c00720c */ /* 0x000fc60003fa4070 */
[----:B------:R-:W-:Y:S02]  /*10440*/  IMAD.MOV R6, RZ, RZ, -R6 ;  /* 0x000000ffff067224 */ /* 0x000fe400078e0a06 */
[----:B------:R-:W-:Y:S01]  /*10450*/  @!P6 IMAD.IADD R4, R4, 0x1, -R44 ;  /* 0x000000010404e824 */ /* 0x000fe200078e0a2c */
[C---:B------:R-:W-:Y:S01]  /*10460*/  ISETP.GT.U32.AND P6, PT, R44.reuse, R28, PT ;  /* 0x0000001c2c00720c */ /* 0x040fe20003fc4070 */
[----:B0-----:R-:W-:Y:S02]  /*10470*/  IMAD.MOV.U32 R7, RZ, RZ, R26 ;  /* 0x000000ffff077224 */ /* 0x001fe400078e001a */
[----:B------:R-:W-:Y:S01]  /*10480*/  IMAD R25, R44, R6, R25 ;  /* 0x000000062c197224 */ /* 0x000fe200078e0219 */
[----:B------:R-:W-:Y:S01]  /*10490*/  IABS R6, R38 ;  /* 0x0000002600067213 */ /* 0x000fe20000000000 */
[----:B------:R-:W-:-:S04]  /*104a0*/  IMAD.HI.U32 R30, R39, R24, RZ ;  /* 0x00000018271e7227 */ /* 0x000fc800078e00ff */
[----:B------:R-:W-:-:S04]  /*104b0*/  IMAD.HI.U32 R31, R39, R27, RZ ;  /* 0x0000001b271f7227 */ /* 0x000fc800078e00ff */
[----:B------:R-:W-:Y:S01]  /*104c0*/  @!P3 IMAD.MOV R7, RZ, RZ, -R7 ;  /* 0x000000ffff07b224 */ /* 0x000fe200078e0a07 */
[----:B------:R-:W-:Y:S01]  /*104d0*/  ISETP.GE.AND P3, PT, R54, RZ, PT ;  /* 0x000000ff3600720c */ /* 0x000fe20003f66270 */
[----:B------:R-:W-:Y:S01]  /*104e0*/  @!P5 IMAD.IADD R5, R5, 0x1, -R44 ;  /* 0x000000010505d824 */ /* 0x000fe200078e0a2c */
[----:B------:R-:W-:Y:S01]  /*104f0*/  ISETP.GT.U32.AND P5, PT, R44, R25, PT ;  /* 0x000000192c00720c */ /* 0x000fe20003fa4070 */
[----:B------:R-:W-:Y:S01]  /*10500*/  IMAD.MOV R30, RZ, RZ, -R30 ;  /* 0x000000ffff1e7224 */ /* 0x000fe200078e0a1e */
[----:B------:R0:W-:Y:S01]  /*10510*/  STL [R1+0x750], R7 ;  /* 0x0007500701007387 */ /* 0x0001e20000100800 */
[----:B------:R-:W-:Y:S02]  /*10520*/  IMAD.MOV R31, RZ, RZ, -R31 ;  /* 0x000000ffff1f7224 */ /* 0x000fe400078e0a1f */
[----:B------:R-:W-:-:S04]  /*10530*/  IMAD.HI.U32 R26, R39, R29, RZ ;  /* 0x0000001d271a7227 */ /* 0x000fc800078e00ff */
[C---:B------:R-:W-:Y:S02]  /*10540*/  IMAD R24, R44.reuse, R30, R24 ;  /* 0x0000001e2c187224 */ /* 0x040fe400078e0218 */
[----:B------:R-:W-:Y:S02]  /*10550*/  IMAD R27, R44, R31, R27 ;  /* 0x0000001f2c1b7224 */ /* 0x000fe400078e021b */
[----:B------:R-:W-:Y:S02]  /*10560*/  IMAD.MOV R30, RZ, RZ, -R26 ;  /* 0x000000ffff1e7224 */ /* 0x000fe400078e0a1a */
[----:B------:R-:W-:Y:S02]  /*10570*/  IMAD.MOV.U32 R8, RZ, RZ, R4 ;  /* 0x000000ffff087224 */ /* 0x000fe400078e0004 */
[----:B0-----:R-:W-:Y:S02]  /*10580*/  IMAD.MOV.U32 R7, RZ, RZ, R5 ;  /* 0x000000ffff077224 */ /* 0x001fe400078e0005 */
[----:B------:R-:W-:-:S02]  /*10590*/  @!P6 IMAD.IADD R28, R28, 0x1, -R44 ;  /* 0x000000011c1ce824 */ /* 0x000fc400078e0a2c */
[C---:B------:R-:W-:Y:S02]  /*105a0*/  IMAD R4, R44.reuse, R30, R29 ;  /* 0x0000001e2c047224 */ /* 0x040fe400078e021d */
[----:B------:R-:W-:Y:S01]  /*105b0*/  @!P4 IMAD.MOV R8, RZ, RZ, -R8 ;  /* 0x000000ffff08c224 */ /* 0x000fe200078e0a08 */
[C---:B------:R-:W-:Y:S01]  /*105c0*/  ISETP.GT.U32.AND P4, PT, R44.reuse, R27, PT ;  /* 0x0000001b2c00720c */ /* 0x040fe20003f84070 */
[----:B------:R-:W-:Y:S01]  /*105d0*/  @!P1 IMAD.MOV R7, RZ, RZ, -R7 ;  /* 0x000000ffff079224 */ /* 0x000fe200078e0a07 */
[C---:B------:R-:W-:Y:S01]  /*105e0*/  ISETP.GT.U32.AND P1, PT, R44.reuse, R24, PT ;  /* 0x000000182c00720c */ /* 0x040fe20003f24070 */
[----:B------:R-:W-:Y:S01]  /*105f0*/  @!P5 IMAD.IADD R25, R25, 0x1, -R44 ;  /* 0x000000011919d824 */ /* 0x000fe200078e0a2c */
[----:B------:R-:W-:Y:S01]  /*10600*/  ISETP.GT.U32.AND P6, PT, R44, R28, PT ;  /* 0x0000001c2c00720c */ /* 0x000fe20003fc4070 */
[----:B------:R-:W-:Y:S01]  /*10610*/  VIADD R56, R0, 0x12e ;  /* 0x0000012e00387836 */ /* 0x000fe20000000000 */
[C---:B------:R-:W-:Y:S01]  /*10620*/  ISETP.GT.U32.AND P5, PT, R44.reuse, R4, PT ;  /* 0x000000042c00720c */ /* 0x040fe20003fa4070 */
[----:B------:R-:W-:Y:S01]  /*10630*/  IMAD.HI.U32 R26, R39, R6, RZ ;  /* 0x00000006271a7227 */ /* 0x000fe200078e00ff */
[----:B------:R-:W-:Y:S02]  /*10640*/  STL [R1+0x754], R8 ;  /* 0x0007540801007387 */ /* 0x000fe40000100800 */
[----:B------:R-:W-:Y:S01]  /*10650*/  IABS R29, R56 ;  /* 0x00000038001d7213 */ /* 0x000fe20000000000 */
[----:B------:R-:W-:Y:S01]  /*10660*/  IMAD.MOV R26, RZ, RZ, -R26 ;  /* 0x000000ffff1a7224 */ /* 0x000fe200078e0a1a */
[----:B------:R0:W-:Y:S01]  /*10670*/  STL [R1+0x760], R7 ;  /* 0x0007600701007387 */ /* 0x0001e20000100800 */
[--C-:B------:R-:W-:Y:S01]  /*10680*/  @!P4 IMAD.IADD R27, R27, 0x1, -R44.reuse ;  /* 0x000000011b1bc824 */ /* 0x100fe200078e0a2c */
[----:B------:R-:W-:Y:S01]  /*10690*/  ISETP.GT.U32.AND P4, PT, R44, R25, PT ;  /* 0x000000192c00720c */ /* 0x000fe20003f84070 */
[----:B------:R-:W-:-:S02]  /*106a0*/  @!P1 IMAD.IADD R24, R24, 0x1, -R44 ;  /* 0x0000000118189824 */ /* 0x000fc400078e0a2c */
[--C-:B------:R-:W-:Y:S01]  /*106b0*/  @!P6 IMAD.IADD R28, R28, 0x1, -R44.reuse ;  /* 0x000000011c1ce824 */ /* 0x100fe200078e0a2c */
[----:B------:R-:W-:Y:S01]  /*106c0*/  ISETP.GT.U32.AND P1, PT, R44, R27, PT ;  /* 0x0000001b2c00720c */ /* 0x000fe20003f24070 */
[----:B------:R-:W-:Y:S01]  /*106d0*/  @!P5 IMAD.IADD R4, R4, 0x1, -R44 ;  /* 0x000000010404d824 */ /* 0x000fe200078e0a2c */
[C---:B------:R-:W-:Y:S01]  /*106e0*/  ISETP.GT.U32.AND P5, PT, R44.reuse, R24, PT ;  /* 0x000000182c00720c */ /* 0x040fe20003fa4070 */
[----:B------:R-:W-:Y:S01]  /*106f0*/  IMAD R6, R44, R26, R6 ;  /* 0x0000001a2c067224 */ /* 0x000fe200078e0206 */
[----:B------:R-:W-:Y:S01]  /*10700*/  ISETP.GE.AND P6, PT, R55, RZ, PT ;  /* 0x000000ff3700720c */ /* 0x000fe20003fc6270 */
[----:B0-----:R-:W-:Y:S02]  /*10710*/  IMAD.MOV.U32 R7, RZ, RZ, R28 ;  /* 0x000000ffff077224 */ /* 0x001fe400078e001c */
[----:B------:R-:W-:-:S04]  /*10720*/  IMAD.HI.U32 R28, R39, R29, RZ ;  /* 0x0000001d271c7227 */ /* 0x000fc800078e00ff */
[C---:B------:R-:W-:Y:S02]  /*10730*/  VIADD R40, R0.reuse, 0x12d ;  /* 0x0000012d00287836 */ /* 0x040fe40000000000 */
[----:B------:R-:W-:Y:S02]  /*10740*/  IMAD.MOV R28, RZ, RZ, -R28 ;  /* 0x000000ffff1c7224 */ /* 0x000fe400078e0a1c */
[----:B------:R-:W-:Y:S01]  /*10750*/  VIADD R54, R0, 0x12c ;  /* 0x0000012c00367836 */ /* 0x000fe20000000000 */
[----:B------:R-:W-:Y:S01]  /*10760*/  IABS R30, R40 ;  /* 0x00000028001e7213 */ /* 0x000fe20000000000 */
[--C-:B------:R-:W-:Y:S01]  /*10770*/  @!P4 IMAD.IADD R25, R25, 0x1, -R44.reuse ;  /* 0x000000011919c824 */ /* 0x100fe200078e0a2c */
[C---:B------:R-:W-:Y:S01]  /*10780*/  ISETP.GT.U32.AND P4, PT, R44.reuse, R6, PT ;  /* 0x000000062c00720c */ /* 0x040fe20003f84070 */
[C---:B------:R-:W-:Y:S01]  /*10790*/  IMAD R29, R44.reuse, R28, R29 ;  /* 0x0000001c2c1d7224 */ /* 0x040fe200078e021d */
[----:B------:R-:W-:Y:S01]  /*107a0*/  IABS R26, R54 ;  /* 0x00000036001a7213 */ /* 0x000fe20000000000 */
[----:B------:R-:W-:Y:S01]  /*107b0*/  @!P0 IMAD.MOV R7, RZ, RZ, -R7 ;  /* 0x000000ffff078224 */ /* 0x000fe200078e0a07 */
[----:B------:R-:W-:Y:S01]  /*107c0*/  ISETP.GT.U32.AND P0, PT, R44, R4, PT ;  /* 0x000000042c00720c */ /* 0x000fe20003f04070 */
[--C-:B------:R-:W-:Y:S01]  /*107d0*/  @!P1 IMAD.IADD R27, R27, 0x1, -R44.reuse ;  /* 0x000000011b1b9824 */ /* 0x100fe200078e0a2c */
[----:B------:R-:W-:Y:S01]  /*107e0*/  ISETP.GE.AND P1, PT, R41, RZ, PT ;  /* 0x000000ff2900720c */ /* 0x000fe20003f26270 */
[----:B------:R-:W-:Y:S01]  /*107f0*/  @!P5 IMAD.IADD R24, R24, 0x1, -R44 ;  /* 0x000000011818d824 */ /* 0x000fe200078e0a2c */
[----:B------:R-:W-:Y:S01]  /*10800*/  ISETP.GT.U32.AND P5, PT, R44, R29, PT ;  /* 0x0000001d2c00720c */ /* 0x000fe20003fa4070 */
[----:B------:R-:W-:Y:S01]  /*10810*/  IMAD.HI.U32 R32, R39, R30, RZ ;  /* 0x0000001e27207227 */ /* 0x000fe200078e00ff */
[----:B------:R0:W-:Y:S03]  /*10820*/  STL [R1+0x768], R7 ;  /* 0x0007680701007387 */ /* 0x0001e60000100800 */
[----:B------:R-:W-:-:S02]  /*10830*/  IMAD.MOV.U32 R8, RZ, RZ, R25 ;  /* 0x000000ffff087224 */ /* 0x000fc400078e0019 */
[----:B------:R-:W-:Y:S02]  /*10840*/  VIADD R55, R0, 0x12b ;  /* 0x0000012b00377836 */ /* 0x000fe40000000000 */
[----:B------:R-:W-:-:S03]  /*10850*/  IMAD.HI.U32 R31, R39, R26, RZ ;  /* 0x0000001a271f7227 */ /* 0x000fc600078e00ff */
[----:B------:R-:W-:Y:S01]  /*10860*/  IABS R5, R55 ;  /* 0x0000003700057213 */ /* 0x000fe20000000000 */
[----:B0-----:R-:W-:Y:S02]  /*10870*/  IMAD.MOV.U32 R7, RZ, RZ, R27 ;  /* 0x000000ffff077224 */ /* 0x001fe400078e001b */
[----:B------:R-:W-:Y:S02]  /*10880*/  IMAD.MOV R32, RZ, RZ, -R32 ;  /* 0x000000ffff207224 */ /* 0x000fe400078e0a20 */
[----:B------:R-:W-:Y:S02]  /*10890*/  @!P2 IMAD.MOV R8, RZ, RZ, -R8 ;  /* 0x000000ffff08a224 */ /* 0x000fe400078e0a08 */
[----:B------:R-:W-:Y:S02]  /*108a0*/  @!P3 IMAD.MOV R7, RZ, RZ, -R7 ;  /* 0x000000ffff07b224 */ /* 0x000fe400078e0a07 */
[----:B------:R-:W-:Y:S01]  /*108b0*/  IMAD.MOV R31, RZ, RZ, -R31 ;  /* 0x000000ffff1f7224 */ /* 0x000fe200078e0a1f */
[----:B------:R-:W-:Y:S01]  /*108c0*/  STL [R1+0x774], R8 ;  /* 0x0007740801007387 */ /* 0x000fe20000100800 */
[----:B------:R-:W-:Y:S01]  /*108d0*/  @!P4 IMAD.IADD R6, R6, 0x1, -R44 ;  /* 0x000000010606c824 */ /* 0x000fe200078e0a2c */
[----:B------:R-:W-:Y:S01]  /*108e0*/  ISETP.GE.AND P4, PT, R56, RZ, PT ;  /* 0x000000ff3800720c */ /* 0x000fe20003f86270 */
[C---:B------:R-:W-:Y:S01]  /*108f0*/  IMAD R30, R44.reuse, R32, R30 ;  /* 0x000000202c1e7224 */ /* 0x040fe200078e021e */
[----:B------:R0:W-:Y:S01]  /*10900*/  STL [R1+0x778], R7 ;  /* 0x0007780701007387 */ /* 0x0001e20000100800 */
[C---:B------:R-:W-:Y:S01]  /*10910*/  IMAD R26, R44.reuse, R31, R26 ;  /* 0x0000001f2c1a7224 */ /* 0x040fe200078e021a */
[C---:B------:R-:W-:Y:S01]  /*10920*/  ISETP.GT.U32.AND P2, PT, R44.reuse, R6, PT ;  /* 0x000000062c00720c */ /* 0x040fe20003f44070 */
[----:B------:R-:W-:Y:S01]  /*10930*/  @!P5 IMAD.IADD R29, R29, 0x1, -R44 ;  /* 0x000000011d1dd824 */ /* 0x000fe200078e0a2c */
[----:B------:R-:W-:Y:S01]  /*10940*/  ISETP.GT.U32.AND P5, PT, R44, R30, PT ;  /* 0x0000001e2c00720c */ /* 0x000fe20003fa4070 */
[----:B------:R-:W-:-:S03]  /*10950*/  IMAD.HI.U32 R28, R39, R5, RZ ;  /* 0x00000005271c7227 */ /* 0x000fc600078e00ff */
[----:B------:R-:W-:Y:S01]  /*10960*/  ISETP.GT.U32.AND P3, PT, R44, R29, PT ;  /* 0x0000001d2c00720c */ /* 0x000fe20003f64070 */
[----:B------:R-:W-:Y:S02]  /*10970*/  IMAD.MOV R28, RZ, RZ, -R28 ;  /* 0x000000ffff1c7224 */ /* 0x000fe400078e0a1c */
[----:B0-----:R-:W-:Y:S02]  /*10980*/  IMAD.MOV.U32 R7, RZ, RZ, R24 ;  /* 0x000000ffff077224 */ /* 0x001fe400078e0018 */
[--C-:B------:R-:W-:Y:S01]  /*10990*/  @!P0 IMAD.IADD R4, R4, 0x1, -R44.reuse ;  /* 0x0000000104048824 */ /* 0x100fe200078e0a2c */
[----:B------:R-:W-:Y:S01]  /*109a0*/  ISETP.GE.AND P0, PT, R38, RZ, PT ;  /* 0x000000ff2600720c */ /* 0x000fe20003f06270 */
[----:B------:R-:W-:Y:S01]  /*109b0*/  @!P6 IMAD.MOV R7, RZ, RZ, -R7 ;  /* 0x000000ffff07e224 */ /* 0x000fe200078e0a07 */
[----:B------:R-:W-:Y:S01]  /*109c0*/  ISETP.GT.U32.AND P6, PT, R44, R26, PT ;  /* 0x0000001a2c00720c */ /* 0x000fe20003fc4070 */
[----:B------:R-:W-:Y:S02]  /*109d0*/  VIADD R38, R0, 0x12a ;  /* 0x0000012a00267836 */ /* 0x000fe40000000000 */
[----:B------:R-:W-:Y:S01]  /*109e0*/  IMAD R5, R44, R28, R5 ;  /* 0x0000001c2c057224 */ /* 0x000fe200078e0205 */
[----:B------:R0:W-:Y:S01]  /*109f0*/  STL [R1+0x788], R7 ;  /* 0x0007880701007387 */ /* 0x0001e20000100800 */
[--C-:B------:R-:W-:Y:S01]  /*10a00*/  @!P2 IMAD.IADD R6, R6, 0x1, -R44.reuse ;  /* 0x000000010606a824 */ /* 0x100fe200078e0a2c */
[----:B------:R-:W-:Y:S01]  /*10a10*/  IABS R28, R38 ;  /* 0x00000026001c7213 */ /* 0x000fe20000000000 */
[----:B------:R-:W-:Y:S01]  /*10a20*/  @!P5 IMAD.IADD R30, R30, 0x1, -R44 ;  /* 0x000000011e1ed824 */ /* 0x000fe200078e0a2c */
[----:B------:R-:W-:Y:S01]  /*10a30*/  ISETP.GT.U32.AND P2, PT, R44, R5, PT ;  /* 0x000000052c00720c */ /* 0x000fe20003f44070 */
[----:B------:R-:W-:Y:S01]  /*10a40*/  VIADD R56, R0, 0x129 ;  /* 0x0000012900387836 */ /* 0x000fe20000000000 */
[----:B------:R-:W-:Y:S01]  /*10a50*/  ISETP.GE.AND P5, PT, R55, RZ, PT ;  /* 0x000000ff3700720c */ /* 0x000fe20003fa6270 */
[----:B------:R-:W-:-:S03]  /*10a60*/  IMAD.HI.U32 R24, R39, R28, RZ ;  /* 0x0000001c27187227 */ /* 0x000fc600078e00ff */
[----:B------:R-:W-:Y:S01]  /*10a70*/  IABS R25, R56 ;  /* 0x0000003800197213 */ /* 0x000fe20000000000 */
[----:B------:R-:W-:Y:S01]  /*10a80*/  @!P6 IMAD.IADD R26, R26, 0x1, -R44 ;  /* 0x000000011a1ae824 */ /* 0x000fe200078e0a2c */
[----:B------:R-:W-:Y:S01]  /*10a90*/  ISETP.GT.U32.AND P6, PT, R44, R30, PT ;  /* 0x0000001e2c00720c */ /* 0x000fe20003fc4070 */
[----:B------:R-:W-:Y:S01]  /*10aa0*/  @!P1 IMAD.MOV R4, RZ, RZ, -R4 ;  /* 0x000000ffff049224 */ /* 0x000fe200078e0a04 */
[----:B------:R-:W-:Y:S01]  /*10ab0*/  ISETP.GE.AND P1, PT, R40, RZ, PT ;  /* 0x000000ff2800720c */ /* 0x000fe20003f26270 */
[----:B------:R-:W-:Y:S02]  /*10ac0*/  IMAD.MOV R24, RZ, RZ, -R24 ;  /* 0x000000ffff187224 */ /* 0x000fe400078e0a18 */
[----:B------:R-:W-:Y:S01]  /*10ad0*/  VIADD R41, R0, 0x128 ;  /* 0x0000012800297836 */ /* 0x000fe20000000000 */
[----:B------:R1:W-:Y:S01]  /*10ae0*/  STL [R1+0x78c], R4 ;  /* 0x00078c0401007387 */ /* 0x0003e20000100800 */
[C---:B------:R-:W-:Y:S02]  /*10af0*/  IMAD R28, R44.reuse, R24, R28 ;  /* 0x000000182c1c7224 */ /* 0x040fe400078e021c */
[----:B0-----:R-:W-:Y:S01]  /*10b00*/  IMAD.MOV.U32 R7, RZ, RZ, R6 ;  /* 0x000000ffff077224 */ /* 0x001fe200078e0006 */
[----:B------:R-:W-:Y:S01]  /*10b10*/  IABS R6, R41 ;  /* 0x0000002900067213 */ /* 0x000fe20000000000 */
[----:B------:R-:W-:Y:S01]  /*10b20*/  @!P2 IMAD.IADD R5, R5, 0x1, -R44 ;  /* 0x000000010505a824 */ /* 0x000fe200078e0a2c */
[----:B------:R-:W-:Y:S01]  /*10b30*/  ISETP.GT.U32.AND P2, PT, R44, R26, PT ;  /* 0x0000001a2c00720c */ /* 0x000fe20003f44070 */
[----:B------:R-:W-:-:S02]  /*10b40*/  VIADD R40, R0, 0x127 ;  /* 0x0000012700287836 */ /* 0x000fc40000000000 */
[----:B------:R-:W-:Y:S01]  /*10b50*/  @!P6 IMAD.IADD R30, R30, 0x1, -R44 ;  /* 0x000000011e1ee824 */ /* 0x000fe200078e0a2c */
[----:B------:R-:W-:Y:S01]  /*10b60*/  ISETP.GT.U32.AND P6, PT, R44, R28, PT ;  /* 0x0000001c2c00720c */ /* 0x000fe20003fc4070 */
[----:B-1----:R-:W-:Y:S01]  /*10b70*/  IMAD.HI.U32 R4, R39, R25, RZ ;  /* 0x0000001927047227 */ /* 0x002fe200078e00ff */
[----:B------:R-:W-:-:S03]  /*10b80*/  IABS R27, R40 ;  /* 0x00000028001b7213 */ /* 0x000fc60000000000 */
[----:B------:R-:W-:Y:S01]  /*10b90*/  @!P3 IMAD.IADD R29, R29, 0x1, -R44 ;  /* 0x000000011d1db824 */ /* 0x000fe200078e0a2c */
[----:B------:R-:W-:Y:S01]  /*10ba0*/  ISETP.GE.AND P3, PT, R54, RZ, PT ;  /* 0x000000ff3600720c */ /* 0x000fe20003f66270 */
[----:B------:R-:W-:Y:S02]  /*10bb0*/  IMAD.MOV R4, RZ, RZ, -R4 ;  /* 0x000000ffff047224 */ /* 0x000fe400078e0a04 */
[----:B------:R-:W-:Y:S01]  /*10bc0*/  @!P0 IMAD.MOV R7, RZ, RZ, -R7 ;  /* 0x000000ffff078224 */ /* 0x000fe200078e0a07 */
[----:B------:R-:W-:Y:S01]  /*10bd0*/  ISETP.GT.U32.AND P0, PT, R44, R5, PT ;  /* 0x000000052c00720c */ /* 0x000fe20003f04070 */
[----:B------:R-:W-:Y:S02]  /*10be0*/  VIADD R55, R0, 0x126 ;  /* 0x0000012600377836 */ /* 0x000fe40000000000 */
[----:B------:R-:W-:Y:S01]  /*10bf0*/  IMAD.HI.U32 R31, R39, R6, RZ ;  /* 0x00000006271f7227 */ /* 0x000fe200078e00ff */
[----:B------:R0:W-:Y:S03]  /*10c00*/  STL [R1+0x7a0], R7 ;  /* 0x0007a00701007387 */ /* 0x0001e60000100800 */
[----:B------:R-:W-:Y:S01]  /*10c10*/  IMAD R25, R44, R4, R25 ;  /* 0x000000042c197224 */ /* 0x000fe200078e0219 */
[----:B------:R-:W-:Y:S01]  /*10c20*/  IABS R4, R55 ;  /* 0x0000003700047213 */ /* 0x000fe20000000000 */
[----:B------:R-:W-:-:S02]  /*10c30*/  IMAD.MOV R31, RZ, RZ, -R31 ;  /* 0x000000ffff1f7224 */ /* 0x000fc400078e0a1f */
[----:B------:R-:W-:Y:S02]  /*10c40*/  IMAD.MOV.U32 R8, RZ, RZ, R29 ;  /* 0x000000ffff087224 */ /* 0x000fe400078e001d */
[----:B------:R-:W-:-:S04]  /*10c50*/  IMAD.HI.U32 R33, R39, R27, RZ ;  /* 0x0000001b27217227 */ /* 0x000fc800078e00ff */
[----:B------:R-:W-:Y:S01]  /*10c60*/  @!P2 IMAD.IADD R26, R26, 0x1, -R44 ;  /* 0x000000011a1aa824 */ /* 0x000fe200078e0a2c */
[C---:B------:R-:W-:Y:S01]  /*10c70*/  ISETP.GT.U32.AND P2, PT, R44.reuse, R25, PT ;  /* 0x000000192c00720c */ /* 0x040fe20003f44070 */
[----:B------:R-:W-:Y:S02]  /*10c80*/  IMAD R6, R44, R31, R6 ;  /* 0x0000001f2c067224 */ /* 0x000fe400078e0206 */
[----:B0-----:R-:W-:Y:S02]  /*10c90*/  IMAD.MOV.U32 R7, RZ, RZ, R30 ;  /* 0x000000ffff077224 */ /* 0x001fe400078e001e */
[----:B------:R-:W-:Y:S02]  /*10ca0*/  @!P4 IMAD.MOV R8, RZ, RZ, -R8 ;  /* 0x000000ffff08c224 */ /* 0x000fe400078e0a08 */
[----:B------:R-:W-:-:S03]  /*10cb0*/  IMAD.HI.U32 R32, R39, R4, RZ ;  /* 0x0000000427207227 */ /* 0x000fc600078e00ff */
[----:B------:R0:W-:Y:S01]  /*10cc0*/  STL [R1+0x7a4], R8 ;  /* 0x0007a40801007387 */ /* 0x0001e20000100800 */
[----:B------:R-:W-:Y:S02]  /*10cd0*/  IMAD.MOV R33, RZ, RZ, -R33 ;  /* 0x000000ffff217224 */ /* 0x000fe400078e0a21 */
[--C-:B------:R-:W-:Y:S01]  /*10ce0*/  @!P6 IMAD.IADD R28, R28, 0x1, -R44.reuse ;  /* 0x000000011c1ce824 */ /* 0x100fe200078e0a2c */
[----:B------:R-:W-:Y:S01]  /*10cf0*/  ISETP.GT.U32.AND P6, PT, R44, R6, PT ;  /* 0x000000062c00720c */ /* 0x000fe20003fc4070 */
[----:B------:R-:W-:Y:S02]  /*10d00*/  @!P1 IMAD.MOV R7, RZ, RZ, -R7 ;  /* 0x000000ffff079224 */ /* 0x000fe400078e0a07 */
[----:B------:R-:W-:Y:S01]  /*10d10*/  VIADD R54, R0, 0x125 ;  /* 0x0000012500367836 */ /* 0x000fe20000000000 */
[C---:B------:R-:W-:Y:S01]  /*10d20*/  ISETP.GT.U32.AND P4, PT, R44.reuse, R28, PT ;  /* 0x0000001c2c00720c */ /* 0x040fe20003f84070 */
[----:B------:R-:W-:Y:S01]  /*10d30*/  @!P0 IMAD.IADD R5, R5, 0x1, -R44 ;  /* 0x0000000105058824 */ /* 0x000fe200078e0a2c */
[----:B------:R1:W-:Y:S01]  /*10d40*/  STL [R1+0x7cc], R7 ;  /* 0x0007cc0701007387 */ /* 0x0003e20000100800 */
[----:B------:R-:W-:Y:S01]  /*10d50*/  IMAD.MOV R32, RZ, RZ, -R32 ;  /* 0x000000ffff207224 */ /* 0x000fe200078e0a20 */
[----:B------:R-:W-:Y:S01]  /*10d60*/  IABS R24, R54 ;  /* 0x0000003600187213 */ /* 0x000fe20000000000 */
[----:B------:R-:W-:Y:S01]  /*10d70*/  IMAD R27, R44, R33, R27 ;  /* 0x000000212c1b7224 */ /* 0x000fe200078e021b */
[----:B------:R-:W-:Y:S01]  /*10d80*/  ISETP.GE.AND P0, PT, R38, RZ, PT ;  /* 0x000000ff2600720c */ /* 0x000fe20003f06270 */
[----:B0-----:R-:W-:-:S02]  /*10d90*/  IMAD.MOV.U32 R8, RZ, RZ, R26 ;  /* 0x000000ffff087224 */ /* 0x001fc400078e001a */
[C---:B------:R-:W-:Y:S02]  /*10da0*/  IMAD R4, R44.reuse, R32, R4 ;  /* 0x000000202c047224 */ /* 0x040fe400078e0204 */
[----:B------:R-:W-:Y:S01]  /*10db0*/  @!P3 IMAD.MOV R8, RZ, RZ, -R8 ;  /* 0x000000ffff08b224 */ /* 0x000fe200078e0a08 */
[----:B------:R-:W-:Y:S01]  /*10dc0*/  ISETP.GT.U32.AND P3, PT, R44, R27, PT ;  /* 0x0000001b2c00720c */ /* 0x000fe20003f64070 */
[----:B-1----:R-:W-:Y:S02]  /*10dd0*/  IMAD.MOV.U32 R7, RZ, RZ, R5 ;  /* 0x000000ffff077224 */ /* 0x002fe400078e0005 */
[--C-:B------:R-:W-:Y:S01]  /*10de0*/  @!P2 IMAD.IADD R25, R25, 0x1, -R44.reuse ;  /* 0x000000011919a824 */ /* 0x100fe200078e0a2c */
[----:B------:R-:W-:Y:S01]  /*10df0*/  ISETP.GE.AND P2, PT, R56, RZ, PT ;  /* 0x000000ff3800720c */ /* 0x000fe20003f46270 */
[----:B------:R-:W-:Y:S01]  /*10e00*/  @!P5 IMAD.MOV R7, RZ, RZ, -R7 ;  /* 0x000000ffff07d224 */ /* 0x000fe200078e0a07 */
[----:B------:R-:W-:Y:S01]  /*10e10*/  ISETP.GT.U32.AND P5, PT, R44, R4, PT ;  /* 0x000000042c00720c */ /* 0x000fe20003fa4070 */
[----:B------:R-:W-:Y:S01]  /*10e20*/  IMAD.HI.U32 R31, R39, R24, RZ ;  /* 0x00000018271f7227 */ /* 0x000fe200078e00ff */
[----:B------:R-:W-:Y:S03]  /*10e30*/  STL [R1+0x7c8], R8 ;  /* 0x0007c80801007387 */ /* 0x000fe60000100800 */
[----:B------:R-:W-:Y:S01]  /*10e40*/  @!P6 IMAD.IADD R6, R6, 0x1, -R44 ;  /* 0x000000010606e824 */ /* 0x000fe200078e0a2c */
[----:B------:R-:W-:Y:S01]  /*10e50*/  ISETP.GT.U32.AND P6, PT, R44, R25, PT ;  /* 0x000000192c00720c */ /* 0x000fe20003fc4070 */
[----:B------:R-:W-:Y:S01]  /*10e60*/  IMAD.MOV R31, RZ, RZ, -R31 ;  /* 0x000000ffff1f7224 */ /* 0x000fe200078e0a1f */
[----:B------:R0:W-:Y:S01]  /*10e70*/  STL [R1+0x7c4], R7 ;  /* 0x0007c40701007387 */ /* 0x0001e20000100800 */
[----:B------:R-:W-:Y:S01]  /*10e80*/  VIADD R38, R0, 0x124 ;  /* 0x0000012400267836 */ /* 0x000fe20000000000 */
[----:B------:R-:W-:Y:S01]  /*10e90*/  ISETP.GT.U32.AND P1, PT, R44, R6, PT ;  /* 0x000000062c00720c */ /* 0x000fe20003f24070 */
[----:B------:R-:W-:-:S02]  /*10ea0*/  VIADD R56, R0, 0x123 ;  /* 0x0000012300387836 */ /* 0x000fc40000000000 */
[----:B------:R-:W-:Y:S01]  /*10eb0*/  IMAD R24, R44, R31, R24 ;  /* 0x0000001f2c187224 */ /* 0x000fe200078e0218 */
[----:B------:R-:W-:Y:S01]  /*10ec0*/  IABS R32, R38 ;  /* 0x0000002600207213 */ /* 0x000fe20000000000 */
[--C-:B------:R-:W-:Y:S01]  /*10ed0*/  @!P4 IMAD.IADD R28, R28, 0x1, -R44.reuse ;  /* 0x000000011c1cc824 */ /* 0x100fe200078e0a2c */
[----:B------:R-:W-:Y:S01]  /*10ee0*/  IABS R31, R56 ;  /* 0x00000038001f7213 */ /* 0x000fe20000000000 */
[----:B------:R-:W-:Y:S01]  /*10ef0*/  @!P3 IMAD.IADD R27, R27, 0x1, -R44 ;  /* 0x000000011b1bb824 */ /* 0x000fe200078e0a2c */
[----:B------:R-:W-:Y:S01]  /*10f00*/  ISETP.GT.U32.AND P4, PT, R44, R24, PT ;  /* 0x000000182c00720c */ /* 0x000fe20003f84070 */
[----:B0-----:R-:W-:Y:S01]  /*10f10*/  IMAD.MOV.U32 R7, RZ, RZ, R28 ;  /* 0x000000ffff077224 */ /* 0x001fe200078e001c */
[----:B------:R-:W-:Y:S01]  /*10f20*/  ISETP.GE.AND P3, PT, R55, RZ, PT ;  /* 0x000000ff3700720c */ /* 0x000fe20003f66270 */
[----:B------:R-:W-:Y:S01]  /*10f30*/  @!P5 IMAD.IADD R4, R4, 0x1, -R44 ;  /* 0x000000010404d824 */ /* 0x000fe200078e0a2c */
[----:B------:R-:W-:Y:S01]  /*10f40*/  ISETP.GT.U32.AND P5, PT, R44, R27, PT ;  /* 0x0000001b2c00720c */ /* 0x000fe20003fa4070 */
[----:B------:R-:W-:-:S04]  /*10f50*/  IMAD.HI.U32 R26, R39, R32, RZ ;  /* 0x00000020271a7227 */ /* 0x000fc800078e00ff */
[----:B------:R-:W-:-:S04]  /*10f60*/  IMAD.HI.U32 R5, R39, R31, RZ ;  /* 0x0000001f27057227 */ /* 0x000fc800078e00ff */
[----:B------:R-:W-:Y:S01]  /*10f70*/  @!P6 IMAD.IADD R25, R25, 0x1, -R44 ;  /* 0x000000011919e824 */ /* 0x000fe200078e0a2c */
[----:B------:R-:W-:Y:S01]  /*10f80*/  ISETP.GE.AND P6, PT, R41, RZ, PT ;  /* 0x000000ff2900720c */ /* 0x000fe20003fc6270 */
[----:B------:R-:W-:Y:S01]  /*10f90*/  @!P0 IMAD.MOV R7, RZ, RZ, -R7 ;  /* 0x000000ffff078224 */ /* 0x000fe200078e0a07 */
[C---:B------:R-:W-:Y:S01]  /*10fa0*/  ISETP.GT.U32.AND P0, PT, R44.reuse, R4, PT ;  /* 0x000000042c00720c */ /* 0x040fe20003f04070 */
[----:B------:R-:W-:Y:S02]  /*10fb0*/  IMAD.MOV R26, RZ, RZ, -R26 ;  /* 0x000000ffff1a7224 */ /* 0x000fe400078e0a1a */
[----:B------:R-:W-:Y:S01]  /*10fc0*/  IMAD.MOV R5, RZ, RZ, -R5 ;  /* 0x000000ffff057224 */ /* 0x000fe200078e0a05 */
[----:B------:R0:W-:Y:S01]  /*10fd0*/  STL [R1+0x7c0], R7 ;  /* 0x0007c00701007387 */ /* 0x0001e20000100800 */
[C---:B------:R-:W-:Y:S02]  /*10fe0*/  IMAD R26, R44.reuse, R26, R32 ;  /* 0x0000001a2c1a7224 */ /* 0x040fe400078e0220 */
[----:B------:R-:W-:-:S02]  /*10ff0*/  IMAD R5, R44, R5, R31 ;  /* 0x000000052c057224 */ /* 0x000fc400078e021f */
[--C-:B------:R-:W-:Y:S01]  /*11000*/  @!P1 IMAD.IADD R6, R6, 0x1, -R44.reuse ;  /* 0x0000000106069824 */ /* 0x100fe200078e0a2c */
[----:B------:R-:W-:Y:S01]  /*11010*/  ISETP.GE.AND P1, PT, R40, RZ, PT ;  /* 0x000000ff2800720c */ /* 0x000fe20003f26270 */
[----:B------:R-:W-:Y:S02]  /*11020*/  VIADD R55, R0, 0x122 ;  /* 0x0000012200377836 */ /* 0x000fe40000000000 */
[--C-:B------:R-:W-:Y:S01]  /*11030*/  @!P5 IMAD.IADD R27, R27, 0x1, -R44.reuse ;  /* 0x000000011b1bd824 */ /* 0x100fe200078e0a2c */
[----:B------:R-:W-:Y:S01]  /*11040*/  ISETP.GT.U32.AND P5, PT, R44, R5, PT ;  /* 0x000000052c00720c */ /* 0x000fe20003fa4070 */
[----:B0-----:R-:W-:Y:S01]  /*11050*/  IMAD.MOV.U32 R7, RZ, RZ, R25 ;  /* 0x000000ffff077224 */ /* 0x001fe200078e0019 */
[----:B------:R-:W-:Y:S01]  /*11060*/  IABS R25, R55 ;  /* 0x0000003700197213 */ /* 0x000fe20000000000 */
[----:B------:R-:W-:Y:S02]  /*11070*/  @!P4 IMAD.IADD R24, R24, 0x1, -R44 ;  /* 0x000000011818c824 */ /* 0x000fe400078e0a2c */
[----:B------:R-:W-:Y:S01]  /*11080*/  @!P2 IMAD.MOV R7, RZ, RZ, -R7 ;  /* 0x000000ffff07a224 */ /* 0x000fe200078e0a07 */
[C---:B------:R-:W-:Y:S01]  /*11090*/  ISETP.GT.U32.AND P2, PT, R44.reuse, R26, PT ;  /* 0x0000001a2c00720c */ /* 0x040fe20003f44070 */
[----:B------:R-:W-:Y:S01]  /*110a0*/  @!P6 IMAD.MOV R6, RZ, RZ, -R6 ;  /* 0x000000ffff06e224 */ /* 0x000fe200078e0a06 */
[----:B------:R-:W-:Y:S01]  /*110b0*/  ISETP.GT.U32.AND P4, PT, R44, R24, PT ;  /* 0x000000182c00720c */ /* 0x000fe20003f84070 */
[--C-:B------:R-:W-:Y:S01]  /*110c0*/  @!P0 IMAD.IADD R4, R4, 0x1, -R44.reuse ;  /* 0x0000000104048824 */ /* 0x100fe200078e0a2c */
[----:B------:R0:W-:Y:S01]  /*110d0*/  STL [R1+0x7bc], R7 ;  /* 0x0007bc0701007387 */ /* 0x0001e20000100800 */
[----:B------:R-:W-:Y:S01]  /*110e0*/  ISETP.GE.AND P6, PT, R54, RZ, PT ;  /* 0x000000ff3600720c */ /* 0x000fe20003fc6270 */
[----:B------:R-:W-:Y:S01]  /*110f0*/  VIADD R54, R0, 0x121 ;  /* 0x0000012100367836 */ /* 0x000fe20000000000 */
[----:B------:R-:W-:Y:S01]  /*11100*/  ISETP.GE.AND P0, PT, R38, RZ, PT ;  /* 0x000000ff2600720c */ /* 0x000fe20003f06270 */
[----:B------:R1:W-:Y:S01]  /*11110*/  STL [R1+0x7b8], R6 ;  /* 0x0007b80601007387 */ /* 0x0003e20000100800 */
[----:B------:R-:W-:-:S02]  /*11120*/  @!P5 IMAD.IADD R5, R5, 0x1, -R44 ;  /* 0x000000010505d824 */ /* 0x000fc400078e0a2c */
[----:B------:R-:W-:Y:S01]  /*11130*/  IABS R28, R54 ;  /* 0x00000036001c7213 */ /* 0x000fe20000000000 */
[----:B------:R-:W-:Y:S02]  /*11140*/  IMAD.MOV.U32 R8, RZ, RZ, R4 ;  /* 0x000000ffff087224 */ /* 0x000fe400078e0004 */
[----:B------:R-:W-:Y:S01]  /*11150*/  @!P2 IMAD.IADD R26, R26, 0x1, -R44 ;  /* 0x000000011a1aa824 */ /* 0x000fe200078e0a2c */
[----:B------:R-:W-:Y:S01]  /*11160*/  ISETP.GE.AND P2, PT, R55, RZ, PT ;  /* 0x000000ff3700720c */ /* 0x000fe20003f46270 */
[----:B0-----:R-:W-:Y:S01]  /*11170*/  IMAD.MOV.U32 R7, RZ, RZ, R27 ;  /* 0x000000ffff077224 */ /* 0x001fe200078e001b */
[----:B------:R-:W-:Y:S01]  /*11180*/  ISETP.GT.U32.AND P5, PT, R44, R5, PT ;  /* 0x000000052c00720c */ /* 0x000fe20003fa4070 */
[----:B-1----:R-:W-:-:S04]  /*11190*/  IMAD.HI.U32 R6, R39, R25, RZ ;  /* 0x0000001927067227 */ /* 0x002fc800078e00ff */
[----:B------:R-:W-:Y:S02]  /*111a0*/  IMAD.MOV R6, RZ, RZ, -R6 ;  /* 0x000000ffff067224 */ /* 0x000fe400078e0a06 */
[----:B------:R-:W-:Y:S01]  /*111b0*/  @!P1 IMAD.MOV R7, RZ, RZ, -R7 ;  /* 0x000000ffff079224 */ /* 0x000fe200078e0a07 */
[C---:B------:R-:W-:Y:S01]  /*111c0*/  ISETP.GT.U32.AND P1, PT, R44.reuse, R26, PT ;  /* 0x0000001a2c00720c */ /* 0x040fe20003f24070 */
[----:B------:R-:W-:Y:S02]  /*111d0*/  IMAD R25, R44, R6, R25 ;  /* 0x000000062c197224 */ /* 0x000fe400078e0219 */
[----:B------:R-:W-:Y:S01]  /*111e0*/  VIADD R55, R0, 0x120 ;  /* 0x0000012000377836 */ /* 0x000fe20000000000 */
[----:B------:R0:W-:Y:S01]  /*111f0*/  STL [R1+0x7b4], R7 ;  /* 0x0007b40701007387 */ /* 0x0001e20000100800 */
[----:B------:R-:W-:-:S03]  /*11200*/  IMAD.HI.U32 R6, R39, R28, RZ ;  /* 0x0000001c27067227 */ /* 0x000fc600078e00ff */
[----:B------:R-:W-:Y:S01]  /*11210*/  IABS R4, R55 ;  /* 0x0000003700047213 */ /* 0x000fe20000000000 */
[----:B------:R-:W-:Y:S01]  /*11220*/  @!P4 IMAD.IADD R24, R24, 0x1, -R44 ;  /* 0x000000011818c824 */ /* 0x000fe200078e0a2c */
[----:B------:R-:W-:Y:S01]  /*11230*/  ISETP.GE.AND P4, PT, R56, RZ, PT ;  /* 0x000000ff3800720c */ /* 0x000fe20003f86270 */
[----:B------:R-:W-:Y:S01]  /*11240*/  @!P3 IMAD.MOV R8, RZ, RZ, -R8 ;  /* 0x000000ffff08b224 */ /* 0x000fe200078e0a08 */
[C---:B------:R-:W-:Y:S01]  /*11250*/  ISETP.GT.U32.AND P3, PT, R44.reuse, R25, PT ;  /* 0x000000192c00720c */ /* 0x040fe20003f64070 */
[----:B------:R-:W-:Y:S02]  /*11260*/  IMAD.MOV R6, RZ, RZ, -R6 ;  /* 0x000000ffff067224 */ /* 0x000fe400078e0a06 */
[----:B0-----:R-:W-:Y:S01]  /*11270*/  IMAD.MOV.U32 R7, RZ, RZ, R24 ;  /* 0x000000ffff077224 */ /* 0x001fe200078e0018 */
[----:B------:R-:W-:Y:S01]  /*11280*/  STL [R1+0x7b0], R8 ;  /* 0x0007b00801007387 */ /* 0x000fe20000100800 */
[----:B------:R-:W-:Y:S02]  /*11290*/  IMAD R28, R44, R6, R28 ;  /* 0x000000062c1c7224 */ /* 0x000fe400078e021c */
[----:B------:R-:W-:Y:S01]  /*112a0*/  @!P6 IMAD.MOV R7, RZ, RZ, -R7 ;  /* 0x000000ffff07e224 */ /* 0x000fe200078e0a07 */
[----:B------:R-:W-:Y:S01]  /*112b0*/  ISETP.GE.AND P6, PT, R54, RZ, PT ;  /* 0x000000ff3600720c */ /* 0x000fe20003fc6270 */
[----:B------:R-:W-:-:S03]  /*112c0*/  IMAD.HI.U32 R6, R39, R4, RZ ;  /* 0x0000000427067227 */ /* 0x000fc600078e00ff */
[----:B------:R0:W-:Y:S01]  /*112d0*/  STL [R1+0x7ac], R7 ;  /* 0x0007ac0701007387 */ /* 0x0001e20000100800 */
[--C-:B------:R-:W-:Y:S01]  /*112e0*/  @!P1 IMAD.IADD R26, R26, 0x1, -R44.reuse ;  /* 0x000000011a1a9824 */ /* 0x100fe200078e0a2c */
[----:B------:R-:W-:Y:S01]  /*112f0*/  ISETP.GE.AND P1, PT, R55, RZ, PT ;  /* 0x000000ff3700720c */ /* 0x000fe20003f26270 */
[----:B------:R-:W-:Y:S01]  /*11300*/  @!P5 IMAD.IADD R5, R5, 0x1, -R44 ;  /* 0x000000010505d824 */ /* 0x000fe200078e0a2c */
[C---:B------:R-:W-:Y:S01]  /*11310*/  ISETP.GT.U32.AND P5, PT, R44.reuse, R28, PT ;  /* 0x0000001c2c00720c */ /* 0x040fe20003fa4070 */
[----:B------:R-:W-:Y:S02]  /*11320*/  IMAD.MOV R6, RZ, RZ, -R6 ;  /* 0x000000ffff067224 */ /* 0x000fe400078e0a06 */
[----:B------:R-:W-:Y:S02]  /*11330*/  @!P3 IMAD.IADD R25, R25, 0x1, -R44 ;  /* 0x000000011919b824 */ /* 0x000fe400078e0a2c */
[----:B------:R-:W-:Y:S02]  /*11340*/  IMAD R4, R44, R6, R4 ;  /* 0x000000062c047224 */ /* 0x000fe400078e0204 */
[----:B0-----:R-:W-:-:S02]  /*11350*/  IMAD.MOV.U32 R7, RZ, RZ, R26 ;  /* 0x000000ffff077224 */ /* 0x001fc400078e001a */
[----:B------:R-:W-:Y:S02]  /*11360*/  VIADD R54, R0, 0x11e ;  /* 0x0000011e00367836 */ /* 0x000fe40000000000 */
[----:B------:R-:W-:Y:S01]  /*11370*/  @!P0 IMAD.MOV R7, RZ, RZ, -R7 ;  /* 0x000000ffff078224 */ /* 0x000fe200078e0a07 */
[C---:B------:R-:W-:Y:S01]  /*11380*/  ISETP.GT.U32.AND P0, PT, R44.reuse, R25, PT ;  /* 0x000000192c00720c */ /* 0x040fe20003f04070 */
[----:B------:R-:W-:Y:S01]  /*11390*/  @!P4 IMAD.MOV R5, RZ, RZ, -R5 ;  /* 0x000000ffff05c224 */ /* 0x000fe200078e0a05 */
[----:B------:R-:W-:Y:S01]  /*113a0*/  ISETP.GT.U32.AND P4, PT, R44, R4, PT ;  /* 0x000000042c00720c */ /* 0x000fe20003f84070 */
[----:B------:R-:W-:Y:S01]  /*113b0*/  VIADD R55, R0, 0x11f ;  /* 0x0000011f00377836 */ /* 0x000fe20000000000 */
[----:B------:R-:W-:Y:S01]  /*113c0*/  IABS R26, R54 ;  /* 0x00000036001a7213 */ /* 0x000fe20000000000 */
[--C-:B------:R-:W-:Y:S01]  /*113d0*/  @!P5 IMAD.IADD R28, R28, 0x1, -R44.reuse ;  /* 0x000000011c1cd824 */ /* 0x100fe200078e0a2c */
[----:B------:R-:W-:Y:S01]  /*113e0*/  STL [R1+0x7a8], R7 ;  /* 0x0007a80701007387 */ /* 0x000fe20000100800 */
[----:B------:R-:W-:Y:S01]  /*113f0*/  VIADD R38, R0, 0x11c ;  /* 0x0000011c00267836 */ /* 0x000fe20000000000 */
[----:B------:R-:W-:Y:S01]  /*11400*/  IABS R24, R55 ;  /* 0x0000003700187213 */ /* 0x000fe20000000000 */
[----:B------:R-:W-:Y:S01]  /*11410*/  IMAD.HI.U32 R27, R39, R26, RZ ;  /* 0x0000001a271b7227 */ /* 0x000fe200078e00ff */
[----:B------:R-:W-:Y:S01]  /*11420*/  ISETP.GT.U32.AND P5, PT, R44, R28, PT ;  /* 0x0000001c2c00720c */ /* 0x000fe20003fa4070 */
[----:B------:R0:W-:Y:S01]  /*11430*/  STL [R1+0x79c], R5 ;  /* 0x00079c0501007387 */ /* 0x0001e20000100800 */
[----:B------:R-:W-:Y:S01]  /*11440*/  ISETP.GE.AND P3, PT, R55, RZ, PT ;  /* 0x000000ff3700720c */ /* 0x000fe20003f66270 */
[----:B------:R-:W-:Y:S01]  /*11450*/  IMAD.MOV R27, RZ, RZ, -R27 ;  /* 0x000000ffff1b7224 */ /* 0x000fe200078e0a1b */
[----:B------:R-:W-:Y:S01]  /*11460*/  IABS R6, R38 ;  /* 0x0000002600067213 */ /* 0x000fe20000000000 */
[----:B------:R-:W-:Y:S01]  /*11470*/  @!P0 IMAD.IADD R25, R25, 0x1, -R44 ;  /* 0x0000000119198824 */ /* 0x000fe200078e0a2c */
[----:B------:R-:W-:Y:S01]  /*11480*/  ISETP.GE.AND P0, PT, R54, RZ, PT ;  /* 0x000000ff3600720c */ /* 0x000fe20003f06270 */
[----:B------:R-:W-:-:S04]  /*11490*/  IMAD.HI.U32 R29, R39, R24, RZ ;  /* 0x00000018271d7227 */ /* 0x000fc800078e00ff */
[----:B------:R-:W-:Y:S02]  /*114a0*/  @!P4 IMAD.IADD R4, R4, 0x1, -R44 ;  /* 0x000000010404c824 */ /* 0x000fe400078e0a2c */
[C---:B------:R-:W-:Y:S02]  /*114b0*/  IMAD R26, R44.reuse, R27, R26 ;  /* 0x0000001b2c1a7224 */ /* 0x040fe400078e021a */
[----:B------:R-:W-:Y:S01]  /*114c0*/  IMAD.MOV.U32 R8, RZ, RZ, R25 ;  /* 0x000000ffff087224 */ /* 0x000fe200078e0019 */
[----:B------:R-:W-:Y:S01]  /*114d0*/  ISETP.GT.U32.AND P4, PT, R44, R4, PT ;  /* 0x000000042c00720c */ /* 0x000fe20003f84070 */
[----:B------:R-:W-:Y:S02]  /*114e0*/  IMAD.MOV R29, RZ, RZ, -R29 ;  /* 0x000000ffff1d7224 */ /* 0x000fe400078e0a1d */
[----:B------:R-:W-:Y:S02]  /*114f0*/  VIADD R55, R0, 0x11d ;  /* 0x0000011d00377836 */ /* 0x000fe40000000000 */
[----:B------:R-:W-:Y:S01]  /*11500*/  @!P2 IMAD.MOV R8, RZ, RZ, -R8 ;  /* 0x000000ffff08a224 */ /* 0x000fe200078e0a08 */
[C---:B------:R-:W-:Y:S01]  /*11510*/  ISETP.GT.U32.AND P2, PT, R44.reuse, R26, PT ;  /* 0x0000001a2c00720c */ /* 0x040fe20003f44070 */
[----:B------:R-:W-:Y:S01]  /*11520*/  IMAD R24, R44, R29, R24 ;  /* 0x0000001d2c187224 */ /* 0x000fe200078e0218 */
[----:B0-----:R-:W-:Y:S01]  /*11530*/  IABS R5, R55 ;  /* 0x0000003700057213 */ /* 0x001fe20000000000 */
[----:B------:R-:W-:Y:S01]  /*11540*/  @!P5 IMAD.IADD R28, R28, 0x1, -R44 ;  /* 0x000000011c1cd824 */ /* 0x000fe200078e0a2c */
[----:B------:R-:W-:Y:S01]  /*11550*/  STL [R1+0x798], R8 ;  /* 0x0007980801007387 */ /* 0x000fe20000100800 */
[----:B------:R-:W-:Y:S01]  /*11560*/  IMAD.HI.U32 R25, R39, R6, RZ ;  /* 0x0000000627197227 */ /* 0x000fe200078e00ff */
[----:B------:R-:W-:-:S03]  /*11570*/  ISETP.GT.U32.AND P5, PT, R44, R24, PT ;  /* 0x000000182c00720c */ /* 0x000fc60003fa4070 */
[----:B------:R-:W-:Y:S02]  /*11580*/  IMAD.MOV.U32 R7, RZ, RZ, R28 ;  /* 0x000000ffff077224 */ /* 0x000fe400078e001c */
[----:B------:R-:W-:-:S04]  /*11590*/  IMAD.HI.U32 R27, R39, R5, RZ ;  /* 0x00000005271b7227 */ /* 0x000fc800078e00ff */
[----:B------:R-:W-:Y:S01]  /*115a0*/  @!P6 IMAD.MOV R7, RZ, RZ, -R7 ;  /* 0x000000ffff07e224 */ /* 0x000fe200078e0a07 */
[----:B------:R-:W-:Y:S01]  /*115b0*/  ISETP.GE.AND P6, PT, R55, RZ, PT ;  /* 0x000000ff3700720c */ /* 0x000fe20003fc6270 */
[----:B------:R-:W-:Y:S02]  /*115c0*/  VIADD R56, R0, 0x11b ;  /* 0x0000011b00387836 */ /* 0x000fe40000000000 */
[----:B------:R-:W-:Y:S01]  /*115d0*/  IMAD.MOV R27, RZ, RZ, -R27 ;  /* 0x000000ffff1b7224 */ /* 0x000fe200078e0a1b */
[----:B------:R0:W-:Y:S01]  /*115e0*/  STL [R1+0x794], R7 ;  /* 0x0007940701007387 */ /* 0x0001e20000100800 */
[----:B------:R-:W-:Y:S01]  /*115f0*/  IMAD.MOV R25, RZ, RZ, -R25 ;  /* 0x000000ffff197224 */ /* 0x000fe200078e0a19 */
[----:B------:R-:W-:Y:S01]  /*11600*/  IABS R28, R56 ;  /* 0x00000038001c7213 */ /* 0x000fe20000000000 */
[--C-:B------:R-:W-:Y:S02]  /*11610*/  @!P4 IMAD.IADD R4, R4, 0x1, -R44.reuse ;  /* 0x000000010404c824 */ /* 0x100fe400078e0a2c */
[----:B------:R-:W-:-:S02]  /*11620*/  @!P2 IMAD.IADD R26, R26, 0x1, -R44 ;  /* 0x000000011a1aa824 */ /* 0x000fc400078e0a2c */
[C---:B------:R-:W-:Y:S02]  /*11630*/  IMAD R5, R44.reuse, R27, R5 ;  /* 0x0000001b2c057224 */ /* 0x040fe400078e0205 */
[C---:B------:R-:W-:Y:S01]  /*11640*/  IMAD R6, R44.reuse, R25, R6 ;  /* 0x000000192c067224 */ /* 0x040fe200078e0206 */
[C---:B------:R-:W-:Y:S01]  /*11650*/  ISETP.GT.U32.AND P2, PT, R44.reuse, R26, PT ;  /* 0x0000001a2c00720c */ /* 0x040fe20003f44070 */
[----:B0-----:R-:W-:Y:S01]  /*11660*/  IMAD.MOV.U32 R7, RZ, RZ, R4 ;  /* 0x000000ffff077224 */ /* 0x001fe200078e0004 */
[----:B------:R-:W-:Y:S01]  /*11670*/  ISETP.GT.U32.AND P4, PT, R44, R5, PT ;  /* 0x000000052c00720c */ /* 0x000fe20003f84070 */
[----:B------:R-:W-:Y:S02]  /*11680*/  @!P5 IMAD.IADD R24, R24, 0x1, -R44 ;  /* 0x000000011818d824 */ /* 0x000fe400078e0a2c */
[----:B------:R-:W-:-:S03]  /*11690*/  IMAD.HI.U32 R25, R39, R28, RZ ;  /* 0x0000001c27197227 */ /* 0x000fc600078e00ff */
[C---:B------:R-:W-:Y:S01]  /*116a0*/  ISETP.GT.U32.AND P5, PT, R44.reuse, R24, PT ;  /* 0x000000182c00720c */ /* 0x040fe20003fa4070 */
[----:B------:R-:W-:Y:S01]  /*116b0*/  @!P1 IMAD.MOV R7, RZ, RZ, -R7 ;  /* 0x000000ffff079224 */ /* 0x000fe200078e0a07 */
[----:B------:R-:W-:Y:S01]  /*116c0*/  ISETP.GT.U32.AND P1, PT, R44, R6, PT ;  /* 0x000000062c00720c */ /* 0x000fe20003f24070 */
[----:B------:R-:W-:Y:S02]  /*116d0*/  IMAD.MOV R25, RZ, RZ, -R25 ;  /* 0x000000ffff197224 */ /* 0x000fe400078e0a19 */
[----:B------:R-:W-:Y:S01]  /*116e0*/  VIADD R54, R0, 0x11a ;  /* 0x0000011a00367836 */ /* 0x000fe20000000000 */
[----:B------:R0:W-:Y:S01]  /*116f0*/  STL [R1+0x790], R7 ;  /* 0x0007900701007387 */ /* 0x0001e20000100800 */
[----:B------:R-:W-:Y:S02]  /*11700*/  IMAD R28, R44, R25, R28 ;  /* 0x000000192c1c7224 */ /* 0x000fe400078e021c */
[----:B------:R-:W-:Y:S01]  /*11710*/  VIADD R55, R0, 0x119 ;  /* 0x0000011900377836 */ /* 0x000fe20000000000 */
[----:B------:R-:W-:Y:S01]  /*11720*/  IABS R4, R54 ;  /* 0x0000003600047213 */ /* 0x000fe20000000000 */
[--C-:B------:R-:W-:Y:S01]  /*11730*/  @!P2 IMAD.IADD R26, R26, 0x1, -R44.reuse ;  /* 0x000000011a1aa824 */ /* 0x100fe200078e0a2c */
[----:B------:R-:W-:Y:S01]  /*11740*/  ISETP.GT.U32.AND P2, PT, R44, R28, PT ;  /* 0x0000001c2c00720c */ /* 0x000fe20003f44070 */
[--C-:B------:R-:W-:Y:S01]  /*11750*/  @!P4 IMAD.IADD R5, R5, 0x1, -R44.reuse ;  /* 0x000000010505c824 */ /* 0x100fe200078e0a2c */
[----:B------:R-:W-:Y:S01]  /*11760*/  IABS R27, R55 ;  /* 0x00000037001b7213 */ /* 0x000fe20000000000 */
[----:B------:R-:W-:-:S02]  /*11770*/  @!P1 IMAD.IADD R6, R6, 0x1, -R44 ;  /* 0x0000000106069824 */ /* 0x000fc400078e0a2c */
[----:B------:R-:W-:Y:S01]  /*11780*/  @!P5 IMAD.IADD R24, R24, 0x1, -R44 ;  /* 0x000000011818d824 */ /* 0x000fe200078e0a2c */
[C---:B------:R-:W-:Y:S01]  /*11790*/  ISETP.GT.U32.AND P4, PT, R44.reuse, R5, PT ;  /* 0x000000052c00720c */ /* 0x040fe20003f84070 */
[C---:B------:R-:W-:Y:S01]  /*117a0*/  IMAD.HI.U32 R25, R39.reuse, R4, RZ ;  /* 0x0000000427197227 */ /* 0x040fe200078e00ff */
[----:B------:R-:W-:Y:S02]  /*117b0*/  ISETP.GT.U32.AND P1, PT, R44, R6, PT ;  /* 0x000000062c00720c */ /* 0x000fe40003f24070 */
[----:B------:R-:W-:Y:S01]  /*117c0*/  ISETP.GE.AND P5, PT, R38, RZ, PT ;  /* 0x000000ff2600720c */ /* 0x000fe20003fa6270 */
[----:B0-----:R-:W-:Y:S02]  /*117d0*/  IMAD.MOV.U32 R7, RZ, RZ, R26 ;  /* 0x000000ffff077224 */ /* 0x001fe400078e001a */
[----:B------:R-:W-:Y:S02]  /*117e0*/  IMAD.MOV.U32 R8, RZ, RZ, R24 ;  /* 0x000000ffff087224 */ /* 0x000fe400078e0018 */
[----:B------:R-:W-:-:S04]  /*117f0*/  IMAD.HI.U32 R24, R39, R27, RZ ;  /* 0x0000001b27187227 */ /* 0x000fc800078e00ff */
[----:B------:R-:W-:Y:S01]  /*11800*/  @!P0 IMAD.MOV R7, RZ, RZ, -R7 ;  /* 0x000000ffff078224 */ /* 0x000fe200078e0a07 */
[----:B------:R-:W-:Y:S01]  /*11810*/  ISETP.GE.AND P0, PT, R54, RZ, PT ;  /* 0x000000ff3600720c */ /* 0x000fe20003f06270 */
[----:B------:R-:W-:Y:S02]  /*11820*/  IMAD.MOV R25, RZ, RZ, -R25 ;  /* 0x000000ffff197224 */ /* 0x000fe400078e0a19 */
[----:B------:R-:W-:Y:S02]  /*11830*/  IMAD.MOV R24, RZ, RZ, -R24 ;  /* 0x000000ffff187224 */ /* 0x000fe400078e0a18 */
[----:B------:R-:W-:Y:S02]  /*11840*/  VIADD R54, R0, 0x118 ;  /* 0x0000011800367836 */ /* 0x000fe40000000000 */
[----:B------:R-:W-:Y:S02]  /*11850*/  @!P2 IMAD.IADD R28, R28, 0x1, -R44 ;  /* 0x000000011c1ca824 */ /* 0x000fe400078e0a2c */
[----:B------:R-:W-:-:S02]  /*11860*/  IMAD R4, R44, R25, R4 ;  /* 0x000000192c047224 */ /* 0x000fc400078e0204 */
        /* <DEDUP_REMOVED lines=8> */
[----:B------:R-:W-:Y:S01]  /*118f0*/  VIADD R38, R0, 0x116 ;  /* 0x0000011600267836 */ /* 0x000fe20000000000 */
[----:B------:R1:W-:Y:S01]  /*11900*/  STL [R1+0x780], R7 ;  /* 0x0007800701007387 */ /* 0x0003e20000100800 */
[----:B------:R-:W-:Y:S01]  /*11910*/  ISETP.GE.AND P3, PT, R56, RZ, PT ;  /* 0x000000ff3800720c */ /* 0x000fe20003f66270 */
[C---:B------:R-:W-:Y:S01]  /*11920*/  VIADD R56, R0.reuse, 0x114 ;  /* 0x0000011400387836 */ /* 0x040fe20000000000 */
[----:B------:R-:W-:Y:S01]  /*11930*/  ISETP.GE.AND P4, PT, R55, RZ, PT ;  /* 0x000000ff3700720c */ /* 0x000fe20003f86270 */
[----:B------:R-:W-:-:S02]  /*11940*/  VIADD R55, R0, 0x117 ;  /* 0x0000011700377836 */ /* 0x000fc40000000000 */
[----:B0-----:R-:W-:Y:S02]  /*11950*/  IMAD.MOV.U32 R8, RZ, RZ, R5 ;  /* 0x000000ffff087224 */ /* 0x001fe400078e0005 */
[----:B------:R-:W-:Y:S01]  /*11960*/  IMAD.MOV.U32 R5, RZ, RZ, R24 ;  /* 0x000000ffff057224 */ /* 0x000fe200078e0018 */
[----:B------:R-:W-:Y:S01]  /*11970*/  IABS R26, R55 ;  /* 0x00000037001a7213 */ /* 0x000fe20000000000 */
[----:B-1----:R-:W-:Y:S01]  /*11980*/  IMAD.MOV.U32 R7, RZ, RZ, R6 ;  /* 0x000000ffff077224 */ /* 0x002fe200078e0006 */
[----:B------:R-:W-:Y:S01]  /*11990*/  IABS R24, R38 ;  /* 0x0000002600187213 */ /* 0x000fe20000000000 */
[----:B------:R-:W-:-:S04]  /*119a0*/  IMAD.HI.U32 R6, R39, R5, RZ ;  /* 0x0000000527067227 */ /* 0x000fc800078e00ff */
[----:B------:R-:W-:Y:S01]  /*119b0*/  @!P6 IMAD.MOV R8, RZ, RZ, -R8 ;  /* 0x000000ffff08e224 */ /* 0x000fe200078e0a08 */
[----:B------:R-:W-:Y:S01]  /*119c0*/  ISETP.GE.AND P6, PT, R54, RZ, PT ;  /* 0x000000ff3600720c */ /* 0x000fe20003fc6270 */
[----:B------:R-:W-:Y:S01]  /*119d0*/  @!P5 IMAD.MOV R7, RZ, RZ, -R7 ;  /* 0x000000ffff07d224 */ /* 0x000fe200078e0a07 */
[----:B------:R-:W-:Y:S01]  /*119e0*/  ISETP.GT.U32.AND P5, PT, R44, R27, PT ;  /* 0x0000001b2c00720c */ /* 0x000fe20003fa4070 */
[----:B------:R-:W-:Y:S01]  /*119f0*/  IMAD.MOV R6, RZ, RZ, -R6 ;  /* 0x000000ffff067224 */ /* 0x000fe200078e0a06 */
[----:B------:R-:W-:Y:S01]  /*11a00*/  STL [R1+0x77c], R8 ;  /* 0x00077c0801007387 */ /* 0x000fe20000100800 */
[--C-:B------:R-:W-:Y:S01]  /*11a10*/  @!P2 IMAD.IADD R28, R28, 0x1, -R44.reuse ;  /* 0x000000011c1ca824 */ /* 0x100fe200078e0a2c */
[----:B------:R-:W-:Y:S01]  /*11a20*/  ISETP.GE.AND P2, PT, R55, RZ, PT ;  /* 0x000000ff3700720c */ /* 0x000fe20003f46270 */
[----:B------:R-:W-:Y:S01]  /*11a30*/  @!P1 IMAD.IADD R4, R4, 0x1, -R44 ;  /* 0x0000000104049824 */ /* 0x000fe200078e0a2c */
[----:B------:R0:W-:Y:S01]  /*11a40*/  STL [R1+0x770], R7 ;  /* 0x0007700701007387 */ /* 0x0001e20000100800 */
[----:B------:R-:W-:-:S02]  /*11a50*/  IMAD R5, R44, R6, R5 ;  /* 0x000000062c057224 */ /* 0x000fc400078e0205 */
[----:B------:R-:W-:Y:S01]  /*11a60*/  IMAD.HI.U32 R25, R39, R26, RZ ;  /* 0x0000001a27197227 */ /* 0x000fe200078e00ff */
[----:B------:R-:W-:-:S03]  /*11a70*/  ISETP.GT.U32.AND P1, PT, R44, R4, PT ;  /* 0x000000042c00720c */ /* 0x000fc60003f24070 */
[----:B------:R-:W-:Y:S02]  /*11a80*/  @!P5 IMAD.IADD R27, R27, 0x1, -R44 ;  /* 0x000000011b1bd824 */ /* 0x000fe400078e0a2c */
[----:B------:R-:W-:-:S03]  /*11a90*/  IMAD.HI.U32 R6, R39, R24, RZ ;  /* 0x0000001827067227 */ /* 0x000fc600078e00ff */
[C---:B------:R-:W-:Y:S01]  /*11aa0*/  ISETP.GT.U32.AND P5, PT, R44.reuse, R27, PT ;  /* 0x0000001b2c00720c */ /* 0x040fe20003fa4070 */
[----:B0-----:R-:W-:Y:S02]  /*11ab0*/  IMAD.MOV.U32 R7, RZ, RZ, R28 ;  /* 0x000000ffff077224 */ /* 0x001fe400078e001c */
[----:B------:R-:W-:Y:S02]  /*11ac0*/  IMAD.MOV R25, RZ, RZ, -R25 ;  /* 0x000000ffff197224 */ /* 0x000fe400078e0a19 */
[----:B------:R-:W-:Y:S01]  /*11ad0*/  @!P3 IMAD.MOV R7, RZ, RZ, -R7 ;  /* 0x000000ffff07b224 */ /* 0x000fe200078e0a07 */
[----:B------:R-:W-:Y:S01]  /*11ae0*/  ISETP.GT.U32.AND P3, PT, R44, R5, PT ;  /* 0x000000052c00720c */ /* 0x000fe20003f64070 */
[----:B------:R-:W-:Y:S02]  /*11af0*/  @!P1 IMAD.IADD R4, R4, 0x1, -R44 ;  /* 0x0000000104049824 */ /* 0x000fe400078e0a2c */
[----:B------:R-:W-:Y:S01]  /*11b00*/  VIADD R55, R0, 0x115 ;  /* 0x0000011500377836 */ /* 0x000fe20000000000 */
[----:B------:R0:W-:Y:S01]  /*11b10*/  STL [R1+0x76c], R7 ;  /* 0x00076c0701007387 */ /* 0x0001e20000100800 */
[----:B------:R-:W-:-:S02]  /*11b20*/  IMAD.MOV R6, RZ, RZ, -R6 ;  /* 0x000000ffff067224 */ /* 0x000fc400078e0a06 */
[C---:B------:R-:W-:Y:S01]  /*11b30*/  IMAD R26, R44.reuse, R25, R26 ;  /* 0x000000192c1a7224 */ /* 0x040fe200078e021a */
[----:B------:R-:W-:Y:S01]  /*11b40*/  IABS R31, R55 ;  /* 0x00000037001f7213 */ /* 0x000fe20000000000 */
[C---:B------:R-:W-:Y:S01]  /*11b50*/  IMAD R24, R44.reuse, R6, R24 ;  /* 0x000000062c187224 */ /* 0x040fe200078e0218 */
[----:B------:R-:W-:Y:S01]  /*11b60*/  IABS R25, R56 ;  /* 0x0000003800197213 */ /* 0x000fe20000000000 */
[--C-:B------:R-:W-:Y:S01]  /*11b70*/  @!P5 IMAD.IADD R27, R27, 0x1, -R44.reuse ;  /* 0x000000011b1bd824 */ /* 0x100fe200078e0a2c */
[C---:B------:R-:W-:Y:S01]  /*11b80*/  ISETP.GT.U32.AND P1, PT, R44.reuse, R26, PT ;  /* 0x0000001a2c00720c */ /* 0x040fe20003f24070 */
[----:B------:R-:W-:Y:S01]  /*11b90*/  @!P3 IMAD.IADD R5, R5, 0x1, -R44 ;  /* 0x000000010505b824 */ /* 0x000fe200078e0a2c */
[C---:B------:R-:W-:Y:S01]  /*11ba0*/  ISETP.GT.U32.AND P5, PT, R44.reuse, R24, PT ;  /* 0x000000182c00720c */ /* 0x040fe20003fa4070 */
[----:B0-----:R-:W-:Y:S02]  /*11bb0*/  IMAD.MOV.U32 R7, RZ, RZ, R4 ;  /* 0x000000ffff077224 */ /* 0x001fe400078e0004 */
[----:B------:R-:W-:Y:S01]  /*11bc0*/  IMAD.HI.U32 R28, R39, R31, RZ ;  /* 0x0000001f271c7227 */ /* 0x000fe200078e00ff */
[----:B------:R-:W-:-:S03]  /*11bd0*/  ISETP.GT.U32.AND P3, PT, R44, R5, PT ;  /* 0x000000052c00720c */ /* 0x000fc60003f64070 */
[----:B------:R-:W-:Y:S01]  /*11be0*/  @!P0 IMAD.MOV R7, RZ, RZ, -R7 ;  /* 0x000000ffff078224 */ /* 0x000fe200078e0a07 */
[----:B------:R-:W-:Y:S01]  /*11bf0*/  ISETP.GE.AND P0, PT, R38, RZ, PT ;  /* 0x000000ff2600720c */ /* 0x000fe20003f06270 */
[----:B------:R-:W-:Y:S02]  /*11c00*/  IMAD.MOV R28, RZ, RZ, -R28 ;  /* 0x000000ffff1c7224 */ /* 0x000fe400078e0a1c */
[----:B------:R-:W-:Y:S01]  /*11c10*/  IMAD.HI.U32 R4, R39, R25, RZ ;  /* 0x0000001927047227 */ /* 0x000fe200078e00ff */
[----:B------:R0:W-:Y:S03]  /*11c20*/  STL [R1+0x764], R7 ;  /* 0x0007640701007387 */ /* 0x0001e60000100800 */
[----:B------:R-:W-:Y:S02]  /*11c30*/  IMAD R31, R44, R28, R31 ;  /* 0x0000001c2c1f7224 */ /* 0x000fe400078e021f */
[----:B------:R-:W-:-:S02]  /*11c40*/  @!P3 IMAD.IADD R5, R5, 0x1, -R44 ;  /* 0x000000010505b824 */ /* 0x000fc400078e0a2c */
[--C-:B------:R-:W-:Y:S01]  /*11c50*/  @!P1 IMAD.IADD R26, R26, 0x1, -R44.reuse ;  /* 0x000000011a1a9824 */ /* 0x100fe200078e0a2c */
[----:B------:R-:W-:Y:S01]  /*11c60*/  ISETP.GT.U32.AND P3, PT, R44, R31, PT ;  /* 0x0000001f2c00720c */ /* 0x000fe20003f64070 */
[----:B------:R-:W-:Y:S01]  /*11c70*/  @!P5 IMAD.IADD R24, R24, 0x1, -R44 ;  /* 0x000000011818d824 */ /* 0x000fe200078e0a2c */
[----:B------:R-:W-:Y:S01]  /*11c80*/  ISETP.GE.AND P1, PT, R55, RZ, PT ;  /* 0x000000ff3700720c */ /* 0x000fe20003f26270 */
[----:B0-----:R-:W-:Y:S01]  /*11c90*/  IMAD.MOV.U32 R7, RZ, RZ, R27 ;  /* 0x000000ffff077224 */ /* 0x001fe200078e001b */
[C---:B------:R-:W-:Y:S01]  /*11ca0*/  ISETP.GT.U32.AND P5, PT, R44.reuse, R26, PT ;  /* 0x0000001a2c00720c */ /* 0x040fe20003fa4070 */
[----:B------:R-:W-:Y:S02]  /*11cb0*/  IMAD.MOV R27, RZ, RZ, -R4 ;  /* 0x000000ffff1b7224 */ /* 0x000fe400078e0a04 */
[----:B------:R-:W-:Y:S01]  /*11cc0*/  @!P4 IMAD.MOV R7, RZ, RZ, -R7 ;  /* 0x000000ffff07c224 */ /* 0x000fe200078e0a07 */
[C---:B------:R-:W-:Y:S01]  /*11cd0*/  ISETP.GT.U32.AND P4, PT, R44.reuse, R24, PT ;  /* 0x000000182c00720c */ /* 0x040fe20003f84070 */
[----:B------:R-:W-:-:S02]  /*11ce0*/  IMAD R25, R44, R27, R25 ;  /* 0x0000001b2c197224 */ /* 0x000fc400078e0219 */
[C---:B------:R-:W-:Y:S01]  /*11cf0*/  VIADD R54, R0.reuse, 0x113 ;  /* 0x0000011300367836 */ /* 0x040fe20000000000 */
[----:B------:R0:W-:Y:S01]  /*11d00*/  STL [R1+0x75c], R7 ;  /* 0x00075c0701007387 */ /* 0x0001e20000100800 */
[C---:B------:R-:W-:Y:S02]  /*11d10*/  VIADD R55, R0.reuse, 0x112 ;  /* 0x0000011200377836 */ /* 0x040fe40000000000 */
[--C-:B------:R-:W-:Y:S01]  /*11d20*/  @!P3 IMAD.IADD R31, R31, 0x1, -R44.reuse ;  /* 0x000000011f1fb824 */ /* 0x100fe200078e0a2c */
[----:B------:R-:W-:Y:S01]  /*11d30*/  IABS R29, R54 ;  /* 0x00000036001d7213 */ /* 0x000fe20000000000 */
[----:B------:R-:W-:Y:S01]  /*11d40*/  VIADD R40, R0, 0x111 ;  /* 0x0000011100287836 */ /* 0x000fe20000000000 */
[----:B------:R-:W-:Y:S01]  /*11d50*/  IABS R28, R55 ;  /* 0x00000037001c7213 */ /* 0x000fe20000000000 */
[----:B------:R-:W-:Y:S01]  /*11d60*/  @!P5 IMAD.IADD R26, R26, 0x1, -R44 ;  /* 0x000000011a1ad824 */ /* 0x000fe200078e0a2c */
[----:B------:R-:W-:Y:S01]  /*11d70*/  ISETP.GE.AND P3, PT, R54, RZ, PT ;  /* 0x000000ff3600720c */ /* 0x000fe20003f66270 */
[----:B------:R-:W-:-:S04]  /*11d80*/  IMAD.HI.U32 R6, R39, R29, RZ ;  /* 0x0000001d27067227 */ /* 0x000fc800078e00ff */
[----:B0-----:R-:W-:Y:S02]  /*11d90*/  IMAD.MOV.U32 R7, RZ, RZ, R5 ;  /* 0x000000ffff077224 */ /* 0x001fe400078e0005 */
[----:B------:R-:W-:Y:S01]  /*11da0*/  IMAD.MOV R4, RZ, RZ, -R6 ;  /* 0x000000ffff047224 */ /* 0x000fe200078e0a06 */
[----:B------:R-:W-:Y:S01]  /*11db0*/  IABS R6, R40 ;  /* 0x0000002800067213 */ /* 0x000fe20000000000 */
[----:B------:R-:W-:Y:S01]  /*11dc0*/  @!P6 IMAD.MOV R7, RZ, RZ, -R7 ;  /* 0x000000ffff07e224 */ /* 0x000fe200078e0a07 */
[----:B------:R-:W-:Y:S01]  /*11dd0*/  ISETP.GT.U32.AND P6, PT, R44, R25, PT ;  /* 0x000000192c00720c */ /* 0x000fe20003fc4070 */
[----:B------:R-:W-:-:S03]  /*11de0*/  IMAD.HI.U32 R5, R39, R28, RZ ;  /* 0x0000001c27057227 */ /* 0x000fc600078e00ff */
[----:B------:R0:W-:Y:S01]  /*11df0*/  STL [R1+0x758], R7 ;  /* 0x0007580701007387 */ /* 0x0001e20000100800 */
[----:B------:R-:W-:Y:S02]  /*11e00*/  IMAD.MOV.U32 R8, RZ, RZ, R26 ;  /* 0x000000ffff087224 */ /* 0x000fe400078e001a */
[----:B------:R-:W-:Y:S02]  /*11e10*/  IMAD R29, R44, R4, R29 ;  /* 0x000000042c1d7224 */ /* 0x000fe400078e021d */
[----:B------:R-:W-:Y:S02]  /*11e20*/  VIADD R38, R0, 0x110 ;  /* 0x0000011000267836 */ /* 0x000fe40000000000 */
[----:B------:R-:W-:Y:S01]  /*11e30*/  IMAD.MOV R5, RZ, RZ, -R5 ;  /* 0x000000ffff057224 */ /* 0x000fe200078e0a05 */
[C---:B------:R-:W-:Y:S01]  /*11e40*/  ISETP.GT.U32.AND P5, PT, R44.reuse, R29, PT ;  /* 0x0000001d2c00720c */ /* 0x040fe20003fa4070 */
[----:B------:R-:W-:Y:S01]  /*11e50*/  @!P6 IMAD.IADD R25, R25, 0x1, -R44 ;  /* 0x000000011919e824 */ /* 0x000fe200078e0a2c */
[C---:B------:R-:W-:Y:S01]  /*11e60*/  ISETP.GT.U32.AND P6, PT, R44.reuse, R31, PT ;  /* 0x0000001f2c00720c */ /* 0x040fe20003fc4070 */
[----:B------:R-:W-:Y:S01]  /*11e70*/  @!P2 IMAD.MOV R8, RZ, RZ, -R8 ;  /* 0x000000ffff08a224 */ /* 0x000fe200078e0a08 */
[----:B------:R-:W-:Y:S01]  /*11e80*/  IABS R27, R38 ;  /* 0x00000026001b7213 */ /* 0x000fe20000000000 */
[----:B------:R-:W-:Y:S01]  /*11e90*/  IMAD.HI.U32 R4, R39, R6, RZ ;  /* 0x0000000627047227 */ /* 0x000fe200078e00ff */
[----:B------:R-:W-:-:S02]  /*11ea0*/  ISETP.GT.U32.AND P2, PT, R44, R25, PT ;  /* 0x000000192c00720c */ /* 0x000fc40003f44070 */
[----:B------:R-:W-:Y:S01]  /*11eb0*/  STL [R1+0x748], R8 ;  /* 0x0007480801007387 */ /* 0x000fe20000100800 */
[----:B------:R-:W-:Y:S02]  /*11ec0*/  IMAD R28, R44, R5, R28 ;  /* 0x000000052c1c7224 */ /* 0x000fe400078e021c */
[----:B------:R-:W-:Y:S02]  /*11ed0*/  IMAD.MOV R4, RZ, RZ, -R4 ;  /* 0x000000ffff047224 */ /* 0x000fe400078e0a04 */
[--C-:B------:R-:W-:Y:S01]  /*11ee0*/  @!P4 IMAD.IADD R24, R24, 0x1, -R44.reuse ;  /* 0x000000011818c824 */ /* 0x100fe200078e0a2c */
[----:B------:R-:W-:Y:S01]  /*11ef0*/  ISETP.GE.AND P4, PT, R56, RZ, PT ;  /* 0x000000ff3800720c */ /* 0x000fe20003f86270 */
[----:B------:R-:W-:Y:S01]  /*11f00*/  @!P6 IMAD.IADD R31, R31, 0x1, -R44 ;  /* 0x000000011f1fe824 */ /* 0x000fe200078e0a2c */
[C---:B------:R-:W-:Y:S01]  /*11f10*/  ISETP.GT.U32.AND P6, PT, R44.reuse, R28, PT ;  /* 0x0000001c2c00720c */ /* 0x040fe20003fc4070 */
[----:B------:R-:W-:Y:S02]  /*11f20*/  IMAD R6, R44, R4, R6 ;  /* 0x000000042c067224 */ /* 0x000fe400078e0206 */
[----:B------:R-:W-:-:S04]  /*11f30*/  IMAD.HI.U32 R4, R39, R27, RZ ;  /* 0x0000001b27047227 */ /* 0x000fc800078e00ff */
[----:B------:R-:W-:Y:S02]  /*11f40*/  IMAD.MOV R4, RZ, RZ, -R4 ;  /* 0x000000ffff047224 */ /* 0x000fe400078e0a04 */
[----:B------:R-:W-:Y:S01]  /*11f50*/  @!P2 IMAD.IADD R25, R25, 0x1, -R44 ;  /* 0x000000011919a824 */ /* 0x000fe200078e0a2c */
[C---:B------:R-:W-:Y:S01]  /*11f60*/  ISETP.GT.U32.AND P2, PT, R44.reuse, R6, PT ;  /* 0x000000062c00720c */ /* 0x040fe20003f44070 */
[----:B0-----:R-:W-:Y:S02]  /*11f70*/  IMAD.MOV.U32 R7, RZ, RZ, R24 ;  /* 0x000000ffff077224 */ /* 0x001fe400078e0018 */
[----:B------:R-:W-:Y:S02]  /*11f80*/  IMAD R27, R44, R4, R27 ;  /* 0x000000042c1b7224 */ /* 0x000fe400078e021b */
[----:B------:R-:W-:Y:S01]  /*11f90*/  @!P0 IMAD.MOV R7, RZ, RZ, -R7 ;  /* 0x000000ffff078224 */ /* 0x000fe200078e0a07 */
[----:B------:R-:W-:Y:S01]  /*11fa0*/  ISETP.GE.AND P0, PT, R55, RZ, PT ;  /* 0x000000ff3700720c */ /* 0x000fe20003f06270 */
[--C-:B------:R-:W-:Y:S01]  /*11fb0*/  @!P6 IMAD.IADD R28, R28, 0x1, -R44.reuse ;  /* 0x000000011c1ce824 */ /* 0x100fe200078e0a2c */
[----:B------:R-:W-:Y:S01]  /*11fc0*/  ISETP.GT.U32.AND P6, PT, R44, R27, PT ;  /* 0x0000001b2c00720c */ /* 0x000fe20003fc4070 */
[----:B------:R-:W-:Y:S01]  /*11fd0*/  @!P5 IMAD.IADD R29, R29, 0x1, -R44 ;  /* 0x000000011d1dd824 */ /* 0x000fe200078e0a2c */
[----:B------:R0:W-:Y:S01]  /*11fe0*/  STL [R1+0x744], R7 ;  /* 0x0007440701007387 */ /* 0x0001e20000100800 */
[----:B------:R-:W-:-:S02]  /*11ff0*/  VIADD R54, R0, 0x10e ;  /* 0x0000010e00367836 */ /* 0x000fc40000000000 */
[--C-:B------:R-:W-:Y:S01]  /*12000*/  @!P2 IMAD.IADD R6, R6, 0x1, -R44.reuse ;  /* 0x000000010606a824 */ /* 0x100fe200078e0a2c */
[----:B------:R-:W-:Y:S01]  /*12010*/  ISETP.GT.U32.AND P2, PT, R44, R28, PT ;  /* 0x0000001c2c00720c */ /* 0x000fe20003f44070 */
[----:B------:R-:W-:Y:S01]  /*12020*/  VIADD R56, R0, 0x10f ;  /* 0x0000010f00387836 */ /* 0x000fe20000000000 */
[----:B------:R-:W-:Y:S01]  /*12030*/  ISETP.GT.U32.AND P5, PT, R44, R29, PT ;  /* 0x0000001d2c00720c */ /* 0x000fe20003fa4070 */
[C---:B------:R-:W-:Y:S01]  /*12040*/  VIADD R55, R0.reuse, 0x10d ;  /* 0x0000010d00377836 */ /* 0x040fe20000000000 */
[----:B------:R-:W-:Y:S01]  /*12050*/  IABS R5, R54 ;  /* 0x0000003600057213 */ /* 0x000fe20000000000 */
[----:B------:R-:W-:Y:S01]  /*12060*/  VIADD R42, R0, 0xd5 ;  /* 0x000000d5002a7836 */ /* 0x000fe20000000000 */
[----:B------:R-:W-:Y:S01]  /*12070*/  IABS R24, R56 ;  /* 0x0000003800187213 */ /* 0x000fe20000000000 */
[----:B0-----:R-:W-:Y:S01]  /*12080*/  IMAD.MOV.U32 R7, RZ, RZ, R31 ;  /* 0x000000ffff077224 */ /* 0x001fe200078e001f */
[----:B------:R-:W-:Y:S01]  /*12090*/  IABS R4, R55 ;  /* 0x0000003700047213 */ /* 0x000fe20000000000 */
[----:B------:R-:W-:-:S02]  /*120a0*/  @!P6 IMAD.IADD R27, R27, 0x1, -R44 ;  /* 0x000000011b1be824 */ /* 0x000fc400078e0a2c */
[----:B------:R-:W-:Y:S01]  /*120b0*/  @!P1 IMAD.MOV R7, RZ, RZ, -R7 ;  /* 0x000000ffff079224 */ /* 0x000fe200078e0a07 */
[----:B------:R-:W-:Y:S01]  /*120c0*/  ISETP.GE.AND P1, PT, R38, RZ, PT ;  /* 0x000000ff2600720c */ /* 0x000fe20003f26270 */
[C---:B------:R-:W-:Y:S01]  /*120d0*/  IMAD.HI.U32 R30, R39.reuse, R5, RZ ;  /* 0x00000005271e7227 */ /* 0x040fe200078e00ff */
[----:B------:R-:W-:Y:S02]  /*120e0*/  ISETP.GT.U32.AND P6, PT, R44, R27, PT ;  /* 0x0000001b2c00720c */ /* 0x000fe40003fc4070 */
[----:B------:R0:W-:Y:S01]  /*120f0*/  STL [R1+0x740], R7 ;  /* 0x0007400701007387 */ /* 0x0001e20000100800 */
[----:B------:R-:W-:-:S04]  /*12100*/  IMAD.HI.U32 R26, R39, R24, RZ ;  /* 0x00000018271a7227 */ /* 0x000fc800078e00ff */
[----:B------:R-:W-:Y:S02]  /*12110*/  IMAD.MOV R30, RZ, RZ, -R30 ;  /* 0x000000ffff1e7224 */ /* 0x000fe400078e0a1e */
[--C-:B------:R-:W-:Y:S02]  /*12120*/  @!P2 IMAD.IADD R28, R28, 0x1, -R44.reuse ;  /* 0x000000011c1ca824 */ /* 0x100fe400078e0a2c */
[----:B------:R-:W-:Y:S01]  /*12130*/  @!P5 IMAD.IADD R29, R29, 0x1, -R44 ;  /* 0x000000011d1dd824 */ /* 0x000fe200078e0a2c */
[----:B------:R-:W-:Y:S01]  /*12140*/  ISETP.GE.AND P5, PT, R40, RZ, PT ;  /* 0x000000ff2800720c */ /* 0x000fe20003fa6270 */
[----:B0-----:R-:W-:Y:S02]  /*12150*/  IMAD.MOV.U32 R7, RZ, RZ, R25 ;  /* 0x000000ffff077224 */ /* 0x001fe400078e0019 */
[----:B------:R-:W-:-:S04]  /*12160*/  IMAD.HI.U32 R25, R39, R4, RZ ;  /* 0x0000000427197227 */ /* 0x000fc800078e00ff */
[----:B------:R-:W-:Y:S01]  /*12170*/  @!P4 IMAD.MOV R7, RZ, RZ, -R7 ;  /* 0x000000ffff07c224 */ /* 0x000fe200078e0a07 */
[----:B------:R-:W-:Y:S01]  /*12180*/  ISETP.GT.U32.AND P4, PT, R44, R6, PT ;  /* 0x000000062c00720c */ /* 0x000fe20003f84070 */
[----:B------:R-:W-:Y:S02]  /*12190*/  IMAD.MOV R26, RZ, RZ, -R26 ;  /* 0x000000ffff1a7224 */ /* 0x000fe400078e0a1a */
[----:B------:R-:W-:Y:S01]  /*121a0*/  VIADD R40, R0, 0x10c ;  /* 0x0000010c00287836 */ /* 0x000fe20000000000 */
[----:B------:R0:W-:Y:S01]  /*121b0*/  STL [R1+0x73c], R7 ;  /* 0x00073c0701007387 */ /* 0x0001e20000100800 */
[C---:B------:R-:W-:Y:S02]  /*121c0*/  IMAD R5, R44.reuse, R30, R5 ;  /* 0x0000001e2c057224 */ /* 0x040fe400078e0205 */
[----:B------:R-:W-:Y:S02]  /*121d0*/  IMAD.MOV R25, RZ, RZ, -R25 ;  /* 0x000000ffff197224 */ /* 0x000fe400078e0a19 */
[C---:B------:R-:W-:Y:S01]  /*121e0*/  IMAD R24, R44.reuse, R26, R24 ;  /* 0x0000001a2c187224 */ /* 0x040fe200078e0218 */
[----:B------:R-:W-:Y:S01]  /*121f0*/  IABS R26, R40 ;  /* 0x00000028001a7213 */ /* 0x000fe20000000000 */
[----:B------:R-:W-:-:S02]  /*12200*/  IMAD R4, R44, R25, R4 ;  /* 0x000000192c047224 */ /* 0x000fc400078e0204 */
[----:B------:R-:W-:Y:S01]  /*12210*/  @!P6 IMAD.IADD R27, R27, 0x1, -R44 ;  /* 0x000000011b1be824 */ /* 0x000fe200078e0a2c */
[C---:B------:R-:W-:Y:S01]  /*12220*/  ISETP.GT.U32.AND P2, PT, R44.reuse, R24, PT ;  /* 0x000000182c00720c */ /* 0x040fe20003f44070 */
[----:B0-----:R-:W-:Y:S01]  /*12230*/  IMAD.MOV.U32 R7, RZ, RZ, R28 ;  /* 0x000000ffff077224 */ /* 0x001fe200078e001c */
[----:B------:R-:W-:Y:S01]  /*12240*/  ISETP.GT.U32.AND P6, PT, R44, R4, PT ;  /* 0x000000042c00720c */ /* 0x000fe20003fc4070 */
[----:B------:R-:W-:-:S04]  /*12250*/  IMAD.HI.U32 R25, R39, R26, RZ ;  /* 0x0000001a27197227 */ /* 0x000fc800078e00ff */
[----:B------:R-:W-:Y:S01]  /*12260*/  @!P0 IMAD.MOV R7, RZ, RZ, -R7 ;  /* 0x000000ffff078224 */ /* 0x000fe200078e0a07 */
[----:B------:R-:W-:Y:S01]  /*12270*/  ISETP.GT.U32.AND P0, PT, R44, R5, PT ;  /* 0x000000052c00720c */ /* 0x000fe20003f04070 */
[----:B------:R-:W-:Y:S02]  /*12280*/  IMAD.MOV.U32 R8, RZ, RZ, R29 ;  /* 0x000000ffff087224 */ /* 0x000fe400078e001d */
[----:B------:R-:W-:Y:S02]  /*12290*/  IMAD.MOV R25, RZ, RZ, -R25 ;  /* 0x000000ffff197224 */ /* 0x000fe400078e0a19 */
[----:B------:R-:W-:Y:S02]  /*122a0*/  VIADD R38, R0, 0x10b ;  /* 0x0000010b00267836 */ /* 0x000fe40000000000 */
[----:B------:R-:W-:Y:S01]  /*122b0*/  @!P3 IMAD.MOV R8, RZ, RZ, -R8 ;  /* 0x000000ffff08b224 */ /* 0x000fe200078e0a08 */
[----:B------:R-:W-:Y:S01]  /*122c0*/  ISETP.GE.AND P3, PT, R56, RZ, PT ;  /* 0x000000ff3800720c */ /* 0x000fe20003f66270 */
[----:B------:R-:W-:Y:S01]  /*122d0*/  IMAD R26, R44, R25, R26 ;  /* 0x000000192c1a7224 */ /* 0x000fe200078e021a */
[----:B------:R-:W-:Y:S01]  /*122e0*/  IABS R25, R38 ;  /* 0x0000002600197213 */ /* 0x000fe20000000000 */
[--C-:B------:R-:W-:Y:S01]  /*122f0*/  @!P4 IMAD.IADD R6, R6, 0x1, -R44.reuse ;  /* 0x000000010606c824 */ /* 0x100fe200078e0a2c */
[----:B------:R-:W-:Y:S01]  /*12300*/  STL [R1+0x738], R8 ;  /* 0x0007380801007387 */ /* 0x000fe20000100800 */
[--C-:B------:R-:W-:Y:S01]  /*12310*/  @!P0 IMAD.IADD R5, R5, 0x1, -R44.reuse ;  /* 0x0000000105058824 */ /* 0x100fe200078e0a2c */
[----:B------:R-:W-:Y:S01]  /*12320*/  ISETP.GE.AND P4, PT, R54, RZ, PT ;  /* 0x000000ff3600720c */ /* 0x000fe20003f86270 */
[--C-:B------:R-:W-:Y:S01]  /*12330*/  @!P6 IMAD.IADD R4, R4, 0x1, -R44.reuse ;  /* 0x000000010404e824 */ /* 0x100fe200078e0a2c */
[----:B------:R0:W-:Y:S01]  /*12340*/  STL [R1+0x734], R7 ;  /* 0x0007340701007387 */ /* 0x0001e20000100800 */
[----:B------:R-:W-:Y:S01]  /*12350*/  VIADD R56, R0, 0x10a ;  /* 0x0000010a00387836 */ /* 0x000fe20000000000 */
[----:B------:R-:W-:Y:S01]  /*12360*/  ISETP.GT.U32.AND P6, PT, R44, R5, PT ;  /* 0x000000052c00720c */ /* 0x000fe20003fc4070 */
[----:B------:R-:W-:Y:S01]  /*12370*/  @!P2 IMAD.IADD R24, R24, 0x1, -R44 ;  /* 0x000000011818a824 */ /* 0x000fe200078e0a2c */
[----:B------:R-:W-:Y:S01]  /*12380*/  ISETP.GE.AND P2, PT, R55, RZ, PT ;  /* 0x000000ff3700720c */ /* 0x000fe20003f46270 */
[C---:B------:R-:W-:Y:S01]  /*12390*/  VIADD R54, R0.reuse, 0x109 ;  /* 0x0000010900367836 */ /* 0x040fe20000000000 */
[----:B------:R-:W-:Y:S01]  /*123a0*/  IABS R31, R56 ;  /* 0x00000038001f7213 */ /* 0x000fe20000000000 */
[----:B------:R-:W-:Y:S01]  /*123b0*/  VIADD R55, R0, 0x108 ;  /* 0x0000010800377836 */ /* 0x000fe20000000000 */
[----:B------:R-:W-:Y:S01]  /*123c0*/  ISETP.GT.U32.AND P0, PT, R44, R24, PT ;  /* 0x000000182c00720c */ /* 0x000fe20003f04070 */
[----:B------:R-:W-:Y:S01]  /*123d0*/  VIADD R43, R0, 0xd6 ;  /* 0x000000d6002b7836 */ /* 0x000fe20000000000 */
[----:B------:R-:W-:Y:S01]  /*123e0*/  IABS R29, R54 ;  /* 0x00000036001d7213 */ /* 0x000fe20000000000 */
[----:B0-----:R-:W-:Y:S01]  /*123f0*/  IMAD.MOV.U32 R7, RZ, RZ, R6 ;  /* 0x000000ffff077224 */ /* 0x001fe200078e0006 */
[----:B------:R-:W-:Y:S01]  /*12400*/  IABS R28, R55 ;  /* 0x00000037001c7213 */ /* 0x000fe20000000000 */
[----:B------:R-:W-:-:S04]  /*12410*/  IMAD.HI.U32 R6, R39, R25, RZ ;  /* 0x0000001927067227 */ /* 0x000fc800078e00ff */
[----:B------:R-:W-:Y:S02]  /*12420*/  IMAD.MOV R6, RZ, RZ, -R6 ;  /* 0x000000ffff067224 */ /* 0x000fe400078e0a06 */
[----:B------:R-:W-:Y:S01]  /*12430*/  @!P5 IMAD.MOV R7, RZ, RZ, -R7 ;  /* 0x000000ffff07d224 */ /* 0x000fe200078e0a07 */
[C---:B------:R-:W-:Y:S01]  /*12440*/  ISETP.GT.U32.AND P5, PT, R44.reuse, R4, PT ;  /* 0x000000042c00720c */ /* 0x040fe20003fa4070 */
[C---:B------:R-:W-:Y:S02]  /*12450*/  IMAD R25, R44.reuse, R6, R25 ;  /* 0x000000062c197224 */ /* 0x040fe400078e0219 */
[----:B------:R-:W-:Y:S01]  /*12460*/  @!P6 IMAD.IADD R5, R5, 0x1, -R44 ;  /* 0x000000010505e824 */ /* 0x000fe200078e0a2c */
[----:B------:R0:W-:Y:S01]  /*12470*/  STL [R1+0x724], R7 ;  /* 0x0007240701007387 */ /* 0x0001e20000100800 */
[----:B------:R-:W-:Y:S01]  /*12480*/  IMAD.HI.U32 R30, R39, R31, RZ ;  /* 0x0000001f271e7227 */ /* 0x000fe200078e00ff */
[----:B------:R-:W-:-:S03]  /*12490*/  ISETP.GT.U32.AND P6, PT, R44, R25, PT ;  /* 0x000000192c00720c */ /* 0x000fc60003fc4070 */
[----:B------:R-:W-:Y:S02]  /*124a0*/  IMAD.MOV R30, RZ, RZ, -R30 ;  /* 0x000000ffff1e7224 */ /* 0x000fe400078e0a1e */
[----:B------:R-:W-:Y:S01]  /*124b0*/  @!P0 IMAD.IADD R24, R24, 0x1, -R44 ;  /* 0x0000000118188824 */ /* 0x000fe200078e0a2c */
[----:B------:R-:W-:Y:S01]  /*124c0*/  ISETP.GE.AND P0, PT, R40, RZ, PT ;  /* 0x000000ff2800720c */ /* 0x000fe20003f06270 */
[----:B------:R-:W-:Y:S02]  /*124d0*/  IMAD R31, R44, R30, R31 ;  /* 0x0000001e2c1f7224 */ /* 0x000fe400078e021f */
[----:B0-----:R-:W-:Y:S02]  /*124e0*/  IMAD.MOV.U32 R7, RZ, RZ, R27 ;  /* 0x000000ffff077224 */ /* 0x001fe400078e001b */
[----:B------:R-:W-:-:S04]  /*124f0*/  IMAD.HI.U32 R27, R39, R29, RZ ;  /* 0x0000001d271b7227 */ /* 0x000fc800078e00ff */
[----:B------:R-:W-:Y:S01]  /*12500*/  @!P1 IMAD.MOV R7, RZ, RZ, -R7 ;  /* 0x000000ffff079224 */ /* 0x000fe200078e0a07 */
[C---:B------:R-:W-:Y:S01]  /*12510*/  ISETP.GT.U32.AND P1, PT, R44.reuse, R26, PT ;  /* 0x0000001a2c00720c */ /* 0x040fe20003f24070 */
[--C-:B------:R-:W-:Y:S01]  /*12520*/  @!P6 IMAD.IADD R25, R25, 0x1, -R44.reuse ;  /* 0x000000011919e824 */ /* 0x100fe200078e0a2c */
[----:B------:R-:W-:Y:S01]  /*12530*/  ISETP.GT.U32.AND P6, PT, R44, R31, PT ;  /* 0x0000001f2c00720c */ /* 0x000fe20003fc4070 */
[----:B------:R-:W-:Y:S01]  /*12540*/  @!P5 IMAD.IADD R4, R4, 0x1, -R44 ;  /* 0x000000010404d824 */ /* 0x000fe200078e0a2c */
[----:B------:R0:W-:Y:S01]  /*12550*/  STL [R1+0x720], R7 ;  /* 0x0007200701007387 */ /* 0x0001e20000100800 */
[----:B------:R-:W-:Y:S01]  /*12560*/  ISETP.GE.AND P5, PT, R38, RZ, PT ;  /* 0x000000ff2600720c */ /* 0x000fe20003fa6270 */
[----:B------:R-:W-:Y:S02]  /*12570*/  IMAD.MOV R27, RZ, RZ, -R27 ;  /* 0x000000ffff1b7224 */ /* 0x000fe400078e0a1b */
[----:B------:R-:W-:-:S04]  /*12580*/  IMAD.HI.U32 R6, R39, R28, RZ ;  /* 0x0000001c27067227 */ /* 0x000fc800078e00ff */
[----:B------:R-:W-:Y:S02]  /*12590*/  VIADD R38, R0, 0x107 ;  /* 0x0000010700267836 */ /* 0x000fe40000000000 */
[----:B------:R-:W-:Y:S01]  /*125a0*/  @!P1 IMAD.IADD R26, R26, 0x1, -R44 ;  /* 0x000000011a1a9824 */ /* 0x000fe200078e0a2c */
[----:B------:R-:W-:Y:S01]  /*125b0*/  ISETP.GE.AND P1, PT, R56, RZ, PT ;  /* 0x000000ff3800720c */ /* 0x000fe20003f26270 */
[----:B0-----:R-:W-:Y:S02]  /*125c0*/  IMAD.MOV.U32 R7, RZ, RZ, R24 ;  /* 0x000000ffff077224 */ /* 0x001fe400078e0018 */
[C---:B------:R-:W-:Y:S01]  /*125d0*/  IMAD R29, R44.reuse, R27, R29 ;  /* 0x0000001b2c1d7224 */ /* 0x040fe200078e021d */
[----:B------:R-:W-:Y:S01]  /*125e0*/  IABS R27, R38 ;  /* 0x00000026001b7213 */ /* 0x000fe20000000000 */
[----:B------:R-:W-:Y:S01]  /*125f0*/  @!P3 IMAD.MOV R7, RZ, RZ, -R7 ;  /* 0x000000ffff07b224 */ /* 0x000fe200078e0a07 */
[----:B------:R-:W-:Y:S01]  /*12600*/  ISETP.GT.U32.AND P3, PT, R44, R26, PT ;  /* 0x0000001a2c00720c */ /* 0x000fe20003f64070 */
[----:B------:R-:W-:-:S02]  /*12610*/  IMAD.MOV R6, RZ, RZ, -R6 ;  /* 0x000000ffff067224 */ /* 0x000fc400078e0a06 */
[----:B------:R-:W-:Y:S01]  /*12620*/  @!P4 IMAD.MOV R5, RZ, RZ, -R5 ;  /* 0x000000ffff05c224 */ /* 0x000fe200078e0a05 */
[----:B------:R0:W-:Y:S01]  /*12630*/  STL [R1+0x71c], R7 ;  /* 0x00071c0701007387 */ /* 0x0001e20000100800 */
[----:B------:R-:W-:Y:S01]  /*12640*/  @!P6 IMAD.IADD R31, R31, 0x1, -R44 ;  /* 0x000000011f1fe824 */ /* 0x000fe200078e0a2c */
[C---:B------:R-:W-:Y:S01]  /*12650*/  ISETP.GT.U32.AND P4, PT, R44.reuse, R25, PT ;  /* 0x000000192c00720c */ /* 0x040fe20003f84070 */
[C---:B------:R-:W-:Y:S01]  /*12660*/  IMAD R28, R44.reuse, R6, R28 ;  /* 0x000000062c1c7224 */ /* 0x040fe200078e021c */
[----:B------:R1:W-:Y:S01]  /*12670*/  STL [R1+0x714], R5 ;  /* 0x0007140501007387 */ /* 0x0003e20000100800 */
[----:B------:R-:W-:Y:S01]  /*12680*/  @!P2 IMAD.MOV R4, RZ, RZ, -R4 ;  /* 0x000000ffff04a224 */ /* 0x000fe200078e0a04 */
[----:B------:R-:W-:Y:S01]  /*12690*/  ISETP.GT.U32.AND P6, PT, R44, R31, PT ;  /* 0x0000001f2c00720c */ /* 0x000fe20003fc4070 */
[----:B------:R-:W-:Y:S01]  /*126a0*/  VIADD R40, R0, 0x105 ;  /* 0x0000010500287836 */ /* 0x000fe20000000000 */
[----:B------:R-:W-:Y:S01]  /*126b0*/  ISETP.GT.U32.AND P2, PT, R44, R29, PT ;  /* 0x0000001d2c00720c */ /* 0x000fe20003f44070 */
[----:B------:R-:W-:Y:S01]  /*126c0*/  @!P3 IMAD.IADD R26, R26, 0x1, -R44 ;  /* 0x000000011a1ab824 */ /* 0x000fe200078e0a2c */
[----:B------:R-:W-:Y:S01]  /*126d0*/  ISETP.GT.U32.AND P3, PT, R44, R28, PT ;  /* 0x0000001c2c00720c */ /* 0x000fe20003f64070 */
[----:B------:R-:W-:Y:S01]  /*126e0*/  VIADD R56, R0, 0x106 ;  /* 0x0000010600387836 */ /* 0x000fe20000000000 */
[----:B------:R-:W-:Y:S01]  /*126f0*/  IABS R24, R40 ;  /* 0x0000002800187213 */ /* 0x000fe20000000000 */
[----:B0-----:R-:W-:Y:S01]  /*12700*/  IMAD.MOV.U32 R7, RZ, RZ, R26 ;  /* 0x000000ffff077224 */ /* 0x001fe200078e001a */
[----:B------:R0:W-:Y:S01]  /*12710*/  STL [R1+0x710], R4 ;  /* 0x0007100401007387 */ /* 0x0001e20000100800 */
[----:B-1----:R-:W-:Y:S01]  /*12720*/  IMAD.HI.U32 R5, R39, R27, RZ ;  /* 0x0000001b27057227 */ /* 0x002fe200078e00ff */
[----:B------:R-:W-:-:S03]  /*12730*/  IABS R6, R56 ;  /* 0x0000003800067213 */ /* 0x000fc60000000000 */
[----:B------:R-:W-:Y:S02]  /*12740*/  IMAD.MOV R5, RZ, RZ, -R5 ;  /* 0x000000ffff057224 */ /* 0x000fe400078e0a05 */
[----:B------:R-:W-:Y:S02]  /*12750*/  @!P6 IMAD.IADD R31, R31, 0x1, -R44 ;  /* 0x000000011f1fe824 */ /* 0x000fe400078e0a2c */
[----:B------:R-:W-:Y:S02]  /*12760*/  IMAD R27, R44, R5, R27 ;  /* 0x000000052c1b7224 */ /* 0x000fe400078e021b */
[----:B------:R-:W-:-:S03]  /*12770*/  IMAD.HI.U32 R26, R39, R24, RZ ;  /* 0x00000018271a7227 */ /* 0x000fc600078e00ff */
[----:B------:R-:W-:Y:S01]  /*12780*/  ISETP.GT.U32.AND P6, PT, R44, R27, PT ;  /* 0x0000001b2c00720c */ /* 0x000fe20003fc4070 */
[--C-:B------:R-:W-:Y:S02]  /*12790*/  @!P2 IMAD.IADD R29, R29, 0x1, -R44.reuse ;  /* 0x000000011d1da824 */ /* 0x100fe400078e0a2c */
[----:B------:R-:W-:Y:S01]  /*127a0*/  @!P3 IMAD.IADD R28, R28, 0x1, -R44 ;  /* 0x000000011c1cb824 */ /* 0x000fe200078e0a2c */
[----:B------:R-:W-:Y:S01]  /*127b0*/  ISETP.GE.AND P3, PT, R55, RZ, PT ;  /* 0x000000ff3700720c */ /* 0x000fe20003f66270 */
[----:B------:R-:W-:Y:S01]  /*127c0*/  IMAD.MOV R26, RZ, RZ, -R26 ;  /* 0x000000ffff1a7224 */ /* 0x000fe200078e0a1a */
[C---:B------:R-:W-:Y:S01]  /*127d0*/  ISETP.GT.U32.AND P2, PT, R44.reuse, R29, PT ;  /* 0x0000001d2c00720c */ /* 0x040fe20003f44070 */
[----:B------:R-:W-:Y:S01]  /*127e0*/  @!P0 IMAD.MOV R7, RZ, RZ, -R7 ;  /* 0x000000ffff078224 */ /* 0x000fe200078e0a07 */
[----:B------:R-:W-:Y:S01]  /*127f0*/  ISETP.GT.U32.AND P0, PT, R44, R28, PT ;  /* 0x0000001c2c00720c */ /* 0x000fe20003f04070 */
[----:B0-----:R-:W-:-:S03]  /*12800*/  IMAD.HI.U32 R4, R39, R6, RZ ;  /* 0x0000000627047227 */ /* 0x001fc600078e00ff */
[----:B------:R0:W-:Y:S01]  /*12810*/  STL [R1+0x700], R7 ;  /* 0x0007000701007387 */ /* 0x0001e20000100800 */
[C---:B------:R-:W-:Y:S02]  /*12820*/  IMAD R24, R44.reuse, R26, R24 ;  /* 0x0000001a2c187224 */ /* 0x040fe400078e0218 */
[----:B------:R-:W-:Y:S02]  /*12830*/  IMAD.MOV R4, RZ, RZ, -R4 ;  /* 0x000000ffff047224 */ /* 0x000fe400078e0a04 */
[--C-:B------:R-:W-:Y:S01]  /*12840*/  @!P6 IMAD.IADD R27, R27, 0x1, -R44.reuse ;  /* 0x000000011b1be824 */ /* 0x100fe200078e0a2c */
[----:B------:R-:W-:Y:S01]  /*12850*/  ISETP.GT.U32.AND P6, PT, R44, R24, PT ;  /* 0x000000182c00720c */ /* 0x000fe20003fc4070 */
[----:B------:R-:W-:Y:S01]  /*12860*/  @!P4 IMAD.IADD R25, R25, 0x1, -R44 ;  /* 0x000000011919c824 */ /* 0x000fe200078e0a2c */
[----:B------:R-:W-:Y:S01]  /*12870*/  ISETP.GE.AND P4, PT, R54, RZ, PT ;  /* 0x000000ff3600720c */ /* 0x000fe20003f86270 */
[----:B------:R-:W-:Y:S02]  /*12880*/  IMAD R6, R44, R4, R6 ;  /* 0x000000042c067224 */ /* 0x000fe400078e0206 */
[----:B------:R-:W-:-:S02]  /*12890*/  VIADD R54, R0, 0x104 ;  /* 0x0000010400367836 */ /* 0x000fc40000000000 */
[--C-:B------:R-:W-:Y:S01]  /*128a0*/  @!P2 IMAD.IADD R29, R29, 0x1, -R44.reuse ;  /* 0x000000011d1da824 */ /* 0x100fe200078e0a2c */
[----:B------:R-:W-:Y:S01]  /*128b0*/  ISETP.GT.U32.AND P2, PT, R44, R6, PT ;  /* 0x000000062c00720c */ /* 0x000fe20003f44070 */
[--C-:B------:R-:W-:Y:S01]  /*128c0*/  @!P0 IMAD.IADD R28, R28, 0x1, -R44.reuse ;  /* 0x000000011c1c8824 */ /* 0x100fe200078e0a2c */
[----:B------:R-:W-:Y:S01]  /*128d0*/  ISETP.GE.AND P0, PT, R38, RZ, PT ;  /* 0x000000ff2600720c */ /* 0x000fe20003f06270 */
[C---:B------:R-:W-:Y:S01]  /*128e0*/  VIADD R38, R0.reuse, 0x102 ;  /* 0x0000010200267836 */ /* 0x040fe20000000000 */
[----:B------:R-:W-:Y:S01]  /*128f0*/  IABS R5, R54 ;  /* 0x0000003600057213 */ /* 0x000fe20000000000 */
[----:B------:R-:W-:Y:S02]  /*12900*/  VIADD R55, R0, 0x103 ;  /* 0x0000010300377836 */ /* 0x000fe40000000000 */
[----:B------:R-:W-:Y:S01]  /*12910*/  IMAD.MOV.U32 R8, RZ, RZ, R25 ;  /* 0x000000ffff087224 */ /* 0x000fe200078e0019 */
[----:B------:R-:W-:Y:S01]  /*12920*/  IABS R26, R38 ;  /* 0x00000026001a7213 */ /* 0x000fe20000000000 */
[----:B------:R-:W-:Y:S01]  /*12930*/  @!P6 IMAD.IADD R24, R24, 0x1, -R44 ;  /* 0x000000011818e824 */ /* 0x000fe200078e0a2c */
[----:B------:R-:W-:Y:S01]  /*12940*/  IABS R4, R55 ;  /* 0x0000003700047213 */ /* 0x000fe20000000000 */
[----:B------:R-:W-:-:S03]  /*12950*/  IMAD.HI.U32 R32, R39, R5, RZ ;  /* 0x0000000527207227 */ /* 0x000fc600078e00ff */
[C---:B------:R-:W-:Y:S01]  /*12960*/  ISETP.GT.U32.AND P6, PT, R44.reuse, R24, PT ;  /* 0x000000182c00720c */ /* 0x040fe20003fc4070 */
[----:B------:R-:W-:Y:S01]  /*12970*/  @!P5 IMAD.MOV R8, RZ, RZ, -R8 ;  /* 0x000000ffff08d224 */ /* 0x000fe200078e0a08 */
[----:B------:R-:W-:Y:S01]  /*12980*/  ISETP.GT.U32.AND P5, PT, R44, R27, PT ;  /* 0x0000001b2c00720c */ /* 0x000fe20003fa4070 */
[----:B------:R-:W-:Y:S02]  /*12990*/  IMAD.MOV R32, RZ, RZ, -R32 ;  /* 0x000000ffff207224 */ /* 0x000fe400078e0a20 */
[C---:B------:R-:W-:Y:S01]  /*129a0*/  IMAD.HI.U32 R25, R39.reuse, R26, RZ ;  /* 0x0000001a27197227 */ /* 0x040fe200078e00ff */
[----:B------:R1:W-:Y:S03]  /*129b0*/  STL [R1+0x6fc], R8 ;  /* 0x0006fc0801007387 */ /* 0x0003e60000100800 */
[----:B0-----:R-:W-:Y:S02]  /*129c0*/  IMAD.MOV.U32 R7, RZ, RZ, R31 ;  /* 0x000000ffff077224 */ /* 0x001fe400078e001f */
[----:B------:R-:W-:Y:S01]  /*129d0*/  @!P2 IMAD.IADD R6, R6, 0x1, -R44 ;  /* 0x000000010606a824 */ /* 0x000fe200078e0a2c */
[----:B------:R-:W-:Y:S01]  /*129e0*/  ISETP.GE.AND P2, PT, R56, RZ, PT ;  /* 0x000000ff3800720c */ /* 0x000fe20003f46270 */
[----:B------:R-:W-:-:S04]  /*129f0*/  IMAD.HI.U32 R30, R39, R4, RZ ;  /* 0x00000004271e7227 */ /* 0x000fc800078e00ff */
[C---:B------:R-:W-:Y:S02]  /*12a00*/  IMAD R5, R44.reuse, R32, R5 ;  /* 0x000000202c057224 */ /* 0x040fe400078e0205 */
[----:B------:R-:W-:Y:S01]  /*12a10*/  @!P1 IMAD.MOV R7, RZ, RZ, -R7 ;  /* 0x000000ffff079224 */ /* 0x000fe200078e0a07 */
[C---:B------:R-:W-:Y:S01]  /*12a20*/  ISETP.GT.U32.AND P1, PT, R44.reuse, R6, PT ;  /* 0x000000062c00720c */ /* 0x040fe20003f24070 */
[----:B-1----:R-:W-:Y:S02]  /*12a30*/  IMAD.MOV.U32 R8, RZ, RZ, R29 ;  /* 0x000000ffff087224 */ /* 0x002fe400078e001d */
[----:B------:R-:W-:Y:S01]  /*12a40*/  IMAD.MOV R25, RZ, RZ, -R25 ;  /* 0x000000ffff197224 */ /* 0x000fe200078e0a19 */
[----:B------:R0:W-:Y:S01]  /*12a50*/  STL [R1+0x6f4], R7 ;  /* 0x0006f40701007387 */ /* 0x0001e20000100800 */
[----:B------:R-:W-:Y:S02]  /*12a60*/  IMAD.MOV R30, RZ, RZ, -R30 ;  /* 0x000000ffff1e7224 */ /* 0x000fe400078e0a1e */
[----:B------:R-:W-:Y:S01]  /*12a70*/  @!P4 IMAD.MOV R8, RZ, RZ, -R8 ;  /* 0x000000ffff08c224 */ /* 0x000fe200078e0a08 */
[C---:B------:R-:W-:Y:S01]  /*12a80*/  ISETP.GT.U32.AND P4, PT, R44.reuse, R5, PT ;  /* 0x000000052c00720c */ /* 0x040fe20003f84070 */
[----:B------:R-:W-:-:S02]  /*12a90*/  IMAD R26, R44, R25, R26 ;  /* 0x000000192c1a7224 */ /* 0x000fc400078e021a */
[----:B------:R-:W-:Y:S01]  /*12aa0*/  IMAD R4, R44, R30, R4 ;  /* 0x0000001e2c047224 */ /* 0x000fe200078e0204 */
[----:B------:R-:W-:Y:S01]  /*12ab0*/  STL [R1+0x6ec], R8 ;  /* 0x0006ec0801007387 */ /* 0x000fe20000100800 */
[----:B------:R-:W-:Y:S01]  /*12ac0*/  @!P6 IMAD.IADD R24, R24, 0x1, -R44 ;  /* 0x000000011818e824 */ /* 0x000fe200078e0a2c */
[C---:B------:R-:W-:Y:S01]  /*12ad0*/  ISETP.GT.U32.AND P6, PT, R44.reuse, R26, PT ;  /* 0x0000001a2c00720c */ /* 0x040fe20003fc4070 */
[----:B0-----:R-:W-:Y:S02]  /*12ae0*/  IMAD.MOV.U32 R7, RZ, RZ, R28 ;  /* 0x000000ffff077224 */ /* 0x001fe400078e001c */
[----:B------:R-:W-:Y:S01]  /*12af0*/  @!P5 IMAD.IADD R27, R27, 0x1, -R44 ;  /* 0x000000011b1bd824 */ /* 0x000fe200078e0a2c */
[----:B------:R-:W-:Y:S01]  /*12b00*/  ISETP.GT.U32.AND P5, PT, R44, R4, PT ;  /* 0x000000042c00720c */ /* 0x000fe20003fa4070 */
[----:B------:R-:W-:Y:S01]  /*12b10*/  @!P3 IMAD.MOV R7, RZ, RZ, -R7 ;  /* 0x000000ffff07b224 */ /* 0x000fe200078e0a07 */
[----:B------:R-:W-:Y:S01]  /*12b20*/  ISETP.GE.AND P3, PT, R40, RZ, PT ;  /* 0x000000ff2800720c */ /* 0x000fe20003f66270 */
[----:B------:R-:W-:-:S02]  /*12b30*/  VIADD R56, R0, 0x101 ;  /* 0x0000010100387836 */ /* 0x000fc40000000000 */
[--C-:B------:R-:W-:Y:S01]  /*12b40*/  @!P1 IMAD.IADD R6, R6, 0x1, -R44.reuse ;  /* 0x0000000106069824 */ /* 0x100fe200078e0a2c */
[----:B------:R0:W-:Y:S01]  /*12b50*/  STL [R1+0x6e8], R7 ;  /* 0x0006e80701007387 */ /* 0x0001e20000100800 */
[----:B------:R-:W-:Y:S01]  /*12b60*/  ISETP.GE.AND P1, PT, R54, RZ, PT ;  /* 0x000000ff3600720c */ /* 0x000fe20003f26270 */
[----:B------:R-:W-:Y:S01]  /*12b70*/  VIADD R54, R0, 0x100 ;  /* 0x0000010000367836 */ /* 0x000fe20000000000 */
[----:B------:R-:W-:Y:S01]  /*12b80*/  IABS R30, R56 ;  /* 0x00000038001e7213 */ /* 0x000fe20000000000 */
[--C-:B------:R-:W-:Y:S01]  /*12b90*/  @!P4 IMAD.IADD R5, R5, 0x1, -R44.reuse ;  /* 0x000000010505c824 */ /* 0x100fe200078e0a2c */
[----:B------:R-:W-:Y:S01]  /*12ba0*/  ISETP.GE.AND P4, PT, R55, RZ, PT ;  /* 0x000000ff3700720c */ /* 0x000fe20003f86270 */
[----:B------:R-:W-:Y:S01]  /*12bb0*/  @!P6 IMAD.IADD R26, R26, 0x1, -R44 ;  /* 0x000000011a1ae824 */ /* 0x000fe200078e0a2c */
[----:B------:R-:W-:Y:S01]  /*12bc0*/  IABS R29, R54 ;  /* 0x00000036001d7213 */ /* 0x000fe20000000000 */
[----:B------:R-:W-:-:S03]  /*12bd0*/  IMAD.HI.U32 R25, R39, R30, RZ ;  /* 0x0000001e27197227 */ /* 0x000fc600078e00ff */
[----:B------:R-:W-:Y:S01]  /*12be0*/  ISETP.GT.U32.AND P6, PT, R44, R26, PT ;  /* 0x0000001a2c00720c */ /* 0x000fe20003fc4070 */
[----:B0-----:R-:W-:Y:S02]  /*12bf0*/  IMAD.MOV.U32 R7, RZ, RZ, R27 ;  /* 0x000000ffff077224 */ /* 0x001fe400078e001b */
[----:B------:R-:W-:Y:S01]  /*12c00*/  @!P5 IMAD.IADD R4, R4, 0x1, -R44 ;  /* 0x000000010404d824 */ /* 0x000fe200078e0a2c */
[----:B------:R-:W-:Y:S01]  /*12c10*/  ISETP.GE.AND P5, PT, R38, RZ, PT ;  /* 0x000000ff2600720c */ /* 0x000fe20003fa6270 */
[----:B------:R-:W-:Y:S01]  /*12c20*/  @!P0 IMAD.MOV R7, RZ, RZ, -R7 ;  /* 0x000000ffff078224 */ /* 0x000fe200078e0a07 */
[C---:B------:R-:W-:Y:S01]  /*12c30*/  ISETP.GT.U32.AND P0, PT, R44.reuse, R5, PT ;  /* 0x000000052c00720c */ /* 0x040fe20003f04070 */
[----:B------:R-:W-:Y:S02]  /*12c40*/  IMAD.MOV R25, RZ, RZ, -R25 ;  /* 0x000000ffff197224 */ /* 0x000fe400078e0a19 */
[----:B------:R-:W-:Y:S01]  /*12c50*/  IMAD.MOV.U32 R8, RZ, RZ, R24 ;  /* 0x000000ffff087224 */ /* 0x000fe200078e0018 */
[----:B------:R0:W-:Y:S01]  /*12c60*/  STL [R1+0x6e4], R7 ;  /* 0x0006e40701007387 */ /* 0x0001e20000100800 */
[----:B------:R-:W-:-:S02]  /*12c70*/  IMAD R30, R44, R25, R30 ;  /* 0x000000192c1e7224 */ /* 0x000fc400078e021e */
[----:B------:R-:W-:Y:S02]  /*12c80*/  VIADD R55, R0, 0xff ;  /* 0x000000ff00377836 */ /* 0x000fe40000000000 */
[----:B------:R-:W-:Y:S02]  /*12c90*/  @!P6 IMAD.IADD R26, R26, 0x1, -R44 ;  /* 0x000000011a1ae824 */ /* 0x000fe400078e0a2c */
[----:B------:R-:W-:Y:S01]  /*12ca0*/  @!P3 IMAD.MOV R8, RZ, RZ, -R8 ;  /* 0x000000ffff08b224 */ /* 0x000fe200078e0a08 */
[----:B------:R-:W-:Y:S01]  /*12cb0*/  IABS R27, R55 ;  /* 0x00000037001b7213 */ /* 0x000fe20000000000 */
[----:B------:R-:W-:Y:S01]  /*12cc0*/  @!P0 IMAD.IADD R5, R5, 0x1, -R44 ;  /* 0x0000000105058824 */ /* 0x000fe200078e0a2c */
[----:B------:R-:W-:Y:S01]  /*12cd0*/  ISETP.GT.U32.AND P0, PT, R44, R30, PT ;  /* 0x0000001e2c00720c */ /* 0x000fe20003f04070 */
[----:B0-----:R-:W-:Y:S01]  /*12ce0*/  IMAD.MOV.U32 R7, RZ, RZ, R6 ;  /* 0x000000ffff077224 */ /* 0x001fe200078e0006 */
[----:B------:R-:W-:Y:S01]  /*12cf0*/  ISETP.GE.AND P3, PT, R56, RZ, PT ;  /* 0x000000ff3800720c */ /* 0x000fe20003f66270 */
[----:B------:R-:W-:-:S04]  /*12d00*/  IMAD.HI.U32 R6, R39, R29, RZ ;  /* 0x0000001d27067227 */ /* 0x000fc800078e00ff */
[----:B------:R-:W-:Y:S01]  /*12d10*/  @!P2 IMAD.MOV R7, RZ, RZ, -R7 ;  /* 0x000000ffff07a224 */ /* 0x000fe200078e0a07 */
[----:B------:R-:W-:Y:S01]  /*12d20*/  ISETP.GT.U32.AND P2, PT, R44, R4, PT ;  /* 0x000000042c00720c */ /* 0x000fe20003f44070 */
[----:B------:R-:W-:Y:S02]  /*12d30*/  IMAD.MOV R6, RZ, RZ, -R6 ;  /* 0x000000ffff067224 */ /* 0x000fe400078e0a06 */
[----:B------:R-:W-:Y:S01]  /*12d40*/  VIADD R38, R0, 0xfd ;  /* 0x000000fd00267836 */ /* 0x000fe20000000000 */
[----:B------:R0:W-:Y:S01]  /*12d50*/  STL [R1+0x6e0], R7 ;  /* 0x0006e00701007387 */ /* 0x0001e20000100800 */
[----:B------:R-:W-:Y:S02]  /*12d60*/  IMAD R29, R44, R6, R29 ;  /* 0x000000062c1d7224 */ /* 0x000fe400078e021d */
[----:B------:R-:W-:Y:S01]  /*12d70*/  @!P0 IMAD.IADD R30, R30, 0x1, -R44 ;  /* 0x000000011e1e8824 */ /* 0x000fe200078e0a2c */
[----:B------:R-:W-:Y:S01]  /*12d80*/  STL [R1+0x6d8], R8 ;  /* 0x0006d80801007387 */ /* 0x000fe20000100800 */
[----:B------:R-:W-:Y:S01]  /*12d90*/  IABS R6, R38 ;  /* 0x0000002600067213 */ /* 0x000fe20000000000 */
[----:B------:R-:W-:Y:S01]  /*12da0*/  VIADD R40, R0, 0xfb ;  /* 0x000000fb00287836 */ /* 0x000fe20000000000 */
[----:B------:R-:W-:Y:S01]  /*12db0*/  ISETP.GT.U32.AND P6, PT, R44, R29, PT ;  /* 0x0000001d2c00720c */ /* 0x000fe20003fc4070 */
[----:B------:R-:W-:-:S02]  /*12dc0*/  VIADD R56, R0, 0xfc ;  /* 0x000000fc00387836 */ /* 0x000fc40000000000 */
[----:B0-----:R-:W-:Y:S01]  /*12dd0*/  IMAD.MOV.U32 R7, RZ, RZ, R5 ;  /* 0x000000ffff077224 */ /* 0x001fe200078e0005 */
[----:B------:R-:W-:Y:S01]  /*12de0*/  IABS R28, R40 ;  /* 0x00000028001c7213 */ /* 0x000fe20000000000 */
[--C-:B------:R-:W-:Y:S01]  /*12df0*/  @!P2 IMAD.IADD R4, R4, 0x1, -R44.reuse ;  /* 0x000000010404a824 */ /* 0x100fe200078e0a2c */
[----:B------:R-:W-:Y:S01]  /*12e00*/  ISETP.GE.AND P2, PT, R55, RZ, PT ;  /* 0x000000ff3700720c */ /* 0x000fe20003f46270 */
[----:B------:R-:W-:Y:S01]  /*12e10*/  @!P1 IMAD.MOV R7, RZ, RZ, -R7 ;  /* 0x000000ffff079224 */ /* 0x000fe200078e0a07 */
[----:B------:R-:W-:Y:S01]  /*12e20*/  ISETP.GE.AND P1, PT, R54, RZ, PT ;  /* 0x000000ff3600720c */ /* 0x000fe20003f26270 */
[----:B------:R-:W-:Y:S02]  /*12e30*/  VIADD R55, R0, 0xfe ;  /* 0x000000fe00377836 */ /* 0x000fe40000000000 */
[----:B------:R-:W-:Y:S01]  /*12e40*/  IMAD.HI.U32 R5, R39, R27, RZ ;  /* 0x0000001b27057227 */ /* 0x000fe200078e00ff */
[----:B------:R0:W-:Y:S02]  /*12e50*/  STL [R1+0x6c8], R7 ;  /* 0x0006c80701007387 */ /* 0x0001e40000100800 */
[----:B------:R-:W-:Y:S01]  /*12e60*/  IABS R25, R55 ;  /* 0x0000003700197213 */ /* 0x000fe20000000000 */
[----:B------:R-:W-:Y:S01]  /*12e70*/  @!P6 IMAD.IADD R29, R29, 0x1, -R44 ;  /* 0x000000011d1de824 */ /* 0x000fe200078e0a2c */
[----:B------:R-:W-:Y:S01]  /*12e80*/  ISETP.GT.U32.AND P6, PT, R44, R30, PT ;  /* 0x0000001e2c00720c */ /* 0x000fe20003fc4070 */
[----:B------:R-:W-:Y:S01]  /*12e90*/  IMAD.MOV R5, RZ, RZ, -R5 ;  /* 0x000000ffff057224 */ /* 0x000fe200078e0a05 */
[----:B------:R-:W-:Y:S01]  /*12ea0*/  ISETP.GE.AND P0, PT, R55, RZ, PT ;  /* 0x000000ff3700720c */ /* 0x000fe20003f06270 */
[----:B------:R-:W-:-:S04]  /*12eb0*/  IMAD.HI.U32 R24, R39, R25, RZ ;  /* 0x0000001927187227 */ /* 0x000fc800078e00ff */
[----:B0-----:R-:W-:Y:S02]  /*12ec0*/  IMAD.MOV.U32 R7, RZ, RZ, R4 ;  /* 0x000000ffff077224 */ /* 0x001fe400078e0004 */
[C---:B------:R-:W-:Y:S01]  /*12ed0*/  IMAD R27, R44.reuse, R5, R27 ;  /* 0x000000052c1b7224 */ /* 0x040fe200078e021b */
[----:B------:R-:W-:Y:S01]  /*12ee0*/  IABS R5, R56 ;  /* 0x0000003800057213 */ /* 0x000fe20000000000 */
[----:B------:R-:W-:Y:S01]  /*12ef0*/  @!P4 IMAD.MOV R7, RZ, RZ, -R7 ;  /* 0x000000ffff07c224 */ /* 0x000fe200078e0a07 */
[----:B------:R-:W-:Y:S01]  /*12f00*/  ISETP.GT.U32.AND P4, PT, R44, R29, PT ;  /* 0x0000001d2c00720c */ /* 0x000fe20003f84070 */
[----:B------:R-:W-:-:S03]  /*12f10*/  IMAD.HI.U32 R4, R39, R6, RZ ;  /* 0x0000000627047227 */ /* 0x000fc600078e00ff */
[----:B------:R0:W-:Y:S01]  /*12f20*/  STL [R1+0x6bc], R7 ;  /* 0x0006bc0701007387 */ /* 0x0001e20000100800 */
[----:B------:R-:W-:Y:S02]  /*12f30*/  IMAD.MOV R24, RZ, RZ, -R24 ;  /* 0x000000ffff187224 */ /* 0x000fe400078e0a18 */
[----:B------:R-:W-:Y:S02]  /*12f40*/  IMAD.MOV R4, RZ, RZ, -R4 ;  /* 0x000000ffff047224 */ /* 0x000fe400078e0a04 */
[C---:B------:R-:W-:Y:S02]  /*12f50*/  IMAD R25, R44.reuse, R24, R25 ;  /* 0x000000182c197224 */ /* 0x040fe400078e0219 */
[----:B------:R-:W-:Y:S02]  /*12f60*/  IMAD R6, R44, R4, R6 ;  /* 0x000000042c067224 */ /* 0x000fe400078e0206 */
[----:B------:R-:W-:Y:S01]  /*12f70*/  @!P6 IMAD.IADD R30, R30, 0x1, -R44 ;  /* 0x000000011e1ee824 */ /* 0x000fe200078e0a2c */
[----:B------:R-:W-:Y:S01]  /*12f80*/  ISETP.GT.U32.AND P6, PT, R44, R25, PT ;  /* 0x000000192c00720c */ /* 0x000fe20003fc4070 */
[----:B0-----:R-:W-:-:S02]  /*12f90*/  IMAD.MOV.U32 R7, RZ, RZ, R26 ;  /* 0x000000ffff077224 */ /* 0x001fc400078e001a */
[--C-:B------:R-:W-:Y:S01]  /*12fa0*/  @!P4 IMAD.IADD R29, R29, 0x1, -R44.reuse ;  /* 0x000000011d1dc824 */ /* 0x100fe200078e0a2c */
[C---:B------:R-:W-:Y:S01]  /*12fb0*/  ISETP.GT.U32.AND P4, PT, R44.reuse, R6, PT ;  /* 0x000000062c00720c */ /* 0x040fe20003f84070 */
[----:B------:R-:W-:Y:S01]  /*12fc0*/  @!P5 IMAD.MOV R7, RZ, RZ, -R7 ;  /* 0x000000ffff07d224 */ /* 0x000fe200078e0a07 */
[----:B------:R-:W-:Y:S01]  /*12fd0*/  ISETP.GT.U32.AND P5, PT, R44, R27, PT ;  /* 0x0000001b2c00720c */ /* 0x000fe20003fa4070 */
[----:B------:R-:W-:Y:S02]  /*12fe0*/  VIADD R54, R0, 0xfa ;  /* 0x000000fa00367836 */ /* 0x000fe40000000000 */
[----:B------:R-:W-:Y:S01]  /*12ff0*/  IMAD.HI.U32 R4, R39, R28, RZ ;  /* 0x0000001c27047227 */ /* 0x000fe200078e00ff */
[----:B------:R0:W-:Y:S02]  /*13000*/  STL [R1+0x6b8], R7 ;  /* 0x0006b80701007387 */ /* 0x0001e40000100800 */
[----:B------:R-:W-:Y:S01]  /*13010*/  IABS R24, R54 ;  /* 0x0000003600187213 */ /* 0x000fe20000000000 */
[----:B------:R-:W-:-:S02]  /*13020*/  @!P6 IMAD.IADD R25, R25, 0x1, -R44 ;  /* 0x000000011919e824 */ /* 0x000fc400078e0a2c */
[----:B------:R-:W-:Y:S02]  /*13030*/  IMAD.MOV R4, RZ, RZ, -R4 ;  /* 0x000000ffff047224 */ /* 0x000fe400078e0a04 */
[----:B------:R-:W-:-:S04]  /*13040*/  IMAD.HI.U32 R26, R39, R5, RZ ;  /* 0x00000005271a7227 */ /* 0x000fc800078e00ff */
[----:B------:R-:W-:Y:S01]  /*13050*/  @!P5 IMAD.IADD R27, R27, 0x1, -R44 ;  /* 0x000000011b1bd824 */ /* 0x000fe200078e0a2c */
[----:B------:R-:W-:Y:S01]  /*13060*/  ISETP.GE.AND P5, PT, R38, RZ, PT ;  /* 0x000000ff2600720c */ /* 0x000fe20003fa6270 */
[----:B0-----:R-:W-:Y:S02]  /*13070*/  IMAD.MOV.U32 R7, RZ, RZ, R30 ;  /* 0x000000ffff077224 */ /* 0x001fe400078e001e */
[----:B------:R-:W-:Y:S01]  /*13080*/  @!P4 IMAD.IADD R6, R6, 0x1, -R44 ;  /* 0x000000010606c824 */ /* 0x000fe200078e0a2c */
[C---:B------:R-:W-:Y:S01]  /*13090*/  ISETP.GT.U32.AND P6, PT, R44.reuse, R27, PT ;  /* 0x0000001b2c00720c */ /* 0x040fe20003fc4070 */
[----:B------:R-:W-:Y:S01]  /*130a0*/  @!P3 IMAD.MOV R7, RZ, RZ, -R7 ;  /* 0x000000ffff07b224 */ /* 0x000fe200078e0a07 */
[C---:B------:R-:W-:Y:S01]  /*130b0*/  ISETP.GT.U32.AND P4, PT, R44.reuse, R25, PT ;  /* 0x000000192c00720c */ /* 0x040fe20003f84070 */
[C---:B------:R-:W-:Y:S01]  /*130c0*/  IMAD R28, R44.reuse, R4, R28 ;  /* 0x000000042c1c7224 */ /* 0x040fe200078e021c */
[----:B------:R-:W-:Y:S01]  /*130d0*/  ISETP.GT.U32.AND P3, PT, R44, R6, PT ;  /* 0x000000062c00720c */ /* 0x000fe20003f64070 */
[----:B------:R-:W-:Y:S01]  /*130e0*/  IMAD.MOV R26, RZ, RZ, -R26 ;  /* 0x000000ffff1a7224 */ /* 0x000fe200078e0a1a */
[----:B------:R0:W-:Y:S01]  /*130f0*/  STL [R1+0x7fc], R7 ;  /* 0x0007fc0701007387 */ /* 0x0001e20000100800 */
[----:B------:R-:W-:-:S04]  /*13100*/  IMAD.HI.U32 R4, R39, R24, RZ ;  /* 0x0000001827047227 */ /* 0x000fc800078e00ff */
[----:B------:R-:W-:Y:S02]  /*13110*/  IMAD R5, R44, R26, R5 ;  /* 0x0000001a2c057224 */ /* 0x000fe400078e0205 */
[----:B------:R-:W-:Y:S02]  /*13120*/  IMAD.MOV R4, RZ, RZ, -R4 ;  /* 0x000000ffff047224 */ /* 0x000fe400078e0a04 */
[----:B------:R-:W-:Y:S02]  /*13130*/  VIADD R55, R0, 0xf9 ;  /* 0x000000f900377836 */ /* 0x000fe40000000000 */
[----:B0-----:R-:W-:Y:S02]  /*13140*/  IMAD.MOV.U32 R7, RZ, RZ, R29 ;  /* 0x000000ffff077224 */ /* 0x001fe400078e001d */
[C---:B------:R-:W-:Y:S01]  /*13150*/  IMAD R24, R44.reuse, R4, R24 ;  /* 0x000000042c187224 */ /* 0x040fe200078e0218 */
[----:B------:R-:W-:Y:S01]  /*13160*/  IABS R26, R55 ;  /* 0x00000037001a7213 */ /* 0x000fe20000000000 */
[----:B------:R-:W-:Y:S01]  /*13170*/  @!P1 IMAD.MOV R7, RZ, RZ, -R7 ;  /* 0x000000ffff079224 */ /* 0x000fe200078e0a07 */
[C---:B------:R-:W-:Y:S01]  /*13180*/  ISETP.GT.U32.AND P1, PT, R44.reuse, R5, PT ;  /* 0x000000052c00720c */ /* 0x040fe20003f24070 */
[--C-:B------:R-:W-:Y:S01]  /*13190*/  @!P6 IMAD.IADD R27, R27, 0x1, -R44.reuse ;  /* 0x000000011b1be824 */ /* 0x100fe200078e0a2c */
[C---:B------:R-:W-:Y:S01]  /*131a0*/  ISETP.GT.U32.AND P6, PT, R44.reuse, R28, PT ;  /* 0x0000001c2c00720c */ /* 0x040fe20003fc4070 */
[----:B------:R-:W-:Y:S01]  /*131b0*/  @!P4 IMAD.IADD R25, R25, 0x1, -R44 ;  /* 0x000000011919c824 */ /* 0x000fe200078e0a2c */
[----:B------:R-:W-:Y:S01]  /*131c0*/  ISETP.GT.U32.AND P4, PT, R44, R24, PT ;  /* 0x000000182c00720c */ /* 0x000fe20003f84070 */
[----:B------:R-:W-:Y:S01]  /*131d0*/  VIADD R38, R0, 0xf8 ;  /* 0x000000f800267836 */ /* 0x000fe20000000000 */
[----:B------:R0:W-:Y:S01]  /*131e0*/  STL [R1+0x6b4], R7 ;  /* 0x0006b40701007387 */ /* 0x0001e20000100800 */
[----:B------:R-:W-:-:S03]  /*131f0*/  IMAD.HI.U32 R29, R39, R26, RZ ;  /* 0x0000001a271d7227 */ /* 0x000fc600078e00ff */
[----:B------:R-:W-:Y:S01]  /*13200*/  IABS R30, R38 ;  /* 0x00000026001e7213 */ /* 0x000fe20000000000 */
[----:B------:R-:W-:Y:S02]  /*13210*/  IMAD.MOV R29, RZ, RZ, -R29 ;  /* 0x000000ffff1d7224 */ /* 0x000fe400078e0a1d */
[--C-:B------:R-:W-:Y:S01]  /*13220*/  @!P1 IMAD.IADD R5, R5, 0x1, -R44.reuse ;  /* 0x0000000105059824 */ /* 0x100fe200078e0a2c */
[----:B------:R-:W-:Y:S01]  /*13230*/  ISETP.GE.AND P1, PT, R40, RZ, PT ;  /* 0x000000ff2800720c */ /* 0x000fe20003f26270 */
[--C-:B------:R-:W-:Y:S02]  /*13240*/  @!P6 IMAD.IADD R28, R28, 0x1, -R44.reuse ;  /* 0x000000011c1ce824 */ /* 0x100fe400078e0a2c */
[----:B------:R-:W-:Y:S01]  /*13250*/  @!P3 IMAD.IADD R6, R6, 0x1, -R44 ;  /* 0x000000010606b824 */ /* 0x000fe200078e0a2c */
[C---:B------:R-:W-:Y:S01]  /*13260*/  ISETP.GT.U32.AND P6, PT, R44.reuse, R5, PT ;  /* 0x000000052c00720c */ /* 0x040fe20003fc4070 */
[----:B------:R-:W-:Y:S01]  /*13270*/  IMAD R26, R44, R29, R26 ;  /* 0x0000001d2c1a7224 */ /* 0x000fe200078e021a */
[----:B------:R-:W-:Y:S01]  /*13280*/  ISETP.GE.AND P3, PT, R56, RZ, PT ;  /* 0x000000ff3800720c */ /* 0x000fe20003f66270 */
[----:B------:R-:W-:Y:S01]  /*13290*/  @!P4 IMAD.IADD R24, R24, 0x1, -R44 ;  /* 0x000000011818c824 */ /* 0x000fe200078e0a2c */
[----:B------:R-:W-:Y:S01]  /*132a0*/  ISETP.GT.U32.AND P4, PT, R44, R28, PT ;  /* 0x0000001c2c00720c */ /* 0x000fe20003f84070 */
[----:B------:R-:W-:-:S04]  /*132b0*/  IMAD.HI.U32 R4, R39, R30, RZ ;  /* 0x0000001e27047227 */ /* 0x000fc800078e00ff */
[----:B------:R-:W-:Y:S01]  /*132c0*/  @!P5 IMAD.MOV R6, RZ, RZ, -R6 ;  /* 0x000000ffff06d224 */ /* 0x000fe200078e0a06 */
[----:B------:R-:W-:Y:S01]  /*132d0*/  ISETP.GT.U32.AND P5, PT, R44, R26, PT ;  /* 0x0000001a2c00720c */ /* 0x000fe20003fa4070 */
[----:B------:R-:W-:Y:S02]  /*132e0*/  IMAD.MOV R4, RZ, RZ, -R4 ;  /* 0x000000ffff047224 */ /* 0x000fe400078e0a04 */
[----:B------:R-:W-:Y:S02]  /*132f0*/  VIADD R56, R0, 0xf7 ;  /* 0x000000f700387836 */ /* 0x000fe40000000000 */
[----:B------:R-:W-:Y:S02]  /*13300*/  IMAD.MOV.U32 R8, RZ, RZ, R27 ;  /* 0x000000ffff087224 */ /* 0x000fe400078e001b */
[----:B0-----:R-:W-:Y:S01]  /*13310*/  IMAD.MOV.U32 R7, RZ, RZ, R25 ;  /* 0x000000ffff077224 */ /* 0x001fe200078e0019 */
[----:B------:R-:W-:Y:S01]  /*13320*/  IABS R29, R56 ;  /* 0x00000038001d7213 */ /* 0x000fe20000000000 */
[----:B------:R-:W-:-:S02]  /*13330*/  IMAD R30, R44, R4, R30 ;  /* 0x000000042c1e7224 */ /* 0x000fc400078e021e */
[----:B------:R-:W-:Y:S01]  /*13340*/  @!P2 IMAD.MOV R8, RZ, RZ, -R8 ;  /* 0x000000ffff08a224 */ /* 0x000fe200078e0a08 */
[----:B------:R-:W-:Y:S01]  /*13350*/  ISETP.GT.U32.AND P2, PT, R44, R24, PT ;  /* 0x000000182c00720c */ /* 0x000fe20003f44070 */
[----:B------:R-:W-:Y:S01]  /*13360*/  @!P0 IMAD.MOV R7, RZ, RZ, -R7 ;  /* 0x000000ffff078224 */ /* 0x000fe200078e0a07 */
[----:B------:R-:W-:Y:S01]  /*13370*/  ISETP.GE.AND P0, PT, R54, RZ, PT ;  /* 0x000000ff3600720c */ /* 0x000fe20003f06270 */
[--C-:B------:R-:W-:Y:S01]  /*13380*/  @!P6 IMAD.IADD R5, R5, 0x1, -R44.reuse ;  /* 0x000000010505e824 */ /* 0x100fe200078e0a2c */
[----:B------:R0:W-:Y:S01]  /*13390*/  STL [R1+0x6b0], R8 ;  /* 0x0006b00801007387 */ /* 0x0001e20000100800 */
[----:B------:R-:W-:Y:S01]  /*133a0*/  @!P4 IMAD.IADD R28, R28, 0x1, -R44 ;  /* 0x000000011c1cc824 */ /* 0x000fe200078e0a2c */
[----:B------:R-:W-:Y:S01]  /*133b0*/  ISETP.GT.U32.AND P4, PT, R44, R30, PT ;  /* 0x0000001e2c00720c */ /* 0x000fe20003f84070 */
[----:B------:R-:W-:Y:S01]  /*133c0*/  VIADD R54, R0, 0xf6 ;  /* 0x000000f600367836 */ /* 0x000fe20000000000 */
[----:B------:R1:W-:Y:S01]  /*133d0*/  STL [R1+0x6a4], R7 ;  /* 0x0006a40701007387 */ /* 0x0003e20000100800 */
[----:B------:R-:W-:Y:S01]  /*133e0*/  IMAD.HI.U32 R4, R39, R29, RZ ;  /* 0x0000001d27047227 */ /* 0x000fe200078e00ff */
[----:B------:R-:W-:-:S02]  /*133f0*/  ISETP.GE.AND P6, PT, R55, RZ, PT ;  /* 0x000000ff3700720c */ /* 0x000fc40003fc6270 */
[----:B------:R-:W-:Y:S01]  /*13400*/  IABS R27, R54 ;  /* 0x00000036001b7213 */ /* 0x000fe20000000000 */
[----:B------:R-:W-:Y:S01]  /*13410*/  @!P5 IMAD.IADD R26, R26, 0x1, -R44 ;  /* 0x000000011a1ad824 */ /* 0x000fe200078e0a2c */
[----:B------:R-:W-:Y:S01]  /*13420*/  STL [R1+0x6a0], R6 ;  /* 0x0006a00601007387 */ /* 0x000fe20000100800 */
[----:B0-----:R-:W-:Y:S01]  /*13430*/  IMAD.MOV.U32 R8, RZ, RZ, R5 ;  /* 0x000000ffff087224 */ /* 0x001fe200078e0005 */
[----:B------:R-:W-:Y:S01]  /*13440*/  ISETP.GE.AND P5, PT, R56, RZ, PT ;  /* 0x000000ff3800720c */ /* 0x000fe20003fa6270 */
[----:B------:R-:W-:Y:S02]  /*13450*/  IMAD.MOV R4, RZ, RZ, -R4 ;  /* 0x000000ffff047224 */ /* 0x000fe400078e0a04 */
[----:B-1----:R-:W-:Y:S02]  /*13460*/  IMAD.MOV.U32 R7, RZ, RZ, R28 ;  /* 0x000000ffff077224 */ /* 0x002fe400078e001c */
[----:B------:R-:W-:Y:S01]  /*13470*/  @!P3 IMAD.MOV R8, RZ, RZ, -R8 ;  /* 0x000000ffff08b224 */ /* 0x000fe200078e0a08 */
[----:B------:R-:W-:Y:S01]  /*13480*/  ISETP.GT.U32.AND P3, PT, R44, R26, PT ;  /* 0x0000001a2c00720c */ /* 0x000fe20003f64070 */
[----:B------:R-:W-:-:S02]  /*13490*/  @!P1 IMAD.MOV R7, RZ, RZ, -R7 ;  /* 0x000000ffff079224 */ /* 0x000fc400078e0a07 */
[----:B------:R-:W-:Y:S01]  /*134a0*/  IMAD R29, R44, R4, R29 ;  /* 0x000000042c1d7224 */ /* 0x000fe200078e021d */
[----:B------:R-:W-:Y:S01]  /*134b0*/  STL [R1+0x69c], R8 ;  /* 0x00069c0801007387 */ /* 0x000fe20000100800 */
[----:B------:R-:W-:Y:S02]  /*134c0*/  VIADD R55, R0, 0xf5 ;  /* 0x000000f500377836 */ /* 0x000fe40000000000 */
[--C-:B------:R-:W-:Y:S01]  /*134d0*/  @!P2 IMAD.IADD R24, R24, 0x1, -R44.reuse ;  /* 0x000000011818a824 */ /* 0x100fe200078e0a2c */
[----:B------:R0:W-:Y:S01]  /*134e0*/  STL [R1+0x698], R7 ;  /* 0x0006980701007387 */ /* 0x0001e20000100800 */
[----:B------:R-:W-:Y:S01]  /*134f0*/  IMAD.HI.U32 R4, R39, R27, RZ ;  /* 0x0000001b27047227 */ /* 0x000fe200078e00ff */
[----:B------:R-:W-:Y:S02]  /*13500*/  ISETP.GE.AND P2, PT, R38, RZ, PT ;  /* 0x000000ff2600720c */ /* 0x000fe40003f46270 */
[----:B------:R-:W-:Y:S01]  /*13510*/  IABS R25, R55 ;  /* 0x0000003700197213 */ /* 0x000fe20000000000 */
[----:B------:R-:W-:Y:S01]  /*13520*/  @!P4 IMAD.IADD R30, R30, 0x1, -R44 ;  /* 0x000000011e1ec824 */ /* 0x000fe200078e0a2c */
[----:B------:R-:W-:Y:S01]  /*13530*/  ISETP.GT.U32.AND P1, PT, R44, R29, PT ;  /* 0x0000001d2c00720c */ /* 0x000fe20003f24070 */
[----:B------:R-:W-:-:S02]  /*13540*/  IMAD.MOV R4, RZ, RZ, -R4 ;  /* 0x000000ffff047224 */ /* 0x000fc400078e0a04 */
[----:B------:R-:W-:Y:S01]  /*13550*/  VIADD R38, R0, 0xf4 ;  /* 0x000000f400267836 */ /* 0x000fe20000000000 */
[C---:B------:R-:W-:Y:S01]  /*13560*/  ISETP.GT.U32.AND P4, PT, R44.reuse, R30, PT ;  /* 0x0000001e2c00720c */ /* 0x040fe20003f84070 */
[----:B0-----:R-:W-:Y:S02]  /*13570*/  IMAD.MOV.U32 R7, RZ, RZ, R24 ;  /* 0x000000ffff077224 */ /* 0x001fe400078e0018 */
[----:B------:R-:W-:Y:S01]  /*13580*/  IMAD R27, R44, R4, R27 ;  /* 0x000000042c1b7224 */ /* 0x000fe200078e021b */
[----:B------:R-:W-:Y:S01]  /*13590*/  IABS R6, R38 ;  /* 0x0000002600067213 */ /* 0x000fe20000000000 */
[----:B------:R-:W-:Y:S01]  /*135a0*/  @!P0 IMAD.MOV R7, RZ, RZ, -R7 ;  /* 0x000000ffff078224 */ /* 0x000fe200078e0a07 */
[----:B------:R-:W-:Y:S01]  /*135b0*/  ISETP.GE.AND P0, PT, R54, RZ, PT ;  /* 0x000000ff3600720c */ /* 0x000fe20003f06270 */
[----:B------:R-:W-:-:S03]  /*135c0*/  IMAD.HI.U32 R5, R39, R25, RZ ;  /* 0x0000001927057227 */ /* 0x000fc600078e00ff */
[----:B------:R0:W-:Y:S01]  /*135d0*/  STL [R1+0x68c], R7 ;  /* 0x00068c0701007387 */ /* 0x0001e20000100800 */
[----:B------:R-:W-:Y:S01]  /*135e0*/  @!P3 IMAD.IADD R26, R26, 0x1, -R44 ;  /* 0x000000011a1ab824 */ /* 0x000fe200078e0a2c */
[----:B------:R-:W-:Y:S01]  /*135f0*/  ISETP.GT.U32.AND P3, PT, R44, R27, PT ;  /* 0x0000001b2c00720c */ /* 0x000fe20003f64070 */
[----:B------:R-:W-:Y:S02]  /*13600*/  IMAD.MOV R5, RZ, RZ, -R5 ;  /* 0x000000ffff057224 */ /* 0x000fe400078e0a05 */
[----:B------:R-:W-:-:S04]  /*13610*/  IMAD.HI.U32 R4, R39, R6, RZ ;  /* 0x0000000627047227 */ /* 0x000fc800078e00ff */
[----:B------:R-:W-:Y:S02]  /*13620*/  IMAD R25, R44, R5, R25 ;  /* 0x000000052c197224 */ /* 0x000fe400078e0219 */
[----:B0-----:R-:W-:Y:S02]  /*13630*/  IMAD.MOV.U32 R7, RZ, RZ, R26 ;  /* 0x000000ffff077224 */ /* 0x001fe400078e001a */
[----:B------:R-:W-:Y:S02]  /*13640*/  IMAD.MOV R4, RZ, RZ, -R4 ;  /* 0x000000ffff047224 */ /* 0x000fe400078e0a04 */
[----:B------:R-:W-:Y:S02]  /*13650*/  @!P6 IMAD.MOV R7, RZ, RZ, -R7 ;  /* 0x000000ffff07e224 */ /* 0x000fe400078e0a07 */
[--C-:B------:R-:W-:Y:S01]  /*13660*/  @!P4 IMAD.IADD R30, R30, 0x1, -R44.reuse ;  /* 0x000000011e1ec824 */ /* 0x100fe200078e0a2c */
[----:B------:R-:W-:Y:S01]  /*13670*/  ISETP.GE.AND P4, PT, R55, RZ, PT ;  /* 0x000000ff3700720c */ /* 0x000fe20003f86270 */
[----:B------:R-:W-:Y:S01]  /*13680*/  @!P1 IMAD.IADD R29, R29, 0x1, -R44 ;  /* 0x000000011d1d9824 */ /* 0x000fe200078e0a2c */
[C---:B------:R-:W-:Y:S01]  /*13690*/  ISETP.GT.U32.AND P1, PT, R44.reuse, R25, PT ;  /* 0x000000192c00720c */ /* 0x040fe20003f24070 */
[----:B------:R0:W-:Y:S01]  /*136a0*/  STL [R1+0x680], R7 ;  /* 0x0006800701007387 */ /* 0x0001e20000100800 */
[----:B------:R-:W-:-:S02]  /*136b0*/  IMAD R6, R44, R4, R6 ;  /* 0x000000042c067224 */ /* 0x000fc400078e0206 */
[----:B------:R-:W-:Y:S01]  /*136c0*/  @!P3 IMAD.IADD R27, R27, 0x1, -R44 ;  /* 0x000000011b1bb824 */ /* 0x000fe200078e0a2c */
[----:B------:R-:W-:Y:S01]  /*136d0*/  ISETP.GT.U32.AND P3, PT, R44, R29, PT ;  /* 0x0000001d2c00720c */ /* 0x000fe20003f64070 */
[C---:B------:R-:W-:Y:S02]  /*136e0*/  VIADD R40, R0.reuse, 0xf3 ;  /* 0x000000f300287836 */ /* 0x040fe40000000000 */
[C---:B------:R-:W-:Y:S02]  /*136f0*/  VIADD R56, R0.reuse, 0xf2 ;  /* 0x000000f200387836 */ /* 0x040fe40000000000 */
[----:B------:R-:W-:Y:S01]  /*13700*/  VIADD R55, R0, 0xf0 ;  /* 0x000000f000377836 */ /* 0x000fe20000000000 */
[----:B------:R-:W-:Y:S01]  /*13710*/  IABS R5, R40 ;  /* 0x0000002800057213 */ /* 0x000fe20000000000 */
[----:B0-----:R-:W-:Y:S01]  /*13720*/  IMAD.MOV.U32 R7, RZ, RZ, R30 ;  /* 0x000000ffff077224 */ /* 0x001fe200078e001e */
[----:B------:R-:W-:Y:S01]  /*13730*/  IABS R4, R56 ;  /* 0x0000003800047213 */ /* 0x000fe20000000000 */
[----:B------:R-:W-:Y:S01]  /*13740*/  @!P1 IMAD.IADD R25, R25, 0x1, -R44 ;  /* 0x0000000119199824 */ /* 0x000fe200078e0a2c */
[C---:B------:R-:W-:Y:S01]  /*13750*/  ISETP.GT.U32.AND P1, PT, R44.reuse, R27, PT ;  /* 0x0000001b2c00720c */ /* 0x040fe20003f24070 */
[----:B------:R-:W-:Y:S01]  /*13760*/  @!P2 IMAD.MOV R7, RZ, RZ, -R7 ;  /* 0x000000ffff07a224 */ /* 0x000fe200078e0a07 */
[C---:B------:R-:W-:Y:S01]  /*13770*/  ISETP.GT.U32.AND P2, PT, R44.reuse, R6, PT ;  /* 0x000000062c00720c */ /* 0x040fe20003f44070 */
[----:B------:R-:W-:Y:S01]  /*13780*/  IMAD.HI.U32 R28, R39, R5, RZ ;  /* 0x00000005271c7227 */ /* 0x000fe200078e00ff */
[----:B------:R-:W-:-:S02]  /*13790*/  ISETP.GT.U32.AND P6, PT, R44, R25, PT ;  /* 0x000000192c00720c */ /* 0x000fc40003fc4070 */
[----:B------:R0:W-:Y:S01]  /*137a0*/  STL [R1+0x67c], R7 ;  /* 0x00067c0701007387 */ /* 0x0001e20000100800 */
[----:B------:R-:W-:Y:S01]  /*137b0*/  @!P3 IMAD.IADD R29, R29, 0x1, -R44 ;  /* 0x000000011d1db824 */ /* 0x000fe200078e0a2c */
[----:B------:R-:W-:Y:S01]  /*137c0*/  IABS R31, R55 ;  /* 0x00000037001f7213 */ /* 0x000fe20000000000 */
[----:B------:R-:W-:Y:S01]  /*137d0*/  IMAD.HI.U32 R26, R39, R4, RZ ;  /* 0x00000004271a7227 */ /* 0x000fe200078e00ff */
[----:B------:R-:W-:-:S03]  /*137e0*/  ISETP.GE.AND P3, PT, R38, RZ, PT ;  /* 0x000000ff2600720c */ /* 0x000fc60003f66270 */
[----:B------:R-:W-:Y:S02]  /*137f0*/  IMAD.MOV R28, RZ, RZ, -R28 ;  /* 0x000000ffff1c7224 */ /* 0x000fe400078e0a1c */
[----:B------:R-:W-:Y:S02]  /*13800*/  @!P2 IMAD.IADD R6, R6, 0x1, -R44 ;  /* 0x000000010606a824 */ /* 0x000fe400078e0a2c */
[----:B0-----:R-:W-:Y:S02]  /*13810*/  IMAD.MOV.U32 R7, RZ, RZ, R29 ;  /* 0x000000ffff077224 */ /* 0x001fe400078e001d */
[----:B------:R-:W-:Y:S01]  /*13820*/  IMAD.MOV R26, RZ, RZ, -R26 ;  /* 0x000000ffff1a7224 */ /* 0x000fe200078e0a1a */
[C---:B------:R-:W-:Y:S01]  /*13830*/  ISETP.GT.U32.AND P2, PT, R44.reuse, R6, PT ;  /* 0x000000062c00720c */ /* 0x040fe20003f44070 */
[----:B------:R-:W-:Y:S02]  /*13840*/  IMAD R5, R44, R28, R5 ;  /* 0x0000001c2c057224 */ /* 0x000fe400078e0205 */
[----:B------:R-:W-:Y:S01]  /*13850*/  @!P5 IMAD.MOV R7, RZ, RZ, -R7 ;  /* 0x000000ffff07d224 */ /* 0x000fe200078e0a07 */
[----:B------:R-:W-:Y:S01]  /*13860*/  ISETP.GE.AND P5, PT, R40, RZ, PT ;  /* 0x000000ff2800720c */ /* 0x000fe20003fa6270 */
[----:B------:R-:W-:-:S02]  /*13870*/  IMAD R4, R44, R26, R4 ;  /* 0x0000001a2c047224 */ /* 0x000fc400078e0204 */
[--C-:B------:R-:W-:Y:S01]  /*13880*/  @!P1 IMAD.IADD R27, R27, 0x1, -R44.reuse ;  /* 0x000000011b1b9824 */ /* 0x100fe200078e0a2c */
[C---:B------:R-:W-:Y:S01]  /*13890*/  ISETP.GT.U32.AND P1, PT, R44.reuse, R5, PT ;  /* 0x000000052c00720c */ /* 0x040fe20003f24070 */
[----:B------:R0:W-:Y:S01]  /*138a0*/  STL [R1+0x678], R7 ;  /* 0x0006780701007387 */ /* 0x0001e20000100800 */
[----:B------:R-:W-:Y:S01]  /*138b0*/  @!P6 IMAD.IADD R25, R25, 0x1, -R44 ;  /* 0x000000011919e824 */ /* 0x000fe200078e0a2c */
[----:B------:R-:W-:Y:S01]  /*138c0*/  ISETP.GT.U32.AND P6, PT, R44, R4, PT ;  /* 0x000000042c00720c */ /* 0x000fe20003fc4070 */
[----:B------:R-:W-:Y:S02]  /*138d0*/  VIADD R54, R0, 0xf1 ;  /* 0x000000f100367836 */ /* 0x000fe40000000000 */
[----:B------:R-:W-:-:S03]  /*138e0*/  IMAD.HI.U32 R26, R39, R31, RZ ;  /* 0x0000001f271a7227 */ /* 0x000fc600078e00ff */
[----:B------:R-:W-:Y:S01]  /*138f0*/  IABS R24, R54 ;  /* 0x0000003600187213 */ /* 0x000fe20000000000 */
[----:B------:R-:W-:Y:S02]  /*13900*/  IMAD.MOV R26, RZ, RZ, -R26 ;  /* 0x000000ffff1a7224 */ /* 0x000fe400078e0a1a */
[----:B0-----:R-:W-:Y:S02]  /*13910*/  IMAD.MOV.U32 R7, RZ, RZ, R27 ;  /* 0x000000ffff077224 */ /* 0x001fe400078e001b */
[--C-:B------:R-:W-:Y:S02]  /*13920*/  @!P2 IMAD.IADD R6, R6, 0x1, -R44.reuse ;  /* 0x000000010606a824 */ /* 0x100fe400078e0a2c */
[----:B------:R-:W-:Y:S02]  /*13930*/  @!P0 IMAD.MOV R7, RZ, RZ, -R7 ;  /* 0x000000ffff078224 */ /* 0x000fe400078e0a07 */
[----:B------:R-:W-:Y:S01]  /*13940*/  @!P1 IMAD.IADD R5, R5, 0x1, -R44 ;  /* 0x0000000105059824 */ /* 0x000fe200078e0a2c */
[----:B------:R-:W-:Y:S01]  /*13950*/  ISETP.GE.AND P1, PT, R56, RZ, PT ;  /* 0x000000ff3800720c */ /* 0x000fe20003f26270 */
[----:B------:R-:W-:Y:S01]  /*13960*/  IMAD R31, R44, R26, R31 ;  /* 0x0000001a2c1f7224 */ /* 0x000fe200078e021f */
[----:B------:R0:W-:Y:S01]  /*13970*/  STL [R1+0x674], R7 ;  /* 0x0006740701007387 */ /* 0x0001e20000100800 */
[----:B------:R-:W-:-:S04]  /*13980*/  IMAD.HI.U32 R28, R39, R24, RZ ;  /* 0x00000018271c7227 */ /* 0x000fc800078e00ff */
[----:B------:R-:W-:Y:S02]  /*13990*/  VIADD R38, R0, 0xef ;  /* 0x000000ef00267836 */ /* 0x000fe40000000000 */
[----:B------:R-:W-:Y:S01]  /*139a0*/  @!P6 IMAD.IADD R4, R4, 0x1, -R44 ;  /* 0x000000010404e824 */ /* 0x000fe200078e0a2c */
[C---:B------:R-:W-:Y:S01]  /*139b0*/  ISETP.GT.U32.AND P6, PT, R44.reuse, R5, PT ;  /* 0x000000052c00720c */ /* 0x040fe20003fc4070 */
[----:B------:R-:W-:Y:S01]  /*139c0*/  IMAD.MOV R28, RZ, RZ, -R28 ;  /* 0x000000ffff1c7224 */ /* 0x000fe200078e0a1c */
[----:B------:R-:W-:Y:S01]  /*139d0*/  IABS R30, R38 ;  /* 0x00000026001e7213 */ /* 0x000fe20000000000 */
[----:B0-----:R-:W-:Y:S01]  /*139e0*/  IMAD.MOV.U32 R7, RZ, RZ, R6 ;  /* 0x000000ffff077224 */ /* 0x001fe200078e0006 */
[C---:B------:R-:W-:Y:S01]  /*139f0*/  ISETP.GT.U32.AND P0, PT, R44.reuse, R4, PT ;  /* 0x000000042c00720c */ /* 0x040fe20003f04070 */
[C---:B------:R-:W-:Y:S02]  /*13a00*/  IMAD R24, R44.reuse, R28, R24 ;  /* 0x0000001c2c187224 */ /* 0x040fe400078e0218 */
[----:B------:R-:W-:Y:S01]  /*13a10*/  @!P3 IMAD.MOV R7, RZ, RZ, -R7 ;  /* 0x000000ffff07b224 */ /* 0x000fe200078e0a07 */
[C---:B------:R-:W-:Y:S01]  /*13a20*/  ISETP.GT.U32.AND P3, PT, R44.reuse, R31, PT ;  /* 0x0000001f2c00720c */ /* 0x040fe20003f64070 */
[----:B------:R-:W-:Y:S01]  /*13a30*/  IMAD.HI.U32 R26, R39, R30, RZ ;  /* 0x0000001e271a7227 */ /* 0x000fe200078e00ff */
[----:B------:R-:W-:-:S03]  /*13a40*/  ISETP.GT.U32.AND P2, PT, R44, R24, PT ;  /* 0x000000182c00720c */ /* 0x000fc60003f44070 */
[----:B------:R-:W-:Y:S02]  /*13a50*/  VIADD R56, R0, 0xee ;  /* 0x000000ee00387836 */ /* 0x000fe40000000000 */
[----:B------:R-:W-:Y:S02]  /*13a60*/  IMAD.MOV R26, RZ, RZ, -R26 ;  /* 0x000000ffff1a7224 */ /* 0x000fe400078e0a1a */
[----:B------:R-:W-:Y:S01]  /*13a70*/  @!P6 IMAD.IADD R5, R5, 0x1, -R44 ;  /* 0x000000010505e824 */ /* 0x000fe200078e0a2c */
[----:B------:R-:W-:Y:S01]  /*13a80*/  IABS R29, R56 ;  /* 0x00000038001d7213 */ /* 0x000fe20000000000 */
[C---:B------:R-:W-:Y:S02]  /*13a90*/  IMAD R30, R44.reuse, R26, R30 ;  /* 0x0000001a2c1e7224 */ /* 0x040fe400078e021e */
[----:B------:R-:W-:Y:S02]  /*13aa0*/  @!P3 IMAD.IADD R31, R31, 0x1, -R44 ;  /* 0x000000011f1fb824 */ /* 0x000fe400078e0a2c */
[----:B------:R-:W-:Y:S01]  /*13ab0*/  @!P5 IMAD.MOV R5, RZ, RZ, -R5 ;  /* 0x000000ffff05d224 */ /* 0x000fe200078e0a05 */
[C---:B------:R-:W-:Y:S01]  /*13ac0*/  ISETP.GT.U32.AND P6, PT, R44.reuse, R30, PT ;  /* 0x0000001e2c00720c */ /* 0x040fe20003fc4070 */
[----:B------:R-:W-:Y:S01]  /*13ad0*/  IMAD.HI.U32 R26, R39, R29, RZ ;  /* 0x0000001d271a7227 */ /* 0x000fe200078e00ff */
[----:B------:R-:W-:-:S03]  /*13ae0*/  ISETP.GT.U32.AND P5, PT, R44, R31, PT ;  /* 0x0000001f2c00720c */ /* 0x000fc60003fa4070 */
[----:B------:R-:W-:Y:S01]  /*13af0*/  @!P2 IMAD.IADD R24, R24, 0x1, -R44 ;  /* 0x000000011818a824 */ /* 0x000fe200078e0a2c */
[----:B------:R-:W-:Y:S01]  /*13b00*/  ISETP.GE.AND P2, PT, R38, RZ, PT ;  /* 0x000000ff2600720c */ /* 0x000fe20003f46270 */
[----:B------:R-:W-:Y:S02]  /*13b10*/  IMAD.MOV R26, RZ, RZ, -R26 ;  /* 0x000000ffff1a7224 */ /* 0x000fe400078e0a1a */
[----:B------:R-:W-:Y:S01]  /*13b20*/  IMAD.MOV.U32 R8, RZ, RZ, R25 ;  /* 0x000000ffff087224 */ /* 0x000fe200078e0019 */
[C---:B------:R-:W-:Y:S01]  /*13b30*/  ISETP.GT.U32.AND P3, PT, R44.reuse, R24, PT ;  /* 0x000000182c00720c */ /* 0x040fe20003f64070 */
[----:B------:R-:W-:Y:S02]  /*13b40*/  IMAD R29, R44, R26, R29 ;  /* 0x0000001a2c1d7224 */ /* 0x000fe400078e021d */
[----:B------:R-:W-:Y:S01]  /*13b50*/  @!P4 IMAD.MOV R8, RZ, RZ, -R8 ;  /* 0x000000ffff08c224 */ /* 0x000fe200078e0a08 */
[----:B------:R-:W-:Y:S01]  /*13b60*/  ISETP.GE.AND P4, PT, R54, RZ, PT ;  /* 0x000000ff3600720c */ /* 0x000fe20003f86270 */
[--C-:B------:R-:W-:Y:S01]  /*13b70*/  @!P5 IMAD.IADD R31, R31, 0x1, -R44.reuse ;  /* 0x000000011f1fd824 */ /* 0x100fe200078e0a2c */
[----:B------:R-:W-:Y:S01]  /*13b80*/  ISETP.GT.U32.AND P5, PT, R44, R29, PT ;  /* 0x0000001d2c00720c */ /* 0x000fe20003fa4070 */
[----:B------:R-:W-:Y:S01]  /*13b90*/  VIADD R54, R0, 0xed ;  /* 0x000000ed00367836 */ /* 0x000fe20000000000 */
[----:B------:R-:W-:Y:S01]  /*13ba0*/  STL [R1+0x668], R8 ;  /* 0x0006680801007387 */ /* 0x000fe20000100800 */
[--C-:B------:R-:W-:Y:S01]  /*13bb0*/  @!P0 IMAD.IADD R4, R4, 0x1, -R44.reuse ;  /* 0x0000000104048824 */ /* 0x100fe200078e0a2c */
[----:B------:R-:W-:Y:S01]  /*13bc0*/  ISETP.GE.AND P0, PT, R55, RZ, PT ;  /* 0x000000ff3700720c */ /* 0x000fe20003f06270 */
[----:B------:R-:W-:Y:S01]  /*13bd0*/  @!P6 IMAD.IADD R30, R30, 0x1, -R44 ;  /* 0x000000011e1ee824 */ /* 0x000fe200078e0a2c */
[----:B------:R-:W-:Y:S01]  /*13be0*/  IABS R6, R54 ;  /* 0x0000003600067213 */ /* 0x000fe20000000000 */
[----:B------:R-:W-:Y:S01]  /*13bf0*/  VIADD R55, R0, 0xec ;  /* 0x000000ec00377836 */ /* 0x000fe20000000000 */
[----:B------:R0:W-:Y:S01]  /*13c00*/  STL [R1+0x664], R7 ;  /* 0x0006640701007387 */ /* 0x0001e20000100800 */
[----:B------:R-:W-:Y:S01]  /*13c10*/  @!P1 IMAD.MOV R4, RZ, RZ, -R4 ;  /* 0x000000ffff049224 */ /* 0x000fe200078e0a04 */
[----:B------:R-:W-:Y:S01]  /*13c20*/  ISETP.GT.U32.AND P6, PT, R44, R30, PT ;  /* 0x0000001e2c00720c */ /* 0x000fe20003fc4070 */
[--C-:B------:R-:W-:Y:S01]  /*13c30*/  @!P3 IMAD.IADD R24, R24, 0x1, -R44.reuse ;  /* 0x000000011818b824 */ /* 0x100fe200078e0a2c */
[----:B------:R-:W-:Y:S01]  /*13c40*/  IABS R25, R55 ;  /* 0x0000003700197213 */ /* 0x000fe20000000000 */
[----:B------:R1:W-:Y:S01]  /*13c50*/  STL [R1+0x660], R5 ;  /* 0x0006600501007387 */ /* 0x0003e20000100800 */
[----:B------:R-:W-:Y:S01]  /*13c60*/  @!P5 IMAD.IADD R29, R29, 0x1, -R44 ;  /* 0x000000011d1dd824 */ /* 0x000fe200078e0a2c */
[----:B------:R-:W-:Y:S01]  /*13c70*/  ISETP.GE.AND P1, PT, R56, RZ, PT ;  /* 0x000000ff3800720c */ /* 0x000fe20003f26270 */
[----:B------:R-:W-:Y:S01]  /*13c80*/  VIADD R40, R0, 0xea ;  /* 0x000000ea00287836 */ /* 0x000fe20000000000 */
[----:B------:R2:W-:Y:S01]  /*13c90*/  STL [R1+0x650], R4 ;  /* 0x0006500401007387 */ /* 0x0005e20000100800 */
[----:B0-----:R-:W-:Y:S01]  /*13ca0*/  IMAD.MOV.U32 R7, RZ, RZ, R24 ;  /* 0x000000ffff077224 */ /* 0x001fe200078e0018 */
[----:B------:R-:W-:Y:S01]  /*13cb0*/  ISETP.GE.AND P3, PT, R54, RZ, PT ;  /* 0x000000ff3600720c */ /* 0x000fe20003f66270 */
[----:B------:R-:W-:-:S02]  /*13cc0*/  IMAD.MOV.U32 R8, RZ, RZ, R31 ;  /* 0x000000ffff087224 */ /* 0x000fc400078e001f */
[----:B------:R-:W-:Y:S01]  /*13cd0*/  @!P4 IMAD.MOV R7, RZ, RZ, -R7 ;  /* 0x000000ffff07c224 */ /* 0x000fe200078e0a07 */
[----:B------:R-:W-:Y:S01]  /*13ce0*/  ISETP.GT.U32.AND P4, PT, R44, R29, PT ;  /* 0x0000001d2c00720c */ /* 0x000fe20003f84070 */
[----:B-1----:R-:W-:-:S03]  /*13cf0*/  IMAD.HI.U32 R5, R39, R25, RZ ;  /* 0x0000001927057227 */ /* 0x002fc600078e00ff */
[----:B------:R0:W-:Y:S01]  /*13d00*/  STL [R1+0x64c], R7 ;  /* 0x00064c0701007387 */ /* 0x0001e20000100800 */
[----:B--2---:R-:W-:-:S04]  /*13d10*/  IMAD.HI.U32 R4, R39, R6, RZ ;  /* 0x0000000627047227 */ /* 0x004fc800078e00ff */
[----:B------:R-:W-:Y:S02]  /*13d20*/  IMAD.MOV R4, RZ, RZ, -R4 ;  /* 0x000000ffff047224 */ /* 0x000fe400078e0a04 */
[----:B------:R-:W-:Y:S02]  /*13d30*/  IMAD.MOV R5, RZ, RZ, -R5 ;  /* 0x000000ffff057224 */ /* 0x000fe400078e0a05 */
[----:B------:R-:W-:Y:S01]  /*13d40*/  @!P6 IMAD.IADD R30, R30, 0x1, -R44 ;  /* 0x000000011e1ee824 */ /* 0x000fe200078e0a2c */
[----:B------:R-:W-:Y:S01]  /*13d50*/  ISETP.GE.AND P6, PT, R55, RZ, PT ;  /* 0x000000ff3700720c */ /* 0x000fe20003fc6270 */
[C---:B------:R-:W-:Y:S01]  /*13d60*/  IMAD R6, R44.reuse, R4, R6 ;  /* 0x000000042c067224 */ /* 0x040fe200078e0206 */
[----:B------:R-:W-:Y:S01]  /*13d70*/  IABS R4, R40 ;  /* 0x0000002800047213 */ /* 0x000fe20000000000 */
[C---:B------:R-:W-:Y:S02]  /*13d80*/  IMAD R25, R44.reuse, R5, R25 ;  /* 0x000000052c197224 */ /* 0x040fe400078e0219 */
[----:B0-----:R-:W-:Y:S01]  /*13d90*/  IMAD.MOV.U32 R7, RZ, RZ, R30 ;  /* 0x000000ffff077224 */ /* 0x001fe200078e001e */
[----:B------:R-:W-:Y:S01]  /*13da0*/  ISETP.GT.U32.AND P5, PT, R44, R6, PT ;  /* 0x000000062c00720c */ /* 0x000fe20003fa4070 */
[----:B------:R-:W-:-:S04]  /*13db0*/  IMAD.HI.U32 R24, R39, R4, RZ ;  /* 0x0000000427187227 */ /* 0x000fc800078e00ff */
[----:B------:R-:W-:Y:S01]  /*13dc0*/  @!P0 IMAD.MOV R8, RZ, RZ, -R8 ;  /* 0x000000ffff088224 */ /* 0x000fe200078e0a08 */
[----:B------:R-:W-:Y:S01]  /*13dd0*/  ISETP.GT.U32.AND P0, PT, R44, R25, PT ;  /* 0x000000192c00720c */ /* 0x000fe20003f04070 */
[----:B------:R-:W-:Y:S02]  /*13de0*/  @!P2 IMAD.MOV R7, RZ, RZ, -R7 ;  /* 0x000000ffff07a224 */ /* 0x000fe400078e0a07 */
[----:B------:R-:W-:Y:S01]  /*13df0*/  IMAD.MOV R24, RZ, RZ, -R24 ;  /* 0x000000ffff187224 */ /* 0x000fe200078e0a18 */
[----:B------:R-:W-:Y:S01]  /*13e00*/  STL [R1+0x640], R8 ;  /* 0x0006400801007387 */ /* 0x000fe20000100800 */
[----:B------:R-:W-:Y:S02]  /*13e10*/  @!P4 IMAD.IADD R29, R29, 0x1, -R44 ;  /* 0x000000011d1dc824 */ /* 0x000fe400078e0a2c */
[----:B------:R-:W-:Y:S01]  /*13e20*/  VIADD R56, R0, 0xeb ;  /* 0x000000eb00387836 */ /* 0x000fe20000000000 */
[----:B------:R0:W-:Y:S01]  /*13e30*/  STL [R1+0x63c], R7 ;  /* 0x00063c0701007387 */ /* 0x0001e20000100800 */
[----:B------:R-:W-:-:S02]  /*13e40*/  IMAD R4, R44, R24, R4 ;  /* 0x000000182c047224 */ /* 0x000fc400078e0204 */
[----:B------:R-:W-:Y:S01]  /*13e50*/  VIADD R55, R0, 0xe8 ;  /* 0x000000e800377836 */ /* 0x000fe20000000000 */
[----:B------:R-:W-:Y:S01]  /*13e60*/  IABS R5, R56 ;  /* 0x0000003800057213 */ /* 0x000fe20000000000 */
[--C-:B------:R-:W-:Y:S01]  /*13e70*/  @!P5 IMAD.IADD R6, R6, 0x1, -R44.reuse ;  /* 0x000000010606d824 */ /* 0x100fe200078e0a2c */
[----:B------:R-:W-:Y:S01]  /*13e80*/  ISETP.GE.AND P2, PT, R56, RZ, PT ;  /* 0x000000ff3800720c */ /* 0x000fe20003f46270 */
[----:B------:R-:W-:Y:S01]  /*13e90*/  @!P0 IMAD.IADD R25, R25, 0x1, -R44 ;  /* 0x0000000119198824 */ /* 0x000fe200078e0a2c */
[----:B------:R-:W-:Y:S01]  /*13ea0*/  IABS R26, R55 ;  /* 0x00000037001a7213 */ /* 0x000fe20000000000 */
[----:B------:R-:W-:Y:S01]  /*13eb0*/  IMAD.HI.U32 R28, R39, R5, RZ ;  /* 0x00000005271c7227 */ /* 0x000fe200078e00ff */
[C---:B------:R-:W-:Y:S02]  /*13ec0*/  ISETP.GT.U32.AND P5, PT, R44.reuse, R6, PT ;  /* 0x000000062c00720c */ /* 0x040fe40003fa4070 */
[----:B------:R-:W-:Y:S01]  /*13ed0*/  ISETP.GT.U32.AND P0, PT, R44, R25, PT ;  /* 0x000000192c00720c */ /* 0x000fe20003f04070 */
[----:B0-----:R-:W-:-:S02]  /*13ee0*/  IMAD.MOV.U32 R7, RZ, RZ, R29 ;  /* 0x000000ffff077224 */ /* 0x001fc400078e001d */
[----:B------:R-:W-:Y:S02]  /*13ef0*/  IMAD.MOV R28, RZ, RZ, -R28 ;  /* 0x000000ffff1c7224 */ /* 0x000fe400078e0a1c */
[----:B------:R-:W-:Y:S01]  /*13f00*/  @!P1 IMAD.MOV R7, RZ, RZ, -R7 ;  /* 0x000000ffff079224 */ /* 0x000fe200078e0a07 */
[----:B------:R-:W-:Y:S01]  /*13f10*/  ISETP.GT.U32.AND P1, PT, R44, R4, PT ;  /* 0x000000042c00720c */ /* 0x000fe20003f24070 */
[----:B------:R-:W-:Y:S02]  /*13f20*/  VIADD R54, R0, 0xe9 ;  /* 0x000000e900367836 */ /* 0x000fe40000000000 */
[----:B------:R-:W-:Y:S01]  /*13f30*/  IMAD.HI.U32 R24, R39, R26, RZ ;  /* 0x0000001a27187227 */ /* 0x000fe200078e00ff */
[----:B------:R0:W-:Y:S02]  /*13f40*/  STL [R1+0x638], R7 ;  /* 0x0006380701007387 */ /* 0x0001e40000100800 */
[----:B------:R-:W-:Y:S01]  /*13f50*/  IABS R27, R54 ;  /* 0x00000036001b7213 */ /* 0x000fe20000000000 */
[----:B------:R-:W-:-:S02]  /*13f60*/  IMAD R5, R44, R28, R5 ;  /* 0x0000001c2c057224 */ /* 0x000fc400078e0205 */
[----:B------:R-:W-:Y:S02]  /*13f70*/  IMAD.MOV R24, RZ, RZ, -R24 ;  /* 0x000000ffff187224 */ /* 0x000fe400078e0a18 */
[----:B------:R-:W-:Y:S01]  /*13f80*/  VIADD R38, R0, 0xe7 ;  /* 0x000000e700267836 */ /* 0x000fe20000000000 */
[----:B------:R-:W-:Y:S01]  /*13f90*/  ISETP.GT.U32.AND P4, PT, R44, R5, PT ;  /* 0x000000052c00720c */ /* 0x000fe20003f84070 */
[----:B------:R-:W-:Y:S02]  /*13fa0*/  @!P1 IMAD.IADD R4, R4, 0x1, -R44 ;  /* 0x0000000104049824 */ /* 0x000fe400078e0a2c */
[----:B------:R-:W-:Y:S01]  /*13fb0*/  IMAD R26, R44, R24, R26 ;  /* 0x000000182c1a7224 */ /* 0x000fe200078e021a */
[----:B------:R-:W-:Y:S01]  /*13fc0*/  IABS R33, R38 ;  /* 0x0000002600217213 */ /* 0x000fe20000000000 */
[----:B------:R-:W-:Y:S01]  /*13fd0*/  VIADD R56, R0, 0xe6 ;  /* 0x000000e600387836 */ /* 0x000fe20000000000 */
[----:B------:R-:W-:Y:S01]  /*13fe0*/  ISETP.GT.U32.AND P1, PT, R44, R4, PT ;  /* 0x000000042c00720c */ /* 0x000fe20003f24070 */
[----:B------:R-:W-:-:S03]  /*13ff0*/  IMAD.HI.U32 R28, R39, R27, RZ ;  /* 0x0000001b271c7227 */ /* 0x000fc600078e00ff */
[----:B------:R-:W-:Y:S01]  /*14000*/  IABS R32, R56 ;  /* 0x0000003800207213 */ /* 0x000fe20000000000 */
[--C-:B------:R-:W-:Y:S02]  /*14010*/  @!P5 IMAD.IADD R6, R6, 0x1, -R44.reuse ;  /* 0x000000010606d824 */ /* 0x100fe400078e0a2c */
[----:B------:R-:W-:Y:S01]  /*14020*/  @!P0 IMAD.IADD R25, R25, 0x1, -R44 ;  /* 0x0000000119198824 */ /* 0x000fe200078e0a2c */
[----:B------:R-:W-:Y:S01]  /*14030*/  ISETP.GT.U32.AND P0, PT, R44, R26, PT ;  /* 0x0000001a2c00720c */ /* 0x000fe20003f04070 */
[----:B------:R-:W-:Y:S02]  /*14040*/  IMAD.MOV R28, RZ, RZ, -R28 ;  /* 0x000000ffff1c7224 */ /* 0x000fe400078e0a1c */
[----:B0-----:R-:W-:Y:S02]  /*14050*/  IMAD.MOV.U32 R7, RZ, RZ, R6 ;  /* 0x000000ffff077224 */ /* 0x001fe400078e0006 */
[----:B------:R-:W-:-:S04]  /*14060*/  IMAD.HI.U32 R24, R39, R33, RZ ;  /* 0x0000002127187227 */ /* 0x000fc800078e00ff */
[----:B------:R-:W-:Y:S02]  /*14070*/  IMAD R27, R44, R28, R27 ;  /* 0x0000001c2c1b7224 */ /* 0x000fe400078e021b */
[----:B------:R-:W-:Y:S01]  /*14080*/  @!P3 IMAD.MOV R7, RZ, RZ, -R7 ;  /* 0x000000ffff07b224 */ /* 0x000fe200078e0a07 */
[----:B------:R-:W-:Y:S01]  /*14090*/  ISETP.GE.AND P3, PT, R40, RZ, PT ;  /* 0x000000ff2800720c */ /* 0x000fe20003f66270 */
[----:B------:R-:W-:Y:S01]  /*140a0*/  IMAD.HI.U32 R6, R39, R32, RZ ;  /* 0x0000002027067227 */ /* 0x000fe200078e00ff */
[----:B------:R-:W-:Y:S02]  /*140b0*/  ISETP.GT.U32.AND P5, PT, R44, R27, PT ;  /* 0x0000001b2c00720c */ /* 0x000fe40003fa4070 */
[----:B------:R0:W-:Y:S01]  /*140c0*/  STL [R1+0x630], R7 ;  /* 0x0006300701007387 */ /* 0x0001e20000100800 */
[----:B------:R-:W-:Y:S02]  /*140d0*/  IMAD.MOV R24, RZ, RZ, -R24 ;  /* 0x000000ffff187224 */ /* 0x000fe400078e0a18 */
[----:B------:R-:W-:-:S02]  /*140e0*/  @!P4 IMAD.IADD R5, R5, 0x1, -R44 ;  /* 0x000000010505c824 */ /* 0x000fc400078e0a2c */
[----:B------:R-:W-:Y:S02]  /*140f0*/  IMAD.MOV R6, RZ, RZ, -R6 ;  /* 0x000000ffff067224 */ /* 0x000fe400078e0a06 */
[C---:B------:R-:W-:Y:S01]  /*14100*/  IMAD R33, R44.reuse, R24, R33 ;  /* 0x000000182c217224 */ /* 0x040fe200078e0221 */
[----:B------:R-:W-:Y:S01]  /*14110*/  ISETP.GT.U32.AND P4, PT, R44, R5, PT ;  /* 0x000000052c00720c */ /* 0x000fe20003f84070 */
[--C-:B------:R-:W-:Y:S02]  /*14120*/  @!P1 IMAD.IADD R4, R4, 0x1, -R44.reuse ;  /* 0x0000000104049824 */ /* 0x100fe400078e0a2c */
[----:B0-----:R-:W-:Y:S01]  /*14130*/  IMAD.MOV.U32 R7, RZ, RZ, R25 ;  /* 0x000000ffff077224 */ /* 0x001fe200078e0019 */
[----:B------:R-:W-:Y:S01]  /*14140*/  ISETP.GT.U32.AND P1, PT, R44, R33, PT ;  /* 0x000000212c00720c */ /* 0x000fe20003f24070 */
[----:B------:R-:W-:Y:S02]  /*14150*/  @!P0 IMAD.IADD R26, R26, 0x1, -R44 ;  /* 0x000000011a1a8824 */ /* 0x000fe400078e0a2c */
[----:B------:R-:W-:-:S02]  /*14160*/  IMAD R32, R44, R6, R32 ;  /* 0x000000062c207224 */ /* 0x000fc400078e0220 */
[----:B------:R-:W-:Y:S02]  /*14170*/  IMAD.MOV.U32 R6, RZ, RZ, R4 ;  /* 0x000000ffff067224 */ /* 0x000fe400078e0004 */
[----:B------:R-:W-:Y:S01]  /*14180*/  @!P6 IMAD.MOV R7, RZ, RZ, -R7 ;  /* 0x000000ffff07e224 */ /* 0x000fe200078e0a07 */
[C---:B------:R-:W-:Y:S01]  /*14190*/  ISETP.GT.U32.AND P6, PT, R44.reuse, R26, PT ;  /* 0x0000001a2c00720c */ /* 0x040fe20003fc4070 */
[----:B------:R-:W-:Y:S01]  /*141a0*/  @!P3 IMAD.MOV R6, RZ, RZ, -R6 ;  /* 0x000000ffff06b224 */ /* 0x000fe200078e0a06 */
[----:B------:R-:W-:Y:S01]  /*141b0*/  ISETP.GT.U32.AND P3, PT, R44, R32, PT ;  /* 0x000000202c00720c */ /* 0x000fe20003f64070 */
[--C-:B------:R-:W-:Y:S01]  /*141c0*/  @!P5 IMAD.IADD R27, R27, 0x1, -R44.reuse ;  /* 0x000000011b1bd824 */ /* 0x100fe200078e0a2c */
[----:B------:R-:W-:Y:S01]  /*141d0*/  ISETP.GE.AND P5, PT, R55, RZ, PT ;  /* 0x000000ff3700720c */ /* 0x000fe20003fa6270 */
[----:B------:R-:W-:Y:S01]  /*141e0*/  VIADD R55, R0, 0xe5 ;  /* 0x000000e500377836 */ /* 0x000fe20000000000 */
[----:B------:R0:W-:Y:S01]  /*141f0*/  STL [R1+0x62c], R7 ;  /* 0x00062c0701007387 */ /* 0x0001e20000100800 */
[--C-:B------:R-:W-:Y:S01]  /*14200*/  @!P4 IMAD.IADD R5, R5, 0x1, -R44.reuse ;  /* 0x000000010505c824 */ /* 0x100fe200078e0a2c */
[----:B------:R-:W-:Y:S01]  /*14210*/  ISETP.GE.AND P4, PT, R54, RZ, PT ;  /* 0x000000ff3600720c */ /* 0x000fe20003f86270 */
[--C-:B------:R-:W-:Y:S01]  /*14220*/  @!P1 IMAD.IADD R33, R33, 0x1, -R44.reuse ;  /* 0x0000000121219824 */ /* 0x100fe200078e0a2c */
[----:B------:R-:W-:Y:S01]  /*14230*/  IABS R24, R55 ;  /* 0x0000003700187213 */ /* 0x000fe20000000000 */
[----:B------:R-:W-:Y:S01]  /*14240*/  @!P2 IMAD.MOV R5, RZ, RZ, -R5 ;  /* 0x000000ffff05a224 */ /* 0x000fe200078e0a05 */
[----:B------:R-:W-:Y:S01]  /*14250*/  ISETP.GT.U32.AND P0, PT, R44, R27, PT ;  /* 0x0000001b2c00720c */ /* 0x000fe20003f04070 */
[----:B------:R-:W-:Y:S01]  /*14260*/  VIADD R54, R0, 0xe4 ;  /* 0x000000e400367836 */ /* 0x000fe20000000000 */
[----:B------:R-:W-:Y:S01]  /*14270*/  ISETP.GE.AND P2, PT, R38, RZ, PT ;  /* 0x000000ff2600720c */ /* 0x000fe20003f46270 */
[--C-:B------:R-:W-:Y:S01]  /*14280*/  @!P6 IMAD.IADD R26, R26, 0x1, -R44.reuse ;  /* 0x000000011a1ae824 */ /* 0x100fe200078e0a2c */
[----:B------:R1:W-:Y:S01]  /*14290*/  STL [R1+0x628], R5 ;  /* 0x0006280501007387 */ /* 0x0003e20000100800 */
[----:B------:R-:W-:Y:S01]  /*142a0*/  @!P3 IMAD.IADD R32, R32, 0x1, -R44 ;  /* 0x000000012020b824 */ /* 0x000fe200078e0a2c */
[----:B------:R-:W-:Y:S01]  /*142b0*/  ISETP.GT.U32.AND P3, PT, R44, R33, PT ;  /* 0x000000212c00720c */ /* 0x000fe20003f64070 */
[----:B------:R-:W-:Y:S01]  /*142c0*/  IMAD.HI.U32 R25, R39, R24, RZ ;  /* 0x0000001827197227 */ /* 0x000fe200078e00ff */
[----:B------:R-:W-:Y:S01]  /*142d0*/  ISETP.GE.AND P6, PT, R55, RZ, PT ;  /* 0x000000ff3700720c */ /* 0x000fe20003fc6270 */
[----:B------:R2:W-:Y:S01]  /*142e0*/  STL [R1+0x624], R6 ;  /* 0x0006240601007387 */ /* 0x0005e20000100800 */
[----:B------:R-:W-:Y:S01]  /*142f0*/  ISETP.GE.AND P1, PT, R54, RZ, PT ;  /* 0x000000ff3600720c */ /* 0x000fe20003f26270 */
[----:B0-----:R-:W-:-:S02]  /*14300*/  IMAD.MOV.U32 R7, RZ, RZ, R26 ;  /* 0x000000ffff077224 */ /* 0x001fc400078e001a */
[----:B------:R-:W-:Y:S01]  /*14310*/  VIADD R55, R0, 0xe3 ;  /* 0x000000e300377836 */ /* 0x000fe20000000000 */
[----:B-1----:R-:W-:Y:S01]  /*14320*/  IABS R5, R54 ;  /* 0x0000003600057213 */ /* 0x002fe20000000000 */
[----:B------:R-:W-:Y:S02]  /*14330*/  IMAD.MOV R25, RZ, RZ, -R25 ;  /* 0x000000ffff197224 */ /* 0x000fe400078e0a19 */
[----:B------:R-:W-:Y:S01]  /*14340*/  @!P5 IMAD.MOV R7, RZ, RZ, -R7 ;  /* 0x000000ffff07d224 */ /* 0x000fe200078e0a07 */
[----:B------:R-:W-:Y:S01]  /*14350*/  ISETP.GT.U32.AND P5, PT, R44, R32, PT ;  /* 0x000000202c00720c */ /* 0x000fe20003fa4070 */
[----:B--2---:R-:W-:Y:S01]  /*14360*/  IMAD.HI.U32 R6, R39, R5, RZ ;  /* 0x0000000527067227 */ /* 0x004fe200078e00ff */
[----:B------:R-:W-:-:S03]  /*14370*/  IABS R4, R55 ;  /* 0x0000003700047213 */ /* 0x000fc60000000000 */
[C---:B------:R-:W-:Y:S02]  /*14380*/  IMAD R24, R44.reuse, R25, R24 ;  /* 0x000000192c187224 */ /* 0x040fe400078e0218 */
[----:B------:R-:W-:Y:S02]  /*14390*/  IMAD.MOV R6, RZ, RZ, -R6 ;  /* 0x000000ffff067224 */ /* 0x000fe400078e0a06 */
[----:B------:R-:W-:Y:S01]  /*143a0*/  @!P3 IMAD.IADD R33, R33, 0x1, -R44 ;  /* 0x000000012121b824 */ /* 0x000fe200078e0a2c */
[C---:B------:R-:W-:Y:S01]  /*143b0*/  ISETP.GT.U32.AND P3, PT, R44.reuse, R24, PT ;  /* 0x000000182c00720c */ /* 0x040fe20003f64070 */
[----:B------:R-:W-:Y:S02]  /*143c0*/  IMAD R5, R44, R6, R5 ;  /* 0x000000062c057224 */ /* 0x000fe400078e0205 */
[----:B------:R-:W-:-:S04]  /*143d0*/  IMAD.HI.U32 R25, R39, R4, RZ ;  /* 0x0000000427197227 */ /* 0x000fc800078e00ff */
[----:B------:R-:W-:Y:S02]  /*143e0*/  IMAD.MOV R25, RZ, RZ, -R25 ;  /* 0x000000ffff197224 */ /* 0x000fe400078e0a19 */
[----:B------:R-:W-:Y:S01]  /*143f0*/  @!P5 IMAD.IADD R32, R32, 0x1, -R44 ;  /* 0x000000012020d824 */ /* 0x000fe200078e0a2c */
[C---:B------:R-:W-:Y:S01]  /*14400*/  ISETP.GT.U32.AND P5, PT, R44.reuse, R5, PT ;  /* 0x000000052c00720c */ /* 0x040fe20003fa4070 */
[----:B------:R-:W-:Y:S02]  /*14410*/  IMAD R4, R44, R25, R4 ;  /* 0x000000192c047224 */ /* 0x000fe400078e0204 */
[--C-:B------:R-:W-:Y:S01]  /*14420*/  @!P0 IMAD.IADD R27, R27, 0x1, -R44.reuse ;  /* 0x000000011b1b8824 */ /* 0x100fe200078e0a2c */
[----:B------:R-:W-:Y:S01]  /*14430*/  ISETP.GE.AND P0, PT, R56, RZ, PT ;  /* 0x000000ff3800720c */ /* 0x000fe20003f06270 */
[----:B------:R-:W-:Y:S01]  /*14440*/  @!P3 IMAD.IADD R24, R24, 0x1, -R44 ;  /* 0x000000011818b824 */ /* 0x000fe200078e0a2c */
[----:B------:R-:W-:Y:S01]  /*14450*/  ISETP.GT.U32.AND P3, PT, R44, R4, PT ;  /* 0x000000042c00720c */ /* 0x000fe20003f64070 */
[----:B------:R-:W-:-:S02]  /*14460*/  IMAD.MOV.U32 R8, RZ, RZ, R27 ;  /* 0x000000ffff087224 */ /* 0x000fc400078e001b */
[----:B------:R-:W-:Y:S02]  /*14470*/  VIADD R54, R0, 0xe0 ;  /* 0x000000e000367836 */ /* 0x000fe40000000000 */
[----:B------:R-:W-:Y:S01]  /*14480*/  @!P4 IMAD.MOV R8, RZ, RZ, -R8 ;  /* 0x000000ffff08c224 */ /* 0x000fe200078e0a08 */
[----:B------:R-:W-:Y:S01]  /*14490*/  ISETP.GE.AND P4, PT, R55, RZ, PT ;  /* 0x000000ff3700720c */ /* 0x000fe20003f86270 */
[--C-:B------:R-:W-:Y:S01]  /*144a0*/  @!P5 IMAD.IADD R5, R5, 0x1, -R44.reuse ;  /* 0x000000010505d824 */ /* 0x100fe200078e0a2c */
[----:B------:R-:W-:Y:S01]  /*144b0*/  ISETP.GT.U32.AND P5, PT, R44, R24, PT ;  /* 0x000000182c00720c */ /* 0x000fe20003fa4070 */
[C---:B------:R-:W-:Y:S01]  /*144c0*/  VIADD R55, R0.reuse, 0xdf ;  /* 0x000000df00377836 */ /* 0x040fe20000000000 */
[----:B------:R-:W-:Y:S01]  /*144d0*/  IABS R29, R54 ;  /* 0x00000036001d7213 */ /* 0x000fe20000000000 */
[----:B------:R0:W-:Y:S01]  /*144e0*/  STL [R1+0x61c], R8 ;  /* 0x00061c0801007387 */ /* 0x0001e20000100800 */
[----:B------:R-:W-:Y:S02]  /*144f0*/  VIADD R56, R0, 0xe1 ;  /* 0x000000e100387836 */ /* 0x000fe40000000000 */
[----:B------:R-:W-:Y:S01]  /*14500*/  @!P3 IMAD.IADD R4, R4, 0x1, -R44 ;  /* 0x000000010404b824 */ /* 0x000fe200078e0a2c */
[----:B------:R-:W-:Y:S01]  /*14510*/  IABS R28, R55 ;  /* 0x00000037001c7213 */ /* 0x000fe20000000000 */
[C---:B------:R-:W-:Y:S01]  /*14520*/  IMAD.HI.U32 R26, R39.reuse, R29, RZ ;  /* 0x0000001d271a7227 */ /* 0x040fe200078e00ff */
[----:B------:R-:W-:Y:S01]  /*14530*/  IABS R30, R56 ;  /* 0x00000038001e7213 */ /* 0x000fe20000000000 */
[----:B------:R1:W-:Y:S01]  /*14540*/  STL [R1+0x610], R7 ;  /* 0x0006100701007387 */ /* 0x0003e20000100800 */
[----:B------:R-:W-:Y:S01]  /*14550*/  ISETP.GT.U32.AND P3, PT, R44, R4, PT ;  /* 0x000000042c00720c */ /* 0x000fe20003f64070 */
[----:B------:R-:W-:-:S04]  /*14560*/  IMAD.HI.U32 R25, R39, R28, RZ ;  /* 0x0000001c27197227 */ /* 0x000fc800078e00ff */
[----:B0-----:R-:W-:Y:S02]  /*14570*/  IMAD.MOV.U32 R8, RZ, RZ, R33 ;  /* 0x000000ffff087224 */ /* 0x001fe400078e0021 */
[----:B------:R-:W-:Y:S02]  /*14580*/  IMAD.MOV R26, RZ, RZ, -R26 ;  /* 0x000000ffff1a7224 */ /* 0x000fe400078e0a1a */
[----:B------:R-:W-:Y:S01]  /*14590*/  @!P2 IMAD.MOV R8, RZ, RZ, -R8 ;  /* 0x000000ffff08a224 */ /* 0x000fe200078e0a08 */
[----:B------:R-:W-:Y:S01]  /*145a0*/  ISETP.GT.U32.AND P2, PT, R44, R5, PT ;  /* 0x000000052c00720c */ /* 0x000fe20003f44070 */
[----:B------:R-:W-:Y:S02]  /*145b0*/  @!P5 IMAD.IADD R24, R24, 0x1, -R44 ;  /* 0x000000011818d824 */ /* 0x000fe400078e0a2c */
[----:B------:R-:W-:Y:S01]  /*145c0*/  VIADD R38, R0, 0xe2 ;  /* 0x000000e200267836 */ /* 0x000fe20000000000 */
[----:B------:R0:W-:Y:S01]  /*145d0*/  STL [R1+0x5ec], R8 ;  /* 0x0005ec0801007387 */ /* 0x0001e20000100800 */
[----:B------:R-:W-:-:S03]  /*145e0*/  IMAD.HI.U32 R27, R39, R30, RZ ;  /* 0x0000001e271b7227 */ /* 0x000fc600078e00ff */
[----:B------:R-:W-:Y:S01]  /*145f0*/  IABS R6, R38 ;  /* 0x0000002600067213 */ /* 0x000fe20000000000 */
[----:B------:R-:W-:Y:S02]  /*14600*/  IMAD.MOV R25, RZ, RZ, -R25 ;  /* 0x000000ffff197224 */ /* 0x000fe400078e0a19 */
[C---:B------:R-:W-:Y:S02]  /*14610*/  IMAD R29, R44.reuse, R26, R29 ;  /* 0x0000001a2c1d7224 */ /* 0x040fe400078e021d */
[----:B-1----:R-:W-:Y:S02]  /*14620*/  IMAD.MOV.U32 R7, RZ, RZ, R32 ;  /* 0x000000ffff077224 */ /* 0x002fe400078e0020 */
[----:B0-----:R-:W-:Y:S02]  /*14630*/  IMAD.MOV.U32 R8, RZ, RZ, R24 ;  /* 0x000000ffff087224 */ /* 0x001fe400078e0018 */
        /* <DEDUP_REMOVED lines=8> */
[C---:B------:R-:W-:Y:S01]  /*146c0*/  ISETP.GT.U32.AND P3, PT, R44.reuse, R28, PT ;  /* 0x0000001c2c00720c */ /* 0x040fe20003f64070 */
        /* <DEDUP_REMOVED lines=10> */
[----:B------:R-:W-:Y:S01]  /*14770*/  @!P6 IMAD.IADD R29, R29, 0x1, -R44 ;  /* 0x000000011d1de824 */ /* 0x000fe200078e0a2c */
[----:B------:R-:W-:Y:S01]  /*14780*/  ISETP.GT.U32.AND P5, PT, R44, R6, PT ;  /* 0x000000062c00720c */ /* 0x000fe20003fa4070 */
[----:B------:R-:W-:Y:S01]  /*14790*/  @!P1 IMAD.MOV R7, RZ, RZ, -R7 ;  /* 0x000000ffff079224 */ /* 0x000fe200078e0a07 */
[----:B------:R-:W-:Y:S01]  /*147a0*/  ISETP.GE.AND P1, PT, R56, RZ, PT ;  /* 0x000000ff3800720c */ /* 0x000fe20003f26270 */
[----:B------:R-:W-:-:S02]  /*147b0*/  VIADD R40, R0, 0xde ;  /* 0x000000de00287836 */ /* 0x000fc40000000000 */
[--C-:B------:R-:W-:Y:S01]  /*147c0*/  @!P3 IMAD.IADD R28, R28, 0x1, -R44.reuse ;  /* 0x000000011c1cb824 */ /* 0x100fe200078e0a2c */
[----:B------:R0:W-:Y:S01]  /*147d0*/  STL [R1+0x5e0], R7 ;  /* 0x0005e00701007387 */ /* 0x0001e20000100800 */
[----:B------:R-:W-:Y:S01]  /*147e0*/  ISETP.GT.U32.AND P3, PT, R44, R29, PT ;  /* 0x0000001d2c00720c */ /* 0x000fe20003f64070 */
[----:B------:R-:W-:Y:S01]  /*147f0*/  @!P2 IMAD.IADD R30, R30, 0x1, -R44 ;  /* 0x000000011e1ea824 */ /* 0x000fe200078e0a2c */
[----:B------:R-:W-:Y:S01]  /*14800*/  IABS R26, R40 ;  /* 0x00000028001a7213 */ /* 0x000fe20000000000 */
[C---:B------:R-:W-:Y:S02]  /*14810*/  VIADD R56, R0.reuse, 0xdc ;  /* 0x000000dc00387836 */ /* 0x040fe40000000000 */
[----:B------:R-:W-:Y:S01]  /*14820*/  VIADD R41, R0, 0xd3 ;  /* 0x000000d300297836 */ /* 0x000fe20000000000 */
[----:B------:R-:W-:Y:S01]  /*14830*/  ISETP.GT.U32.AND P6, PT, R44, R30, PT ;  /* 0x0000001e2c00720c */ /* 0x000fe20003fc4070 */
[----:B------:R-:W-:Y:S01]  /*14840*/  IMAD.HI.U32 R24, R39, R26, RZ ;  /* 0x0000001a27187227 */ /* 0x000fe200078e00ff */
[----:B------:R-:W-:-:S03]  /*14850*/  IABS R25, R56 ;  /* 0x0000003800197213 */ /* 0x000fc60000000000 */
[----:B0-----:R-:W-:Y:S02]  /*14860*/  IMAD.MOV.U32 R7, RZ, RZ, R4 ;  /* 0x000000ffff077224 */ /* 0x001fe400078e0004 */
[----:B------:R-:W-:-:S04]  /*14870*/  IMAD.HI.U32 R4, R39, R5, RZ ;  /* 0x0000000527047227 */ /* 0x000fc800078e00ff */
[----:B------:R-:W-:Y:S02]  /*14880*/  IMAD.MOV R4, RZ, RZ, -R4 ;  /* 0x000000ffff047224 */ /* 0x000fe400078e0a04 */
[----:B------:R-:W-:Y:S01]  /*14890*/  @!P5 IMAD.IADD R6, R6, 0x1, -R44 ;  /* 0x000000010606d824 */ /* 0x000fe200078e0a2c */
[----:B------:R-:W-:Y:S01]  /*148a0*/  ISETP.GE.AND P5, PT, R54, RZ, PT ;  /* 0x000000ff3600720c */ /* 0x000fe20003fa6270 */
[C---:B------:R-:W-:Y:S02]  /*148b0*/  IMAD R4, R44.reuse, R4, R5 ;  /* 0x000000042c047224 */ /* 0x040fe400078e0205 */
[----:B------:R-:W-:Y:S01]  /*148c0*/  IMAD.MOV R24, RZ, RZ, -R24 ;  /* 0x000000ffff187224 */ /* 0x000fe200078e0a18 */
[C---:B------:R-:W-:Y:S01]  /*148d0*/  ISETP.GT.U32.AND P2, PT, R44.reuse, R6, PT ;  /* 0x000000062c00720c */ /* 0x040fe20003f44070 */
[----:B------:R-:W-:Y:S01]  /*148e0*/  @!P3 IMAD.IADD R29, R29, 0x1, -R44 ;  /* 0x000000011d1db824 */ /* 0x000fe200078e0a2c */
[C---:B------:R-:W-:Y:S01]  /*148f0*/  ISETP.GT.U32.AND P3, PT, R44.reuse, R4, PT ;  /* 0x000000042c00720c */ /* 0x040fe20003f64070 */
[----:B------:R-:W-:-:S02]  /*14900*/  IMAD R26, R44, R24, R26 ;  /* 0x000000182c1a7224 */ /* 0x000fc400078e021a */
[--C-:B------:R-:W-:Y:S02]  /*14910*/  @!P6 IMAD.IADD R30, R30, 0x1, -R44.reuse ;  /* 0x000000011e1ee824 */ /* 0x100fe400078e0a2c */
[----:B------:R-:W-:Y:S01]  /*14920*/  VIADD R54, R0, 0xdb ;  /* 0x000000db00367836 */ /* 0x000fe20000000000 */
[C---:B------:R-:W-:Y:S01]  /*14930*/  ISETP.GT.U32.AND P6, PT, R44.reuse, R26, PT ;  /* 0x0000001a2c00720c */ /* 0x040fe20003fc4070 */
[----:B------:R-:W-:Y:S01]  /*14940*/  @!P4 IMAD.MOV R7, RZ, RZ, -R7 ;  /* 0x000000ffff07c224 */ /* 0x000fe200078e0a07 */
[----:B------:R-:W-:Y:S01]  /*14950*/  ISETP.GT.U32.AND P4, PT, R44, R28, PT ;  /* 0x0000001c2c00720c */ /* 0x000fe20003f84070 */
[----:B------:R-:W-:Y:S01]  /*14960*/  IMAD.HI.U32 R31, R39, R25, RZ ;  /* 0x00000019271f7227 */ /* 0x000fe200078e00ff */
[----:B------:R-:W-:Y:S02]  /*14970*/  IABS R5, R54 ;  /* 0x0000003600057213 */ /* 0x000fe40000000000 */
[----:B------:R0:W-:Y:S01]  /*14980*/  STL [R1+0x5dc], R7 ;  /* 0x0005dc0701007387 */ /* 0x0001e20000100800 */
[----:B------:R-:W-:-:S02]  /*14990*/  @!P3 IMAD.IADD R4, R4, 0x1, -R44 ;  /* 0x000000010404b824 */ /* 0x000fc400078e0a2c */
[----:B------:R-:W-:Y:S01]  /*149a0*/  @!P2 IMAD.IADD R6, R6, 0x1, -R44 ;  /* 0x000000010606a824 */ /* 0x000fe200078e0a2c */
[----:B------:R-:W-:Y:S01]  /*149b0*/  ISETP.GE.AND P2, PT, R55, RZ, PT ;  /* 0x000000ff3700720c */ /* 0x000fe20003f46270 */
[----:B------:R-:W-:Y:S01]  /*149c0*/  IMAD.HI.U32 R27, R39, R5, RZ ;  /* 0x00000005271b7227 */ /* 0x000fe200078e00ff */
[----:B------:R-:W-:-:S03]  /*149d0*/  ISETP.GT.U32.AND P3, PT, R44, R4, PT ;  /* 0x000000042c00720c */ /* 0x000fc60003f64070 */
[----:B------:R-:W-:Y:S01]  /*149e0*/  @!P6 IMAD.IADD R26, R26, 0x1, -R44 ;  /* 0x000000011a1ae824 */ /* 0x000fe200078e0a2c */
[----:B------:R-:W-:Y:S01]  /*149f0*/  ISETP.GE.AND P6, PT, R38, RZ, PT ;  /* 0x000000ff2600720c */ /* 0x000fe20003fc6270 */
[----:B0-----:R-:W-:Y:S02]  /*14a00*/  IMAD.MOV.U32 R7, RZ, RZ, R6 ;  /* 0x000000ffff077224 */ /* 0x001fe400078e0006 */
[----:B------:R-:W-:Y:S02]  /*14a10*/  IMAD.MOV R27, RZ, RZ, -R27 ;  /* 0x000000ffff1b7224 */ /* 0x000fe400078e0a1b */
[----:B------:R-:W-:Y:S02]  /*14a20*/  IMAD.MOV R31, RZ, RZ, -R31 ;  /* 0x000000ffff1f7224 */ /* 0x000fe400078e0a1f */
[----:B------:R-:W-:Y:S01]  /*14a30*/  @!P0 IMAD.MOV R7, RZ, RZ, -R7 ;  /* 0x000000ffff078224 */ /* 0x000fe200078e0a07 */
[C---:B------:R-:W-:Y:S01]  /*14a40*/  ISETP.GT.U32.AND P0, PT, R44.reuse, R26, PT ;  /* 0x0000001a2c00720c */ /* 0x040fe20003f04070 */
[----:B------:R-:W-:-:S02]  /*14a50*/  IMAD R5, R44, R27, R5 ;  /* 0x0000001b2c057224 */ /* 0x000fc400078e0205 */
[----:B------:R-:W-:Y:S01]  /*14a60*/  IMAD R25, R44, R31, R25 ;  /* 0x0000001f2c197224 */ /* 0x000fe200078e0219 */
[----:B------:R0:W-:Y:S01]  /*14a70*/  STL [R1+0x5d8], R7 ;  /* 0x0005d80701007387 */ /* 0x0001e20000100800 */
[----:B------:R-:W-:Y:S02]  /*14a80*/  IMAD.MOV.U32 R9, RZ, RZ, R30 ;  /* 0x000000ffff097224 */ /* 0x000fe400078e001e */
[--C-:B------:R-:W-:Y:S01]  /*14a90*/  @!P4 IMAD.IADD R28, R28, 0x1, -R44.reuse ;  /* 0x000000011c1cc824 */ /* 0x100fe200078e0a2c */
[----:B------:R-:W-:Y:S01]  /*14aa0*/  ISETP.GE.AND P4, PT, R40, RZ, PT ;  /* 0x000000ff2800720c */ /* 0x000fe20003f86270 */
[----:B------:R-:W-:Y:S01]  /*14ab0*/  @!P3 IMAD.IADD R4, R4, 0x1, -R44 ;  /* 0x000000010404b824 */ /* 0x000fe200078e0a2c */
[----:B------:R-:W-:Y:S01]  /*14ac0*/  ISETP.GT.U32.AND P3, PT, R44, R5, PT ;  /* 0x000000052c00720c */ /* 0x000fe20003f64070 */
[----:B------:R-:W-:Y:S02]  /*14ad0*/  VIADD R55, R0, 0xda ;  /* 0x000000da00377836 */ /* 0x000fe40000000000 */
[----:B------:R-:W-:Y:S01]  /*14ae0*/  @!P1 IMAD.MOV R9, RZ, RZ, -R9 ;  /* 0x000000ffff099224 */ /* 0x000fe200078e0a09 */
[----:B------:R-:W-:Y:S01]  /*14af0*/  ISETP.GT.U32.AND P1, PT, R44, R25, PT ;  /* 0x000000192c00720c */ /* 0x000fe20003f24070 */
[----:B------:R-:W-:Y:S01]  /*14b00*/  IMAD.MOV.U32 R8, RZ, RZ, R29 ;  /* 0x000000ffff087224 */ /* 0x000fe200078e001d */
[----:B------:R-:W-:Y:S01]  /*14b10*/  IABS R24, R55 ;  /* 0x0000003700187213 */ /* 0x000fe20000000000 */
[----:B0-----:R-:W-:Y:S01]  /*14b20*/  IMAD.MOV.U32 R7, RZ, RZ, R28 ;  /* 0x000000ffff077224 */ /* 0x001fe200078e001c */
[----:B------:R-:W-:Y:S01]  /*14b30*/  STL [R1+0x5cc], R9 ;  /* 0x0005cc0901007387 */ /* 0x000fe20000100800 */
[----:B------:R-:W-:Y:S01]  /*14b40*/  @!P5 IMAD.MOV R8, RZ, RZ, -R8 ;  /* 0x000000ffff08d224 */ /* 0x000fe200078e0a08 */
[----:B------:R-:W-:Y:S01]  /*14b50*/  IABS R28, R42 ;  /* 0x0000002a001c7213 */ /* 0x000fe20000000000 */
[----:B------:R-:W-:Y:S01]  /*14b60*/  @!P2 IMAD.MOV R7, RZ, RZ, -R7 ;  /* 0x000000ffff07a224 */ /* 0x000fe200078e0a07 */
[----:B------:R-:W-:Y:S01]  /*14b70*/  ISETP.GE.AND P2, PT, R54, RZ, PT ;  /* 0x000000ff3600720c */ /* 0x000fe20003f46270 */
[----:B------:R-:W-:Y:S01]  /*14b80*/  @!P0 IMAD.IADD R26, R26, 0x1, -R44 ;  /* 0x000000011a1a8824 */ /* 0x000fe200078e0a2c */
[----:B------:R-:W-:Y:S01]  /*14b90*/  ISETP.GE.AND P0, PT, R55, RZ, PT ;  /* 0x000000ff3700720c */ /* 0x000fe20003f06270 */
[----:B------:R-:W-:Y:S01]  /*14ba0*/  VIADD R55, R0, 0xd9 ;  /* 0x000000d900377836 */ /* 0x000fe20000000000 */
[----:B------:R-:W-:Y:S01]  /*14bb0*/  STL [R1+0x5c8], R8 ;  /* 0x0005c80801007387 */ /* 0x000fe20000100800 */
[----:B------:R-:W-:Y:S01]  /*14bc0*/  IMAD.HI.U32 R6, R39, R24, RZ ;  /* 0x0000001827067227 */ /* 0x000fe200078e00ff */
[----:B------:R-:W-:-:S02]  /*14bd0*/  ISETP.GE.AND P5, PT, R56, RZ, PT ;  /* 0x000000ff3800720c */ /* 0x000fc40003fa6270 */
[----:B------:R0:W-:Y:S01]  /*14be0*/  STL [R1+0x5c4], R7 ;  /* 0x0005c40701007387 */ /* 0x0001e20000100800 */
[----:B------:R-:W-:Y:S01]  /*14bf0*/  @!P3 IMAD.IADD R5, R5, 0x1, -R44 ;  /* 0x000000010505b824 */ /* 0x000fe200078e0a2c */
[----:B------:R-:W-:Y:S01]  /*14c00*/  IABS R29, R43 ;  /* 0x0000002b001d7213 */ /* 0x000fe20000000000 */
[----:B------:R-:W-:Y:S02]  /*14c10*/  IMAD.MOV R6, RZ, RZ, -R6 ;  /* 0x000000ffff067224 */ /* 0x000fe400078e0a06 */
[----:B------:R-:W-:Y:S01]  /*14c20*/  @!P1 IMAD.IADD R25, R25, 0x1, -R44 ;  /* 0x0000000119199824 */ /* 0x000fe200078e0a2c */
[C---:B------:R-:W-:Y:S01]  /*14c30*/  ISETP.GT.U32.AND P3, PT, R44.reuse, R5, PT ;  /* 0x000000052c00720c */ /* 0x040fe20003f64070 */
[----:B------:R-:W-:Y:S02]  /*14c40*/  IMAD R24, R44, R6, R24 ;  /* 0x000000062c187224 */ /* 0x000fe400078e0218 */
[----:B------:R-:W-:Y:S01]  /*14c50*/  VIADD R54, R0, 0xd8 ;  /* 0x000000d800367836 */ /* 0x000fe20000000000 */
[----:B------:R-:W-:Y:S01]  /*14c60*/  ISETP.GT.U32.AND P1, PT, R44, R25, PT ;  /* 0x000000192c00720c */ /* 0x000fe20003f24070 */
[----:B0-----:R-:W-:Y:S01]  /*14c70*/  IMAD.MOV.U32 R7, RZ, RZ, R4 ;  /* 0x000000ffff077224 */ /* 0x001fe200078e0004 */
[----:B------:R-:W-:Y:S01]  /*14c80*/  IABS R4, R55 ;  /* 0x0000003700047213 */ /* 0x000fe20000000000 */
[----:B------:R-:W-:Y:S01]  /*14c90*/  IMAD.MOV.U32 R8, RZ, RZ, R26 ;  /* 0x000000ffff087224 */ /* 0x000fe200078e001a */
[----:B------:R-:W-:Y:S01]  /*14ca0*/  IABS R31, R54 ;  /* 0x00000036001f7213 */ /* 0x000fe20000000000 */
[----:B------:R-:W-:Y:S01]  /*14cb0*/  @!P6 IMAD.MOV R7, RZ, RZ, -R7 ;  /* 0x000000ffff07e224 */ /* 0x000fe200078e0a07 */
[----:B------:R-:W-:Y:S01]  /*14cc0*/  ISETP.GE.AND P6, PT, R54, RZ, PT ;  /* 0x000000ff3600720c */ /* 0x000fe20003fc6270 */
[----:B------:R-:W-:-:S04]  /*14cd0*/  IMAD.HI.U32 R6, R39, R4, RZ ;  /* 0x0000000427067227 */ /* 0x000fc800078e00ff */
[----:B------:R-:W-:Y:S02]  /*14ce0*/  IMAD.MOV R6, RZ, RZ, -R6 ;  /* 0x000000ffff067224 */ /* 0x000fe400078e0a06 */
[----:B------:R-:W-:Y:S02]  /*14cf0*/  @!P3 IMAD.IADD R5, R5, 0x1, -R44 ;  /* 0x000000010505b824 */ /* 0x000fe400078e0a2c */
[C---:B------:R-:W-:Y:S02]  /*14d00*/  IMAD R4, R44.reuse, R6, R4 ;  /* 0x000000062c047224 */ /* 0x040fe400078e0204 */
[----:B------:R-:W-:Y:S01]  /*14d10*/  @!P1 IMAD.IADD R25, R25, 0x1, -R44 ;  /* 0x0000000119199824 */ /* 0x000fe200078e0a2c */
[C---:B------:R-:W-:Y:S01]  /*14d20*/  ISETP.GT.U32.AND P1, PT, R44.reuse, R24, PT ;  /* 0x000000182c00720c */ /* 0x040fe20003f24070 */
[----:B------:R-:W-:Y:S01]  /*14d30*/  IMAD.HI.U32 R6, R39, R28, RZ ;  /* 0x0000001c27067227 */ /* 0x000fe200078e00ff */
[----:B------:R-:W-:-:S03]  /*14d40*/  ISETP.GT.U32.AND P3, PT, R44, R4, PT ;  /* 0x000000042c00720c */ /* 0x000fc60003f64070 */
[----:B------:R-:W-:-:S04]  /*14d50*/  IMAD.HI.U32 R32, R39, R31, RZ ;  /* 0x0000001f27207227 */ /* 0x000fc800078e00ff */
[----:B------:R-:W-:Y:S01]  /*14d60*/  @!P4 IMAD.MOV R8, RZ, RZ, -R8 ;  /* 0x000000ffff08c224 */ /* 0x000fe200078e0a08 */
[----:B------:R-:W-:Y:S01]  /*14d70*/  ISETP.GE.AND P4, PT, R55, RZ, PT ;  /* 0x000000ff3700720c */ /* 0x000fe20003f86270 */
[----:B------:R-:W-:Y:S02]  /*14d80*/  IMAD.MOV R6, RZ, RZ, -R6 ;  /* 0x000000ffff067224 */ /* 0x000fe400078e0a06 */
[----:B------:R-:W-:Y:S01]  /*14d90*/  IMAD.MOV R32, RZ, RZ, -R32 ;  /* 0x000000ffff207224 */ /* 0x000fe200078e0a20 */
[----:B------:R-:W-:Y:S01]  /*14da0*/  STL [R1+0x5b4], R8 ;  /* 0x0005b40801007387 */ /* 0x000fe20000100800 */
[----:B------:R-:W-:Y:S02]  /*14db0*/  VIADD R55, R0, 0xd7 ;  /* 0x000000d700377836 */ /* 0x000fe40000000000 */
[C---:B------:R-:W-:Y:S01]  /*14dc0*/  IMAD R28, R44.reuse, R6, R28 ;  /* 0x000000062c1c7224 */ /* 0x040fe200078e021c */
[----:B------:R0:W-:Y:S01]  /*14dd0*/  STL [R1+0x5b0], R7 ;  /* 0x0005b00701007387 */ /* 0x0001e20000100800 */
[----:B------:R-:W-:Y:S01]  /*14de0*/  IMAD R31, R44, R32, R31 ;  /* 0x000000202c1f7224 */ /* 0x000fe200078e021f */
[----:B------:R-:W-:Y:S01]  /*14df0*/  IABS R30, R55 ;  /* 0x00000037001e7213 */ /* 0x000fe20000000000 */
[----:B------:R-:W-:-:S02]  /*14e00*/  @!P3 IMAD.IADD R4, R4, 0x1, -R44 ;  /* 0x000000010404b824 */ /* 0x000fc400078e0a2c */
[----:B------:R-:W-:Y:S02]  /*14e10*/  IMAD.MOV.U32 R6, RZ, RZ, R5 ;  /* 0x000000ffff067224 */ /* 0x000fe400078e0005 */
[----:B------:R-:W-:Y:S01]  /*14e20*/  @!P1 IMAD.IADD R24, R24, 0x1, -R44 ;  /* 0x0000000118189824 */ /* 0x000fe200078e0a2c */
[C---:B------:R-:W-:Y:S01]  /*14e30*/  ISETP.GT.U32.AND P3, PT, R44.reuse, R4, PT ;  /* 0x000000042c00720c */ /* 0x040fe20003f64070 */
[----:B------:R-:W-:Y:S01]  /*14e40*/  @!P2 IMAD.MOV R6, RZ, RZ, -R6 ;  /* 0x000000ffff06a224 */ /* 0x000fe200078e0a06 */
[----:B------:R-:W-:Y:S01]  /*14e50*/  ISETP.GT.U32.AND P2, PT, R44, R31, PT ;  /* 0x0000001f2c00720c */ /* 0x000fe20003f44070 */
[----:B0-----:R-:W-:Y:S01]  /*14e60*/  IMAD.MOV.U32 R7, RZ, RZ, R25 ;  /* 0x000000ffff077224 */ /* 0x001fe200078e0019 */
[----:B------:R-:W-:Y:S01]  /*14e70*/  ISETP.GE.AND P1, PT, R55, RZ, PT ;  /* 0x000000ff3700720c */ /* 0x000fe20003f26270 */
[----:B------:R-:W-:-:S04]  /*14e80*/  IMAD.HI.U32 R26, R39, R29, RZ ;  /* 0x0000001d271a7227 */ /* 0x000fc800078e00ff */
[----:B------:R-:W-:Y:S01]  /*14e90*/  @!P5 IMAD.MOV R7, RZ, RZ, -R7 ;  /* 0x000000ffff07d224 */ /* 0x000fe200078e0a07 */
[----:B------:R-:W-:Y:S01]  /*14ea0*/  ISETP.GT.U32.AND P5, PT, R44, R24, PT ;  /* 0x000000182c00720c */ /* 0x000fe20003fa4070 */
[----:B------:R-:W-:-:S03]  /*14eb0*/  IMAD.HI.U32 R27, R39, R30, RZ ;  /* 0x0000001e271b7227 */ /* 0x000fc600078e00ff */
[----:B------:R-:W-:Y:S01]  /*14ec0*/  STL [R1+0x59c], R7 ;  /* 0x00059c0701007387 */ /* 0x000fe20000100800 */
[----:B------:R-:W-:Y:S02]  /*14ed0*/  IMAD.MOV R26, RZ, RZ, -R26 ;  /* 0x000000ffff1a7224 */ /* 0x000fe400078e0a1a */
[----:B------:R-:W-:Y:S01]  /*14ee0*/  IMAD.MOV R27, RZ, RZ, -R27 ;  /* 0x000000ffff1b7224 */ /* 0x000fe200078e0a1b */
[----:B------:R0:W-:Y:S01]  /*14ef0*/  STL [R1+0x598], R6 ;  /* 0x0005980601007387 */ /* 0x0001e20000100800 */
[----:B------:R-:W-:Y:S02]  /*14f00*/  VIADD R55, R0, 0xd4 ;  /* 0x000000d400377836 */ /* 0x000fe40000000000 */
[C---:B------:R-:W-:Y:S01]  /*14f10*/  IMAD R29, R44.reuse, R26, R29 ;  /* 0x0000001a2c1d7224 */ /* 0x040fe200078e021d */
[----:B------:R-:W-:Y:S01]  /*14f20*/  IABS R26, R41 ;  /* 0x00000029001a7213 */ /* 0x000fe20000000000 */
[----:B------:R-:W-:Y:S01]  /*14f30*/  IMAD R30, R44, R27, R30 ;  /* 0x0000001b2c1e7224 */ /* 0x000fe200078e021e */
[----:B------:R-:W-:Y:S01]  /*14f40*/  IABS R27, R55 ;  /* 0x00000037001b7213 */ /* 0x000fe20000000000 */
[--C-:B------:R-:W-:Y:S01]  /*14f50*/  @!P3 IMAD.IADD R4, R4, 0x1, -R44.reuse ;  /* 0x000000010404b824 */ /* 0x100fe200078e0a2c */
[C---:B------:R-:W-:Y:S01]  /*14f60*/  ISETP.GT.U32.AND P3, PT, R44.reuse, R29, PT ;  /* 0x0000001d2c00720c */ /* 0x040fe20003f64070 */
[--C-:B------:R-:W-:Y:S01]  /*14f70*/  @!P2 IMAD.IADD R31, R31, 0x1, -R44.reuse ;  /* 0x000000011f1fa824 */ /* 0x100fe200078e0a2c */
[----:B------:R-:W-:Y:S01]  /*14f80*/  ISETP.GT.U32.AND P2, PT, R44, R28, PT ;  /* 0x0000001c2c00720c */ /* 0x000fe20003f44070 */
[----:B------:R-:W-:Y:S01]  /*14f90*/  @!P5 IMAD.IADD R24, R24, 0x1, -R44 ;  /* 0x000000011818d824 */ /* 0x000fe200078e0a2c */
[----:B------:R-:W-:Y:S01]  /*14fa0*/  ISETP.GT.U32.AND P5, PT, R44, R30, PT ;  /* 0x0000001e2c00720c */ /* 0x000fe20003fa4070 */
[----:B0-----:R-:W-:-:S04]  /*14fb0*/  IMAD.HI.U32 R6, R39, R27, RZ ;  /* 0x0000001b27067227 */ /* 0x001fc800078e00ff */
[----:B------:R-:W-:Y:S02]  /*14fc0*/  IMAD.MOV R6, RZ, RZ, -R6 ;  /* 0x000000ffff067224 */ /* 0x000fe400078e0a06 */
[----:B------:R-:W-:Y:S02]  /*14fd0*/  VIADD R38, R0, 0xd1 ;  /* 0x000000d100267836 */ /* 0x000fe40000000000 */
[----:B------:R-:W-:Y:S02]  /*14fe0*/  IMAD R27, R44, R6, R27 ;  /* 0x000000062c1b7224 */ /* 0x000fe400078e021b */
[----:B------:R-:W-:Y:S01]  /*14ff0*/  VIADD R40, R0, 0xd2 ;  /* 0x000000d200287836 */ /* 0x000fe20000000000 */
[----:B------:R-:W-:Y:S01]  /*15000*/  IABS R5, R38 ;  /* 0x0000002600057213 */ /* 0x000fe20000000000 */
[--C-:B------:R-:W-:Y:S01]  /*15010*/  @!P3 IMAD.IADD R29, R29, 0x1, -R44.reuse ;  /* 0x000000011d1db824 */ /* 0x100fe200078e0a2c */
[----:B------:R-:W-:Y:S01]  /*15020*/  ISETP.GT.U32.AND P3, PT, R44, R31, PT ;  /* 0x0000001f2c00720c */ /* 0x000fe20003f64070 */
[--C-:B------:R-:W-:Y:S01]  /*15030*/  @!P2 IMAD.IADD R28, R28, 0x1, -R44.reuse ;  /* 0x000000011c1ca824 */ /* 0x100fe200078e0a2c */
[----:B------:R-:W-:Y:S01]  /*15040*/  IABS R25, R40 ;  /* 0x0000002800197213 */ /* 0x000fe20000000000 */
[----:B------:R-:W-:Y:S01]  /*15050*/  @!P5 IMAD.IADD R30, R30, 0x1, -R44 ;  /* 0x000000011e1ed824 */ /* 0x000fe200078e0a2c */
[C---:B------:R-:W-:Y:S01]  /*15060*/  ISETP.GT.U32.AND P5, PT, R44.reuse, R27, PT ;  /* 0x0000001b2c00720c */ /* 0x040fe20003fa4070 */
[----:B------:R-:W-:Y:S01]  /*15070*/  IMAD.HI.U32 R33, R39, R26, RZ ;  /* 0x0000001a27217227 */ /* 0x000fe200078e00ff */
[----:B------:R-:W-:-:S03]  /*15080*/  ISETP.GT.U32.AND P2, PT, R44, R29, PT ;  /* 0x0000001d2c00720c */ /* 0x000fc60003f44070 */
[----:B------:R-:W-:Y:S02]  /*15090*/  IMAD.MOV.U32 R7, RZ, RZ, R24 ;  /* 0x000000ffff077224 */ /* 0x000fe400078e0018 */
[----:B------:R-:W-:Y:S01]  /*150a0*/  @!P4 IMAD.MOV R4, RZ, RZ, -R4 ;  /* 0x000000ffff04c224 */ /* 0x000fe200078e0a04 */
[----:B------:R-:W-:Y:S01]  /*150b0*/  ISETP.GT.U32.AND P4, PT, R44, R28, PT ;  /* 0x0000001c2c00720c */ /* 0x000fe20003f84070 */
[----:B------:R-:W-:Y:S02]  /*150c0*/  IMAD.MOV R33, RZ, RZ, -R33 ;  /* 0x000000ffff217224 */ /* 0x000fe400078e0a21 */
[----:B------:R-:W-:-:S04]  /*150d0*/  IMAD.HI.U32 R6, R39, R5, RZ ;  /* 0x0000000527067227 */ /* 0x000fc800078e00ff */
[----:B------:R-:W-:Y:S01]  /*150e0*/  @!P0 IMAD.MOV R7, RZ, RZ, -R7 ;  /* 0x000000ffff078224 */ /* 0x000fe200078e0a07 */
[----:B------:R-:W-:Y:S01]  /*150f0*/  ISETP.GT.U32.AND P0, PT, R44, R30, PT ;  /* 0x0000001e2c00720c */ /* 0x000fe20003f04070 */
[----:B------:R-:W-:-:S03]  /*15100*/  IMAD.HI.U32 R32, R39, R25, RZ ;  /* 0x0000001927207227 */ /* 0x000fc600078e00ff */
[----:B------:R0:W-:Y:S01]  /*15110*/  STL [R1+0x594], R7 ;  /* 0x0005940701007387 */ /* 0x0001e20000100800 */
[C---:B------:R-:W-:Y:S02]  /*15120*/  IMAD R26, R44.reuse, R33, R26 ;  /* 0x000000212c1a7224 */ /* 0x040fe400078e021a */
[----:B------:R-:W-:Y:S01]  /*15130*/  IMAD.MOV R6, RZ, RZ, -R6 ;  /* 0x000000ffff067224 */ /* 0x000fe200078e0a06 */
[----:B------:R1:W-:Y:S01]  /*15140*/  STL [R1+0x590], R4 ;  /* 0x0005900401007387 */ /* 0x0003e20000100800 */
[----:B------:R-:W-:Y:S02]  /*15150*/  IMAD.MOV R32, RZ, RZ, -R32 ;  /* 0x000000ffff207224 */ /* 0x000fe400078e0a20 */
[C---:B------:R-:W-:Y:S02]  /*15160*/  IMAD R5, R44.reuse, R6, R5 ;  /* 0x000000062c057224 */ /* 0x040fe400078e0205 */
[--C-:B------:R-:W-:Y:S01]  /*15170*/  @!P3 IMAD.IADD R31, R31, 0x1, -R44.reuse ;  /* 0x000000011f1fb824 */ /* 0x100fe200078e0a2c */
[----:B------:R-:W-:Y:S01]  /*15180*/  ISETP.GT.U32.AND P3, PT, R44, R26, PT ;  /* 0x0000001a2c00720c */ /* 0x000fe20003f64070 */
[----:B------:R-:W-:-:S02]  /*15190*/  @!P5 IMAD.IADD R27, R27, 0x1, -R44 ;  /* 0x000000011b1bd824 */ /* 0x000fc400078e0a2c */
[----:B------:R-:W-:Y:S02]  /*151a0*/  IMAD R25, R44, R32, R25 ;  /* 0x000000202c197224 */ /* 0x000fe400078e0219 */
[--C-:B------:R-:W-:Y:S01]  /*151b0*/  @!P2 IMAD.IADD R29, R29, 0x1, -R44.reuse ;  /* 0x000000011d1da824 */ /* 0x100fe200078e0a2c */
[----:B------:R-:W-:Y:S01]  /*151c0*/  ISETP.GE.AND P2, PT, R43, RZ, PT ;  /* 0x000000ff2b00720c */ /* 0x000fe20003f46270 */
[----:B------:R-:W-:Y:S01]  /*151d0*/  @!P4 IMAD.IADD R28, R28, 0x1, -R44 ;  /* 0x000000011c1cc824 */ /* 0x000fe200078e0a2c */
[C---:B------:R-:W-:Y:S01]  /*151e0*/  ISETP.GT.U32.AND P4, PT, R44.reuse, R5, PT ;  /* 0x000000052c00720c */ /* 0x040fe20003f84070 */
[----:B0-----:R-:W-:Y:S01]  /*151f0*/  IMAD.MOV.U32 R7, RZ, RZ, R31 ;  /* 0x000000ffff077224 */ /* 0x001fe200078e001f */
[----:B------:R-:W-:Y:S01]  /*15200*/  ISETP.GT.U32.AND P5, PT, R44, R27, PT ;  /* 0x0000001b2c00720c */ /* 0x000fe20003fa4070 */
[C---:B------:R-:W-:Y:S02]  /*15210*/  VIADD R56, R0.reuse, 0xd0 ;  /* 0x000000d000387836 */ /* 0x040fe40000000000 */
[----:B------:R-:W-:-:S02]  /*15220*/  VIADD R54, R0, 0xcf ;  /* 0x000000cf00367836 */ /* 0x000fc40000000000 */
[----:B------:R-:W-:Y:S01]  /*15230*/  @!P0 IMAD.IADD R30, R30, 0x1, -R44 ;  /* 0x000000011e1e8824 */ /* 0x000fe200078e0a2c */
[----:B------:R-:W-:Y:S01]  /*15240*/  ISETP.GT.U32.AND P0, PT, R44, R25, PT ;  /* 0x000000192c00720c */ /* 0x000fe20003f04070 */
[----:B------:R-:W-:Y:S01]  /*15250*/  @!P6 IMAD.MOV R7, RZ, RZ, -R7 ;  /* 0x000000ffff07e224 */ /* 0x000fe200078e0a07 */
[----:B------:R-:W-:Y:S01]  /*15260*/  IABS R6, R56 ;  /* 0x0000003800067213 */ /* 0x000fe20000000000 */
[----:B------:R-:W-:Y:S01]  /*15270*/  IMAD.MOV.U32 R8, RZ, RZ, R30 ;  /* 0x000000ffff087224 */ /* 0x000fe200078e001e */
[----:B-1----:R-:W-:Y:S01]  /*15280*/  IABS R4, R54 ;  /* 0x0000003600047213 */ /* 0x002fe20000000000 */
[----:B------:R-:W-:Y:S01]  /*15290*/  @!P3 IMAD.IADD R26, R26, 0x1, -R44 ;  /* 0x000000011a1ab824 */ /* 0x000fe200078e0a2c */
[----:B------:R0:W-:Y:S01]  /*152a0*/  STL [R1+0x58c], R7 ;  /* 0x00058c0701007387 */ /* 0x0001e20000100800 */
[----:B------:R-:W-:Y:S01]  /*152b0*/  IMAD.HI.U32 R33, R39, R6, RZ ;  /* 0x0000000627217227 */ /* 0x000fe200078e00ff */
[----:B------:R-:W-:-:S03]  /*152c0*/  ISETP.GE.AND P3, PT, R55, RZ, PT ;  /* 0x000000ff3700720c */ /* 0x000fc60003f66270 */
[----:B------:R-:W-:-:S04]  /*152d0*/  IMAD.HI.U32 R32, R39, R4, RZ ;  /* 0x0000000427207227 */ /* 0x000fc800078e00ff */
[----:B------:R-:W-:Y:S02]  /*152e0*/  @!P1 IMAD.MOV R8, RZ, RZ, -R8 ;  /* 0x000000ffff089224 */ /* 0x000fe400078e0a08 */
[----:B0-----:R-:W-:Y:S02]  /*152f0*/  IMAD.MOV.U32 R7, RZ, RZ, R29 ;  /* 0x000000ffff077224 */ /* 0x001fe400078e001d */
[--C-:B------:R-:W-:Y:S01]  /*15300*/  @!P4 IMAD.IADD R5, R5, 0x1, -R44.reuse ;  /* 0x000000010505c824 */ /* 0x100fe200078e0a2c */
[----:B------:R-:W-:Y:S01]  /*15310*/  ISETP.GT.U32.AND P4, PT, R44, R26, PT ;  /* 0x0000001a2c00720c */ /* 0x000fe20003f84070 */
[----:B------:R-:W-:Y:S01]  /*15320*/  @!P2 IMAD.MOV R7, RZ, RZ, -R7 ;  /* 0x000000ffff07a224 */ /* 0x000fe200078e0a07 */
[----:B------:R-:W-:Y:S01]  /*15330*/  STL [R1+0x580], R8 ;  /* 0x0005800801007387 */ /* 0x000fe20000100800 */
[----:B------:R-:W-:Y:S01]  /*15340*/  @!P5 IMAD.IADD R27, R27, 0x1, -R44 ;  /* 0x000000011b1bd824 */ /* 0x000fe200078e0a2c */
[----:B------:R-:W-:Y:S01]  /*15350*/  ISETP.GE.AND P5, PT, R42, RZ, PT ;  /* 0x000000ff2a00720c */ /* 0x000fe20003fa6270 */
[----:B------:R-:W-:Y:S01]  /*15360*/  IMAD.MOV R33, RZ, RZ, -R33 ;  /* 0x000000ffff217224 */ /* 0x000fe200078e0a21 */
[----:B------:R0:W-:Y:S01]  /*15370*/  STL [R1+0x57c], R7 ;  /* 0x00057c0701007387 */ /* 0x0001e20000100800 */
[----:B------:R-:W-:Y:S01]  /*15380*/  IMAD.MOV R32, RZ, RZ, -R32 ;  /* 0x000000ffff207224 */ /* 0x000fe200078e0a20 */
[C---:B------:R-:W-:Y:S01]  /*15390*/  ISETP.GT.U32.AND P2, PT, R44.reuse, R5, PT ;  /* 0x000000052c00720c */ /* 0x040fe20003f44070 */
[----:B------:R-:W-:Y:S01]  /*153a0*/  @!P0 IMAD.IADD R25, R25, 0x1, -R44 ;  /* 0x0000000119198824 */ /* 0x000fe200078e0a2c */
[----:B------:R-:W-:Y:S01]  /*153b0*/  ISETP.GE.AND P0, PT, R41, RZ, PT ;  /* 0x000000ff2900720c */ /* 0x000fe20003f06270 */
[----:B------:R-:W-:-:S02]  /*153c0*/  IMAD R6, R44, R33, R6 ;  /* 0x000000212c067224 */ /* 0x000fc400078e0206 */
[----:B------:R-:W-:Y:S01]  /*153d0*/  VIADD R55, R0, 0xce ;  /* 0x000000ce00377836 */ /* 0x000fe20000000000 */
[C---:B------:R-:W-:Y:S01]  /*153e0*/  ISETP.GT.U32.AND P1, PT, R44.reuse, R25, PT ;  /* 0x000000192c00720c */ /* 0x040fe20003f24070 */
[C---:B------:R-:W-:Y:S01]  /*153f0*/  IMAD R4, R44.reuse, R32, R4 ;  /* 0x000000202c047224 */ /* 0x040fe200078e0204 */
[C---:B------:R-:W-:Y:S01]  /*15400*/  ISETP.GT.U32.AND P6, PT, R44.reuse, R6, PT ;  /* 0x000000062c00720c */ /* 0x040fe20003fc4070 */
[----:B0-----:R-:W-:Y:S01]  /*15410*/  IMAD.MOV.U32 R7, RZ, RZ, R27 ;  /* 0x000000ffff077224 */ /* 0x001fe200078e001b */
[----:B------:R-:W-:Y:S01]  /*15420*/  IABS R24, R55 ;  /* 0x0000003700187213 */ /* 0x000fe20000000000 */
[----:B------:R-:W-:Y:S02]  /*15430*/  IMAD.MOV.U32 R8, RZ, RZ, R28 ;  /* 0x000000ffff087224 */ /* 0x000fe400078e001c */
[----:B------:R-:W-:Y:S01]  /*15440*/  @!P3 IMAD.MOV R7, RZ, RZ, -R7 ;  /* 0x000000ffff07b224 */ /* 0x000fe200078e0a07 */
[----:B------:R-:W-:Y:S01]  /*15450*/  ISETP.GT.U32.AND P3, PT, R44, R4, PT ;  /* 0x000000042c00720c */ /* 0x000fe20003f64070 */
[----:B------:R-:W-:Y:S01]  /*15460*/  @!P4 IMAD.IADD R26, R26, 0x1, -R44 ;  /* 0x000000011a1ac824 */ /* 0x000fe200078e0a2c */
[----:B------:R-:W-:Y:S01]  /*15470*/  ISETP.GE.AND P4, PT, R38, RZ, PT ;  /* 0x000000ff2600720c */ /* 0x000fe20003f86270 */
[----:B------:R-:W-:Y:S01]  /*15480*/  @!P5 IMAD.MOV R8, RZ, RZ, -R8 ;  /* 0x000000ffff08d224 */ /* 0x000fe200078e0a08 */
[----:B------:R-:W-:Y:S01]  /*15490*/  ISETP.GE.AND P5, PT, R40, RZ, PT ;  /* 0x000000ff2800720c */ /* 0x000fe20003fa6270 */
[----:B------:R-:W-:-:S03]  /*154a0*/  IMAD.HI.U32 R27, R39, R24, RZ ;  /* 0x00000018271b7227 */ /* 0x000fc600078e00ff */
[----:B------:R-:W-:Y:S01]  /*154b0*/  STL [R1+0x570], R8 ;  /* 0x0005700801007387 */ /* 0x000fe20000100800 */
[----:B------:R-:W-:Y:S02]  /*154c0*/  IMAD.MOV R27, RZ, RZ, -R27 ;  /* 0x000000ffff1b7224 */ /* 0x000fe400078e0a1b */
[--C-:B------:R-:W-:Y:S01]  /*154d0*/  @!P1 IMAD.IADD R25, R25, 0x1, -R44.reuse ;  /* 0x0000000119199824 */ /* 0x100fe200078e0a2c */
[----:B------:R0:W-:Y:S01]  /*154e0*/  STL [R1+0x56c], R7 ;  /* 0x00056c0701007387 */ /* 0x0001e20000100800 */
[--C-:B------:R-:W-:Y:S01]  /*154f0*/  @!P6 IMAD.IADD R6, R6, 0x1, -R44.reuse ;  /* 0x000000010606e824 */ /* 0x100fe200078e0a2c */
[----:B------:R-:W-:Y:S01]  /*15500*/  ISETP.GE.AND P6, PT, R55, RZ, PT ;  /* 0x000000ff3700720c */ /* 0x000fe20003fc6270 */
[----:B------:R-:W-:Y:S01]  /*15510*/  @!P2 IMAD.IADD R5, R5, 0x1, -R44 ;  /* 0x000000010505a824 */ /* 0x000fe200078e0a2c */
[----:B------:R-:W-:Y:S01]  /*15520*/  ISETP.GE.AND P2, PT, R54, RZ, PT ;  /* 0x000000ff3600720c */ /* 0x000fe20003f46270 */
[----:B------:R-:W-:Y:S01]  /*15530*/  IMAD R24, R44, R27, R24 ;  /* 0x0000001b2c187224 */ /* 0x000fe200078e0218 */
[----:B------:R-:W-:Y:S01]  /*15540*/  ISETP.GE.AND P1, PT, R56, RZ, PT ;  /* 0x000000ff3800720c */ /* 0x000fe20003f26270 */
[----:B------:R-:W-:-:S02]  /*15550*/  @!P3 IMAD.IADD R4, R4, 0x1, -R44 ;  /* 0x000000010404b824 */ /* 0x000fc400078e0a2c */
[----:B------:R-:W-:Y:S02]  /*15560*/  VIADD R55, R0, 0xcd ;  /* 0x000000cd00377836 */ /* 0x000fe40000000000 */
[----:B0-----:R-:W-:Y:S01]  /*15570*/  IMAD.MOV.U32 R7, RZ, RZ, R25 ;  /* 0x000000ffff077224 */ /* 0x001fe200078e0019 */
[----:B------:R-:W-:Y:S01]  /*15580*/  ISETP.GT.U32.AND P3, PT, R44, R4, PT ;  /* 0x000000042c00720c */ /* 0x000fe20003f64070 */
[----:B------:R-:W-:Y:S01]  /*15590*/  IMAD.MOV.U32 R8, RZ, RZ, R26 ;  /* 0x000000ffff087224 */ /* 0x000fe200078e001a */
[----:B------:R-:W-:Y:S01]  /*155a0*/  IABS R25, R55 ;  /* 0x0000003700197213 */ /* 0x000fe20000000000 */
[----:B------:R-:W-:Y:S02]  /*155b0*/  VIADD R54, R0, 0xcc ;  /* 0x000000cc00367836 */ /* 0x000fe40000000000 */
[----:B------:R-:W-:Y:S01]  /*155c0*/  @!P4 IMAD.MOV R5, RZ, RZ, -R5 ;  /* 0x000000ffff05c224 */ /* 0x000fe200078e0a05 */
[C---:B------:R-:W-:Y:S01]  /*155d0*/  ISETP.GT.U32.AND P4, PT, R44.reuse, R24, PT ;  /* 0x000000182c00720c */ /* 0x040fe20003f84070 */
[----:B------:R-:W-:Y:S01]  /*155e0*/  @!P5 IMAD.MOV R7, RZ, RZ, -R7 ;  /* 0x000000ffff07d224 */ /* 0x000fe200078e0a07 */
[----:B------:R-:W-:Y:S01]  /*155f0*/  ISETP.GE.AND P5, PT, R55, RZ, PT ;  /* 0x000000ff3700720c */ /* 0x000fe20003fa6270 */
[----:B------:R-:W-:Y:S01]  /*15600*/  @!P0 IMAD.MOV R8, RZ, RZ, -R8 ;  /* 0x000000ffff088224 */ /* 0x000fe200078e0a08 */
[----:B------:R-:W-:Y:S01]  /*15610*/  ISETP.GT.U32.AND P0, PT, R44, R6, PT ;  /* 0x000000062c00720c */ /* 0x000fe20003f04070 */
[C---:B------:R-:W-:Y:S01]  /*15620*/  VIADD R55, R0.reuse, 0xcb ;  /* 0x000000cb00377836 */ /* 0x040fe20000000000 */
[----:B------:R-:W-:Y:S01]  /*15630*/  IABS R31, R54 ;  /* 0x00000036001f7213 */ /* 0x000fe20000000000 */
[C---:B------:R-:W-:Y:S01]  /*15640*/  IMAD.HI.U32 R28, R39.reuse, R25, RZ ;  /* 0x00000019271c7227 */ /* 0x040fe200078e00ff */
[----:B------:R-:W-:Y:S02]  /*15650*/  STL [R1+0x568], R8 ;  /* 0x0005680801007387 */ /* 0x000fe40000100800 */
[----:B------:R-:W-:Y:S01]  /*15660*/  IABS R29, R55 ;  /* 0x00000037001d7213 */ /* 0x000fe20000000000 */
[----:B------:R-:W-:Y:S01]  /*15670*/  IMAD.HI.U32 R26, R39, R31, RZ ;  /* 0x0000001f271a7227 */ /* 0x000fe200078e00ff */
[----:B------:R-:W-:Y:S03]  /*15680*/  STL [R1+0x55c], R7 ;  /* 0x00055c0701007387 */ /* 0x000fe60000100800 */
[----:B------:R-:W-:Y:S01]  /*15690*/  IMAD.MOV R28, RZ, RZ, -R28 ;  /* 0x000000ffff1c7224 */ /* 0x000fe200078e0a1c */
[----:B------:R0:W-:Y:S01]  /*156a0*/  STL [R1+0x558], R5 ;  /* 0x0005580501007387 */ /* 0x0001e20000100800 */
[----:B------:R-:W-:-:S02]  /*156b0*/  VIADD R42, R0, 0xca ;  /* 0x000000ca002a7836 */ /* 0x000fc40000000000 */
[----:B------:R-:W-:Y:S01]  /*156c0*/  @!P3 IMAD.IADD R4, R4, 0x1, -R44 ;  /* 0x000000010404b824 */ /* 0x000fe200078e0a2c */
[----:B------:R-:W-:Y:S01]  /*156d0*/  ISETP.GE.AND P3, PT, R55, RZ, PT ;  /* 0x000000ff3700720c */ /* 0x000fe20003f66270 */
[----:B------:R-:W-:Y:S01]  /*156e0*/  IMAD.MOV R26, RZ, RZ, -R26 ;  /* 0x000000ffff1a7224 */ /* 0x000fe200078e0a1a */
[----:B------:R-:W-:Y:S01]  /*156f0*/  IABS R27, R42 ;  /* 0x0000002a001b7213 */ /* 0x000fe20000000000 */
[--C-:B------:R-:W-:Y:S02]  /*15700*/  @!P4 IMAD.IADD R24, R24, 0x1, -R44.reuse ;  /* 0x000000011818c824 */ /* 0x100fe400078e0a2c */
[----:B------:R-:W-:Y:S01]  /*15710*/  @!P0 IMAD.IADD R6, R6, 0x1, -R44 ;  /* 0x0000000106068824 */ /* 0x000fe200078e0a2c */
[----:B------:R-:W-:Y:S01]  /*15720*/  ISETP.GE.AND P0, PT, R54, RZ, PT ;  /* 0x000000ff3600720c */ /* 0x000fe20003f06270 */
[----:B0-----:R-:W-:Y:S01]  /*15730*/  IMAD.HI.U32 R5, R39, R29, RZ ;  /* 0x0000001d27057227 */ /* 0x001fe200078e00ff */
[----:B------:R-:W-:-:S03]  /*15740*/  ISETP.GT.U32.AND P4, PT, R44, R24, PT ;  /* 0x000000182c00720c */ /* 0x000fc60003f84070 */
[C---:B------:R-:W-:Y:S02]  /*15750*/  IMAD R25, R44.reuse, R28, R25 ;  /* 0x0000001c2c197224 */ /* 0x040fe400078e0219 */
[----:B------:R-:W-:Y:S02]  /*15760*/  IMAD.MOV R5, RZ, RZ, -R5 ;  /* 0x000000ffff057224 */ /* 0x000fe400078e0a05 */
[C---:B------:R-:W-:Y:S02]  /*15770*/  IMAD R31, R44.reuse, R26, R31 ;  /* 0x0000001a2c1f7224 */ /* 0x040fe400078e021f */
[----:B------:R-:W-:Y:S02]  /*15780*/  IMAD.MOV.U32 R7, RZ, RZ, R4 ;  /* 0x000000ffff077224 */ /* 0x000fe400078e0004 */
[----:B------:R-:W-:Y:S01]  /*15790*/  @!P1 IMAD.MOV R6, RZ, RZ, -R6 ;  /* 0x000000ffff069224 */ /* 0x000fe200078e0a06 */
[C---:B------:R-:W-:Y:S01]  /*157a0*/  ISETP.GT.U32.AND P1, PT, R44.reuse, R25, PT ;  /* 0x000000192c00720c */ /* 0x040fe20003f24070 */
[----:B------:R-:W-:-:S02]  /*157b0*/  IMAD R29, R44, R5, R29 ;  /* 0x000000052c1d7224 */ /* 0x000fc400078e021d */
[----:B------:R-:W-:Y:S01]  /*157c0*/  IMAD.HI.U32 R5, R39, R27, RZ ;  /* 0x0000001b27057227 */ /* 0x000fe200078e00ff */
[----:B------:R-:W-:Y:S03]  /*157d0*/  STL [R1+0x554], R6 ;  /* 0x0005540601007387 */ /* 0x000fe60000100800 */
[----:B------:R-:W-:Y:S01]  /*157e0*/  @!P2 IMAD.MOV R7, RZ, RZ, -R7 ;  /* 0x000000ffff07a224 */ /* 0x000fe200078e0a07 */
[----:B------:R-:W-:Y:S01]  /*157f0*/  ISETP.GT.U32.AND P2, PT, R44, R31, PT ;  /* 0x0000001f2c00720c */ /* 0x000fe20003f44070 */
[----:B------:R-:W-:Y:S02]  /*15800*/  IMAD.MOV R4, RZ, RZ, -R5 ;  /* 0x000000ffff047224 */ /* 0x000fe400078e0a05 */
[----:B------:R-:W-:Y:S01]  /*15810*/  VIADD R40, R0, 0xc8 ;  /* 0x000000c800287836 */ /* 0x000fe20000000000 */
[----:B------:R0:W-:Y:S01]  /*15820*/  STL [R1+0x548], R7 ;  /* 0x0005480701007387 */ /* 0x0001e20000100800 */
[----:B------:R-:W-:-:S02]  /*15830*/  IMAD R27, R44, R4, R27 ;  /* 0x000000042c1b7224 */ /* 0x000fc400078e021b */
[--C-:B------:R-:W-:Y:S01]  /*15840*/  @!P4 IMAD.IADD R24, R24, 0x1, -R44.reuse ;  /* 0x000000011818c824 */ /* 0x100fe200078e0a2c */
[----:B------:R-:W-:Y:S01]  /*15850*/  IABS R30, R40 ;  /* 0x00000028001e7213 */ /* 0x000fe20000000000 */
[--C-:B------:R-:W-:Y:S01]  /*15860*/  @!P1 IMAD.IADD R25, R25, 0x1, -R44.reuse ;  /* 0x0000000119199824 */ /* 0x100fe200078e0a2c */
[----:B------:R-:W-:Y:S01]  /*15870*/  ISETP.GT.U32.AND P1, PT, R44, R27, PT ;  /* 0x0000001b2c00720c */ /* 0x000fe20003f24070 */
[----:B------:R-:W-:Y:S01]  /*15880*/  VIADD R41, R0, 0xc9 ;  /* 0x000000c900297836 */ /* 0x000fe20000000000 */
[C---:B------:R-:W-:Y:S01]  /*15890*/  ISETP.GT.U32.AND P4, PT, R44.reuse, R29, PT ;  /* 0x0000001d2c00720c */ /* 0x040fe20003f84070 */
[----:B------:R-:W-:Y:S01]  /*158a0*/  @!P2 IMAD.IADD R31, R31, 0x1, -R44 ;  /* 0x000000011f1fa824 */ /* 0x000fe200078e0a2c */
[----:B------:R-:W-:Y:S01]  /*158b0*/  ISETP.GT.U32.AND P2, PT, R44, R25, PT ;  /* 0x000000192c00720c */ /* 0x000fe20003f44070 */
[----:B0-----:R-:W-:Y:S01]  /*158c0*/  IMAD.MOV.U32 R7, RZ, RZ, R24 ;  /* 0x000000ffff077224 */ /* 0x001fe200078e0018 */
[----:B------:R-:W-:Y:S01]  /*158d0*/  IABS R6, R41 ;  /* 0x0000002900067213 */ /* 0x000fe20000000000 */
[----:B------:R-:W-:-:S04]  /*158e0*/  IMAD.HI.U32 R4, R39, R30, RZ ;  /* 0x0000001e27047227 */ /* 0x000fc800078e00ff */
[----:B------:R-:W-:Y:S01]  /*158f0*/  @!P6 IMAD.MOV R7, RZ, RZ, -R7 ;  /* 0x000000ffff07e224 */ /* 0x000fe200078e0a07 */
[----:B------:R-:W-:Y:S01]  /*15900*/  ISETP.GT.U32.AND P6, PT, R44, R31, PT ;  /* 0x0000001f2c00720c */ /* 0x000fe20003fc4070 */
[----:B------:R-:W-:Y:S02]  /*15910*/  VIADD R56, R0, 0xc7 ;  /* 0x000000c700387836 */ /* 0x000fe40000000000 */
[----:B------:R-:W-:Y:S01]  /*15920*/  IMAD.MOV R4, RZ, RZ, -R4 ;  /* 0x000000ffff047224 */ /* 0x000fe200078e0a04 */
[----:B------:R0:W-:Y:S01]  /*15930*/  STL [R1+0x544], R7 ;  /* 0x0005440701007387 */ /* 0x0001e20000100800 */
[----:B------:R-:W-:Y:S01]  /*15940*/  @!P1 IMAD.IADD R27, R27, 0x1, -R44 ;  /* 0x000000011b1b9824 */ /* 0x000fe200078e0a2c */
[----:B------:R-:W-:Y:S01]  /*15950*/  IABS R28, R56 ;  /* 0x00000038001c7213 */ /* 0x000fe20000000000 */
[----:B------:R-:W-:-:S03]  /*15960*/  IMAD.HI.U32 R5, R39, R6, RZ ;  /* 0x0000000627057227 */ /* 0x000fc600078e00ff */
[C---:B------:R-:W-:Y:S01]  /*15970*/  ISETP.GT.U32.AND P1, PT, R44.reuse, R27, PT ;  /* 0x0000001b2c00720c */ /* 0x040fe20003f24070 */
[----:B------:R-:W-:Y:S02]  /*15980*/  @!P4 IMAD.IADD R29, R29, 0x1, -R44 ;  /* 0x000000011d1dc824 */ /* 0x000fe400078e0a2c */
[C---:B------:R-:W-:Y:S02]  /*15990*/  IMAD R30, R44.reuse, R4, R30 ;  /* 0x000000042c1e7224 */ /* 0x040fe400078e021e */
[----:B------:R-:W-:Y:S01]  /*159a0*/  IMAD.MOV R5, RZ, RZ, -R5 ;  /* 0x000000ffff057224 */ /* 0x000fe200078e0a05 */
[----:B------:R-:W-:Y:S01]  /*159b0*/  ISETP.GT.U32.AND P4, PT, R44, R29, PT ;  /* 0x0000001d2c00720c */ /* 0x000fe20003f84070 */
[----:B------:R-:W-:-:S04]  /*159c0*/  IMAD.HI.U32 R4, R39, R28, RZ ;  /* 0x0000001c27047227 */ /* 0x000fc800078e00ff */
[----:B------:R-:W-:Y:S01]  /*159d0*/  @!P6 IMAD.IADD R31, R31, 0x1, -R44 ;  /* 0x000000011f1fe824 */ /* 0x000fe200078e0a2c */
[----:B------:R-:W-:Y:S01]  /*159e0*/  ISETP.GT.U32.AND P6, PT, R44, R30, PT ;  /* 0x0000001e2c00720c */ /* 0x000fe20003fc4070 */
[----:B------:R-:W-:Y:S02]  /*159f0*/  VIADD R55, R0, 0xc6 ;  /* 0x000000c600377836 */ /* 0x000fe40000000000 */
[C---:B------:R-:W-:Y:S02]  /*15a00*/  IMAD R6, R44.reuse, R5, R6 ;  /* 0x000000052c067224 */ /* 0x040fe400078e0206 */
[----:B------:R-:W-:Y:S01]  /*15a10*/  IMAD.MOV R4, RZ, RZ, -R4 ;  /* 0x000000ffff047224 */ /* 0x000fe200078e0a04 */
[----:B------:R-:W-:Y:S01]  /*15a20*/  IABS R5, R55 ;  /* 0x0000003700057213 */ /* 0x000fe20000000000 */
[----:B------:R-:W-:Y:S01]  /*15a30*/  @!P2 IMAD.IADD R25, R25, 0x1, -R44 ;  /* 0x000000011919a824 */ /* 0x000fe200078e0a2c */
[C---:B------:R-:W-:Y:S01]  /*15a40*/  ISETP.GT.U32.AND P2, PT, R44.reuse, R6, PT ;  /* 0x000000062c00720c */ /* 0x040fe20003f44070 */
[----:B------:R-:W-:-:S02]  /*15a50*/  IMAD R28, R44, R4, R28 ;  /* 0x000000042c1c7224 */ /* 0x000fc400078e021c */
[----:B------:R-:W-:Y:S02]  /*15a60*/  VIADD R54, R0, 0xc5 ;  /* 0x000000c500367836 */ /* 0x000fe40000000000 */
[----:B------:R-:W-:-:S03]  /*15a70*/  IMAD.HI.U32 R26, R39, R5, RZ ;  /* 0x00000005271a7227 */ /* 0x000fc600078e00ff */
[----:B------:R-:W-:Y:S01]  /*15a80*/  IABS R4, R54 ;  /* 0x0000003600047213 */ /* 0x000fe20000000000 */
[--C-:B------:R-:W-:Y:S01]  /*15a90*/  @!P1 IMAD.IADD R27, R27, 0x1, -R44.reuse ;  /* 0x000000011b1b9824 */ /* 0x100fe200078e0a2c */
[----:B------:R-:W-:Y:S01]  /*15aa0*/  ISETP.GT.U32.AND P1, PT, R44, R28, PT ;  /* 0x0000001c2c00720c */ /* 0x000fe20003f24070 */
[----:B------:R-:W-:Y:S02]  /*15ab0*/  IMAD.MOV.U32 R8, RZ, RZ, R25 ;  /* 0x000000ffff087224 */ /* 0x000fe400078e0019 */
[--C-:B------:R-:W-:Y:S01]  /*15ac0*/  @!P4 IMAD.IADD R29, R29, 0x1, -R44.reuse ;  /* 0x000000011d1dc824 */ /* 0x100fe200078e0a2c */
[----:B------:R-:W-:Y:S01]  /*15ad0*/  ISETP.GE.AND P4, PT, R42, RZ, PT ;  /* 0x000000ff2a00720c */ /* 0x000fe20003f86270 */
[----:B------:R-:W-:Y:S01]  /*15ae0*/  @!P6 IMAD.IADD R30, R30, 0x1, -R44 ;  /* 0x000000011e1ee824 */ /* 0x000fe200078e0a2c */
[----:B------:R-:W-:Y:S01]  /*15af0*/  ISETP.GE.AND P6, PT, R40, RZ, PT ;  /* 0x000000ff2800720c */ /* 0x000fe20003fc6270 */
[----:B0-----:R-:W-:Y:S02]  /*15b00*/  IMAD.MOV.U32 R7, RZ, RZ, R31 ;  /* 0x000000ffff077224 */ /* 0x001fe400078e001f */
[----:B------:R-:W-:-:S02]  /*15b10*/  IMAD.MOV R26, RZ, RZ, -R26 ;  /* 0x000000ffff1a7224 */ /* 0x000fc400078e0a1a */
[----:B------:R-:W-:Y:S02]  /*15b20*/  @!P5 IMAD.MOV R8, RZ, RZ, -R8 ;  /* 0x000000ffff08d224 */ /* 0x000fe400078e0a08 */
[----:B------:R-:W-:Y:S01]  /*15b30*/  @!P0 IMAD.MOV R7, RZ, RZ, -R7 ;  /* 0x000000ffff078224 */ /* 0x000fe200078e0a07 */
[C---:B------:R-:W-:Y:S01]  /*15b40*/  ISETP.GT.U32.AND P0, PT, R44.reuse, R30, PT ;  /* 0x0000001e2c00720c */ /* 0x040fe20003f04070 */
[----:B------:R-:W-:Y:S01]  /*15b50*/  IMAD R5, R44, R26, R5 ;  /* 0x0000001a2c057224 */ /* 0x000fe200078e0205 */
[----:B------:R-:W-:Y:S01]  /*15b60*/  STL [R1+0x540], R8 ;  /* 0x0005400801007387 */ /* 0x000fe20000100800 */
[----:B------:R-:W-:-:S03]  /*15b70*/  IMAD.HI.U32 R26, R39, R4, RZ ;  /* 0x00000004271a7227 */ /* 0x000fc600078e00ff */
[----:B------:R0:W-:Y:S01]  /*15b80*/  STL [R1+0x53c], R7 ;  /* 0x00053c0701007387 */ /* 0x0001e20000100800 */
[----:B------:R-:W-:Y:S01]  /*15b90*/  @!P2 IMAD.IADD R6, R6, 0x1, -R44 ;  /* 0x000000010606a824 */ /* 0x000fe200078e0a2c */
[----:B------:R-:W-:Y:S01]  /*15ba0*/  ISETP.GE.AND P2, PT, R41, RZ, PT ;  /* 0x000000ff2900720c */ /* 0x000fe20003f46270 */
[----:B------:R-:W-:Y:S02]  /*15bb0*/  IMAD.MOV R26, RZ, RZ, -R26 ;  /* 0x000000ffff1a7224 */ /* 0x000fe400078e0a1a */
[----:B------:R-:W-:Y:S02]  /*15bc0*/  VIADD R38, R0, 0xc4 ;  /* 0x000000c400267836 */ /* 0x000fe40000000000 */
[----:B------:R-:W-:Y:S01]  /*15bd0*/  @!P1 IMAD.IADD R28, R28, 0x1, -R44 ;  /* 0x000000011c1c9824 */ /* 0x000fe200078e0a2c */
[C---:B------:R-:W-:Y:S01]  /*15be0*/  ISETP.GT.U32.AND P1, PT, R44.reuse, R6, PT ;  /* 0x000000062c00720c */ /* 0x040fe20003f24070 */
[C---:B------:R-:W-:Y:S01]  /*15bf0*/  IMAD R4, R44.reuse, R26, R4 ;  /* 0x0000001a2c047224 */ /* 0x040fe200078e0204 */
[----:B------:R-:W-:Y:S01]  /*15c00*/  IABS R24, R38 ;  /* 0x0000002600187213 */ /* 0x000fe20000000000 */
[----:B0-----:R-:W-:Y:S01]  /*15c10*/  IMAD.MOV.U32 R7, RZ, RZ, R27 ;  /* 0x000000ffff077224 */ /* 0x001fe200078e001b */
[----:B------:R-:W-:Y:S01]  /*15c20*/  ISETP.GT.U32.AND P5, PT, R44, R28, PT ;  /* 0x0000001c2c00720c */ /* 0x000fe20003fa4070 */
[----:B------:R-:W-:Y:S01]  /*15c30*/  @!P0 IMAD.IADD R30, R30, 0x1, -R44 ;  /* 0x000000011e1e8824 */ /* 0x000fe200078e0a2c */
[C---:B------:R-:W-:Y:S01]  /*15c40*/  ISETP.GT.U32.AND P0, PT, R44.reuse, R4, PT ;  /* 0x000000042c00720c */ /* 0x040fe20003f04070 */
[----:B------:R-:W-:Y:S01]  /*15c50*/  @!P4 IMAD.MOV R7, RZ, RZ, -R7 ;  /* 0x000000ffff07c224 */ /* 0x000fe200078e0a07 */
[----:B------:R-:W-:Y:S01]  /*15c60*/  ISETP.GT.U32.AND P4, PT, R44, R5, PT ;  /* 0x000000052c00720c */ /* 0x000fe20003f84070 */
[----:B------:R-:W-:-:S02]  /*15c70*/  IMAD.MOV.U32 R8, RZ, RZ, R29 ;  /* 0x000000ffff087224 */ /* 0x000fc400078e001d */
[----:B------:R-:W-:-:S04]  /*15c80*/  IMAD.HI.U32 R25, R39, R24, RZ ;  /* 0x0000001827197227 */ /* 0x000fc800078e00ff */
[----:B------:R-:W-:Y:S01]  /*15c90*/  @!P3 IMAD.MOV R8, RZ, RZ, -R8 ;  /* 0x000000ffff08b224 */ /* 0x000fe200078e0a08 */
[----:B------:R-:W-:Y:S01]  /*15ca0*/  ISETP.GE.AND P3, PT, R56, RZ, PT ;  /* 0x000000ff3800720c */ /* 0x000fe20003f66270 */
[----:B------:R-:W-:Y:S02]  /*15cb0*/  IMAD.MOV R25, RZ, RZ, -R25 ;  /* 0x000000ffff197224 */ /* 0x000fe400078e0a19 */
[--C-:B------:R-:W-:Y:S01]  /*15cc0*/  @!P1 IMAD.IADD R6, R6, 0x1, -R44.reuse ;  /* 0x0000000106069824 */ /* 0x100fe200078e0a2c */
[----:B------:R-:W-:Y:S01]  /*15cd0*/  STL [R1+0x538], R8 ;  /* 0x0005380801007387 */ /* 0x000fe20000100800 */
[----:B------:R-:W-:Y:S01]  /*15ce0*/  @!P4 IMAD.IADD R5, R5, 0x1, -R44 ;  /* 0x000000010505c824 */ /* 0x000fe200078e0a2c */
[----:B------:R-:W-:Y:S01]  /*15cf0*/  ISETP.GE.AND P1, PT, R55, RZ, PT ;  /* 0x000000ff3700720c */ /* 0x000fe20003f26270 */
[----:B------:R-:W-:Y:S01]  /*15d00*/  IMAD R24, R44, R25, R24 ;  /* 0x000000192c187224 */ /* 0x000fe200078e0218 */
[----:B------:R0:W-:Y:S01]  /*15d10*/  STL [R1+0x300], R7 ;  /* 0x0003000701007387 */ /* 0x0001e20000100800 */
[----:B------:R-:W-:-:S02]  /*15d20*/  VIADD R56, R0, 0xc2 ;  /* 0x000000c200387836 */ /* 0x000fc40000000000 */
[--C-:B------:R-:W-:Y:S01]  /*15d30*/  @!P0 IMAD.IADD R4, R4, 0x1, -R44.reuse ;  /* 0x0000000104048824 */ /* 0x100fe200078e0a2c */
[----:B------:R-:W-:Y:S01]  /*15d40*/  ISETP.GT.U32.AND P0, PT, R44, R5, PT ;  /* 0x000000052c00720c */ /* 0x000fe20003f04070 */
[----:B------:R-:W-:Y:S01]  /*15d50*/  VIADD R55, R0, 0xc3 ;  /* 0x000000c300377836 */ /* 0x000fe20000000000 */
[----:B------:R-:W-:Y:S01]  /*15d60*/  ISETP.GT.U32.AND P4, PT, R44, R24, PT ;  /* 0x000000182c00720c */ /* 0x000fe20003f84070 */
[----:B------:R-:W-:Y:S01]  /*15d70*/  @!P5 IMAD.IADD R28, R28, 0x1, -R44 ;  /* 0x000000011c1cd824 */ /* 0x000fe200078e0a2c */
[----:B------:R-:W-:Y:S01]  /*15d80*/  IABS R26, R56 ;  /* 0x00000038001a7213 */ /* 0x000fe20000000000 */
[----:B------:R-:W-:Y:S01]  /*15d90*/  VIADD R45, R0, 0xbe ;  /* 0x000000be002d7836 */ /* 0x000fe20000000000 */
[----:B------:R-:W-:Y:S01]  /*15da0*/  IABS R25, R55 ;  /* 0x0000003700197213 */ /* 0x000fe20000000000 */
[----:B0-----:R-:W-:Y:S01]  /*15db0*/  IMAD.MOV.U32 R7, RZ, RZ, R6 ;  /* 0x000000ffff077224 */ /* 0x001fe200078e0006 */
[----:B------:R-:W-:Y:S01]  /*15dc0*/  ISETP.GE.AND P5, PT, R54, RZ, PT ;  /* 0x000000ff3600720c */ /* 0x000fe20003fa6270 */
[----:B------:R-:W-:Y:S01]  /*15dd0*/  IMAD.HI.U32 R29, R39, R26, RZ ;  /* 0x0000001a271d7227 */ /* 0x000fe200078e00ff */
[----:B------:R-:W-:-:S03]  /*15de0*/  IABS R36, R45 ;  /* 0x0000002d00247213 */ /* 0x000fc60000000000 */
[----:B------:R-:W-:Y:S01]  /*15df0*/  @!P2 IMAD.MOV R7, RZ, RZ, -R7 ;  /* 0x000000ffff07a224 */ /* 0x000fe200078e0a07 */
[----:B------:R-:W-:Y:S01]  /*15e00*/  ISETP.GE.AND P2, PT, R38, RZ, PT ;  /* 0x000000ff2600720c */ /* 0x000fe20003f46270 */
[----:B------:R-:W-:Y:S02]  /*15e10*/  VIADD R54, R0, 0xc1 ;  /* 0x000000c100367836 */ /* 0x000fe40000000000 */
[----:B------:R-:W-:Y:S01]  /*15e20*/  IMAD.HI.U32 R6, R39, R25, RZ ;  /* 0x0000001927067227 */ /* 0x000fe200078e00ff */
[----:B------:R0:W-:Y:S02]  /*15e30*/  STL [R1+0x2fc], R7 ;  /* 0x0002fc0701007387 */ /* 0x0001e40000100800 */
[----:B------:R-:W-:Y:S01]  /*15e40*/  IABS R27, R54 ;  /* 0x00000036001b7213 */ /* 0x000fe20000000000 */
[----:B------:R-:W-:Y:S02]  /*15e50*/  IMAD.MOV R29, RZ, RZ, -R29 ;  /* 0x000000ffff1d7224 */ /* 0x000fe400078e0a1d */
[----:B------:R-:W-:-:S02]  /*15e60*/  @!P0 IMAD.IADD R5, R5, 0x1, -R44 ;  /* 0x0000000105058824 */ /* 0x000fc400078e0a2c */
[----:B------:R-:W-:Y:S01]  /*15e70*/  @!P4 IMAD.IADD R24, R24, 0x1, -R44 ;  /* 0x000000011818c824 */ /* 0x000fe200078e0a2c */
[C---:B------:R-:W-:Y:S01]  /*15e80*/  ISETP.GT.U32.AND P4, PT, R44.reuse, R4, PT ;  /* 0x000000042c00720c */ /* 0x040fe20003f84070 */
[----:B------:R-:W-:Y:S02]  /*15e90*/  IMAD.MOV R6, RZ, RZ, -R6 ;  /* 0x000000ffff067224 */ /* 0x000fe400078e0a06 */
[----:B0-----:R-:W-:Y:S02]  /*15ea0*/  IMAD.MOV.U32 R7, RZ, RZ, R30 ;  /* 0x000000ffff077224 */ /* 0x001fe400078e001e */
[C---:B------:R-:W-:Y:S02]  /*15eb0*/  IMAD R26, R44.reuse, R29, R26 ;  /* 0x0000001d2c1a7224 */ /* 0x040fe400078e021a */
[----:B------:R-:W-:Y:S01]  /*15ec0*/  @!P6 IMAD.MOV R7, RZ, RZ, -R7 ;  /* 0x000000ffff07e224 */ /* 0x000fe200078e0a07 */
[C---:B------:R-:W-:Y:S01]  /*15ed0*/  ISETP.GT.U32.AND P6, PT, R44.reuse, R24, PT ;  /* 0x000000182c00720c */ /* 0x040fe20003fc4070 */
[----:B------:R-:W-:-:S02]  /*15ee0*/  IMAD R25, R44, R6, R25 ;  /* 0x000000062c197224 */ /* 0x000fc400078e0219 */
[----:B------:R-:W-:Y:S01]  /*15ef0*/  IMAD.HI.U32 R6, R39, R27, RZ ;  /* 0x0000001b27067227 */ /* 0x000fe200078e00ff */
[----:B------:R0:W-:Y:S02]  /*15f00*/  STL [R1+0x2f8], R7 ;  /* 0x0002f80701007387 */ /* 0x0001e40000100800 */
[C---:B------:R-:W-:Y:S01]  /*15f10*/  ISETP.GT.U32.AND P0, PT, R44.reuse, R25, PT ;  /* 0x000000192c00720c */ /* 0x040fe20003f04070 */
[----:B------:R-:W-:Y:S02]  /*15f20*/  IMAD.MOV.U32 R8, RZ, RZ, R28 ;  /* 0x000000ffff087224 */ /* 0x000fe400078e001c */
[----:B------:R-:W-:Y:S02]  /*15f30*/  IMAD.MOV R6, RZ, RZ, -R6 ;  /* 0x000000ffff067224 */ /* 0x000fe400078e0a06 */
[----:B------:R-:W-:Y:S01]  /*15f40*/  @!P3 IMAD.MOV R8, RZ, RZ, -R8 ;  /* 0x000000ffff08b224 */ /* 0x000fe200078e0a08 */
[----:B------:R-:W-:Y:S01]  /*15f50*/  ISETP.GE.AND P3, PT, R55, RZ, PT ;  /* 0x000000ff3700720c */ /* 0x000fe20003f66270 */
[----:B------:R-:W-:-:S02]  /*15f60*/  IMAD R27, R44, R6, R27 ;  /* 0x000000062c1b7224 */ /* 0x000fc400078e021b */
[----:B0-----:R-:W-:Y:S01]  /*15f70*/  IMAD.MOV.U32 R7, RZ, RZ, R5 ;  /* 0x000000ffff077224 */ /* 0x001fe200078e0005 */
[----:B------:R-:W-:Y:S01]  /*15f80*/  STL [R1+0x2f4], R8 ;  /* 0x0002f40801007387 */ /* 0x000fe20000100800 */
[----:B------:R-:W-:Y:S02]  /*15f90*/  VIADD R55, R0, 0xc0 ;  /* 0x000000c000377836 */ /* 0x000fe40000000000 */
[----:B------:R-:W-:Y:S01]  /*15fa0*/  @!P1 IMAD.MOV R7, RZ, RZ, -R7 ;  /* 0x000000ffff079224 */ /* 0x000fe200078e0a07 */
[----:B------:R-:W-:Y:S01]  /*15fb0*/  ISETP.GT.U32.AND P1, PT, R44, R26, PT ;  /* 0x0000001a2c00720c */ /* 0x000fe20003f24070 */
[--C-:B------:R-:W-:Y:S01]  /*15fc0*/  @!P6 IMAD.IADD R24, R24, 0x1, -R44.reuse ;  /* 0x000000011818e824 */ /* 0x100fe200078e0a2c */
[----:B------:R-:W-:Y:S01]  /*15fd0*/  ISETP.GT.U32.AND P6, PT, R44, R27, PT ;  /* 0x0000001b2c00720c */ /* 0x000fe20003fc4070 */
[--C-:B------:R-:W-:Y:S01]  /*15fe0*/  @!P0 IMAD.IADD R25, R25, 0x1, -R44.reuse ;  /* 0x0000000119198824 */ /* 0x100fe200078e0a2c */
[----:B------:R-:W-:Y:S01]  /*15ff0*/  IABS R30, R55 ;  /* 0x00000037001e7213 */ /* 0x000fe20000000000 */
[--C-:B------:R-:W-:Y:S01]  /*16000*/  @!P4 IMAD.IADD R4, R4, 0x1, -R44.reuse ;  /* 0x000000010404c824 */ /* 0x100fe200078e0a2c */
[----:B------:R-:W-:Y:S01]  /*16010*/  ISETP.GE.AND P4, PT, R56, RZ, PT ;  /* 0x000000ff3800720c */ /* 0x000fe20003f86270 */
[----:B------:R-:W-:Y:S01]  /*16020*/  VIADD R56, R0, 0xbf ;  /* 0x000000bf00387836 */ /* 0x000fe20000000000 */
[----:B------:R-:W-:Y:S01]  /*16030*/  ISETP.GT.U32.AND P0, PT, R44, R25, PT ;  /* 0x000000192c00720c */ /* 0x000fe20003f04070 */
[----:B------:R-:W-:Y:S01]  /*16040*/  IMAD.HI.U32 R5, R39, R30, RZ ;  /* 0x0000001e27057227 */ /* 0x000fe200078e00ff */
[----:B------:R-:W-:Y:S02]  /*16050*/  STL [R1+0x2f0], R7 ;  /* 0x0002f00701007387 */ /* 0x000fe40000100800 */
[----:B------:R-:W-:Y:S01]  /*16060*/  IABS R31, R56 ;  /* 0x00000038001f7213 */ /* 0x000fe20000000000 */
[----:B------:R-:W-:-:S02]  /*16070*/  @!P1 IMAD.IADD R26, R26, 0x1, -R44 ;  /* 0x000000011a1a9824 */ /* 0x000fc400078e0a2c */
[----:B------:R-:W-:Y:S02]  /*16080*/  IMAD.MOV R5, RZ, RZ, -R5 ;  /* 0x000000ffff057224 */ /* 0x000fe400078e0a05 */
[----:B------:R-:W-:Y:S01]  /*16090*/  @!P5 IMAD.MOV R4, RZ, RZ, -R4 ;  /* 0x000000ffff04d224 */ /* 0x000fe200078e0a04 */
[----:B------:R-:W-:Y:S01]  /*160a0*/  ISETP.GT.U32.AND P1, PT, R44, R26, PT ;  /* 0x0000001a2c00720c */ /* 0x000fe20003f24070 */
[----:B------:R-:W-:Y:S01]  /*160b0*/  @!P6 IMAD.IADD R27, R27, 0x1, -R44 ;  /* 0x000000011b1be824 */ /* 0x000fe200078e0a2c */
[----:B------:R-:W-:Y:S01]  /*160c0*/  ISETP.GE.AND P5, PT, R54, RZ, PT ;  /* 0x000000ff3600720c */ /* 0x000fe20003fa6270 */
[----:B------:R-:W-:Y:S01]  /*160d0*/  IMAD R30, R44, R5, R30 ;  /* 0x000000052c1e7224 */ /* 0x000fe200078e021e */
[----:B------:R0:W-:Y:S01]  /*160e0*/  STL [R1+0x2ec], R4 ;  /* 0x0002ec0401007387 */ /* 0x0001e20000100800 */
[----:B------:R-:W-:Y:S01]  /*160f0*/  VIADD R43, R0, 0xbd ;  /* 0x000000bd002b7836 */ /* 0x000fe20000000000 */
[----:B------:R-:W-:Y:S01]  /*16100*/  ISETP.GT.U32.AND P6, PT, R44, R27, PT ;  /* 0x0000001b2c00720c */ /* 0x000fe20003fc4070 */
[----:B------:R-:W-:-:S03]  /*16110*/  IMAD.HI.U32 R6, R39, R36, RZ ;  /* 0x0000002427067227 */ /* 0x000fc600078e00ff */
[----:B------:R-:W-:Y:S01]  /*16120*/  IABS R35, R43 ;  /* 0x0000002b00237213 */ /* 0x000fe20000000000 */
[--C-:B------:R-:W-:Y:S01]  /*16130*/  @!P0 IMAD.IADD R25, R25, 0x1, -R44.reuse ;  /* 0x0000000119198824 */ /* 0x100fe200078e0a2c */
[----:B------:R-:W-:Y:S01]  /*16140*/  ISETP.GE.AND P0, PT, R55, RZ, PT ;  /* 0x000000ff3700720c */ /* 0x000fe20003f06270 */
[----:B------:R-:W-:Y:S01]  /*16150*/  @!P1 IMAD.IADD R26, R26, 0x1, -R44 ;  /* 0x000000011a1a9824 */ /* 0x000fe200078e0a2c */
[----:B------:R-:W-:Y:S01]  /*16160*/  ISETP.GT.U32.AND P1, PT, R44, R30, PT ;  /* 0x0000001e2c00720c */ /* 0x000fe20003f24070 */
[----:B0-----:R-:W-:-:S04]  /*16170*/  IMAD.HI.U32 R4, R39, R31, RZ ;  /* 0x0000001f27047227 */ /* 0x001fc800078e00ff */
[----:B------:R-:W-:Y:S02]  /*16180*/  IMAD.MOV R4, RZ, RZ, -R4 ;  /* 0x000000ffff047224 */ /* 0x000fe400078e0a04 */
[----:B------:R-:W-:Y:S02]  /*16190*/  VIADD R55, R0, 0xbc ;  /* 0x000000bc00377836 */ /* 0x000fe40000000000 */
[----:B------:R-:W-:Y:S02]  /*161a0*/  IMAD.MOV R6, RZ, RZ, -R6 ;  /* 0x000000ffff067224 */ /* 0x000fe400078e0a06 */
[----:B------:R-:W-:-:S04]  /*161b0*/  IMAD.HI.U32 R5, R39, R35, RZ ;  /* 0x0000002327057227 */ /* 0x000fc800078e00ff */
[C---:B------:R-:W-:Y:S01]  /*161c0*/  IMAD R31, R44.reuse, R4, R31 ;  /* 0x000000042c1f7224 */ /* 0x040fe200078e021f */
[----:B------:R-:W-:Y:S01]  /*161d0*/  IABS R4, R55 ;  /* 0x0000003700047213 */ /* 0x000fe20000000000 */
[C---:B------:R-:W-:Y:S02]  /*161e0*/  IMAD R36, R44.reuse, R6, R36 ;  /* 0x000000062c247224 */ /* 0x040fe400078e0224 */
[----:B------:R-:W-:Y:S02]  /*161f0*/  IMAD.MOV R5, RZ, RZ, -R5 ;  /* 0x000000ffff057224 */ /* 0x000fe400078e0a05 */
[--C-:B------:R-:W-:Y:S01]  /*16200*/  @!P6 IMAD.IADD R27, R27, 0x1, -R44.reuse ;  /* 0x000000011b1be824 */ /* 0x100fe200078e0a2c */
[----:B------:R-:W-:Y:S01]  /*16210*/  ISETP.GT.U32.AND P6, PT, R44, R31, PT ;  /* 0x0000001f2c00720c */ /* 0x000fe20003fc4070 */
[----:B------:R-:W-:Y:S01]  /*16220*/  @!P1 IMAD.IADD R30, R30, 0x1, -R44 ;  /* 0x000000011e1e9824 */ /* 0x000fe200078e0a2c */
[C---:B------:R-:W-:Y:S01]  /*16230*/  ISETP.GT.U32.AND P1, PT, R44.reuse, R36, PT ;  /* 0x000000242c00720c */ /* 0x040fe20003f24070 */
[----:B------:R-:W-:-:S02]  /*16240*/  IMAD R35, R44, R5, R35 ;  /* 0x000000052c237224 */ /* 0x000fc400078e0223 */
[----:B------:R-:W-:-:S04]  /*16250*/  IMAD.HI.U32 R5, R39, R4, RZ ;  /* 0x0000000427057227 */ /* 0x000fc800078e00ff */
[----:B------:R-:W-:Y:S02]  /*16260*/  IMAD.MOV R5, RZ, RZ, -R5 ;  /* 0x000000ffff057224 */ /* 0x000fe400078e0a05 */
[----:B------:R-:W-:Y:S02]  /*16270*/  VIADD R41, R0, 0xba ;  /* 0x000000ba00297836 */ /* 0x000fe40000000000 */
[C---:B------:R-:W-:Y:S02]  /*16280*/  IMAD R4, R44.reuse, R5, R4 ;  /* 0x000000052c047224 */ /* 0x040fe400078e0204 */
[--C-:B------:R-:W-:Y:S01]  /*16290*/  @!P6 IMAD.IADD R31, R31, 0x1, -R44.reuse ;  /* 0x000000011f1fe824 */ /* 0x100fe200078e0a2c */
[----:B------:R-:W-:Y:S01]  /*162a0*/  ISETP.GT.U32.AND P6, PT, R44, R35, PT ;  /* 0x000000232c00720c */ /* 0x000fe20003fc4070 */
[----:B------:R-:W-:Y:S01]  /*162b0*/  @!P1 IMAD.IADD R36, R36, 0x1, -R44 ;  /* 0x0000000124249824 */ /* 0x000fe200078e0a2c */
[----:B------:R-:W-:Y:S01]  /*162c0*/  ISETP.GT.U32.AND P1, PT, R44, R4, PT ;  /* 0x000000042c00720c */ /* 0x000fe20003f24070 */
[C---:B------:R-:W-:Y:S01]  /*162d0*/  VIADD R40, R0.reuse, 0xb9 ;  /* 0x000000b900287836 */ /* 0x040fe20000000000 */
[----:B------:R-:W-:Y:S01]  /*162e0*/  IABS R29, R41 ;  /* 0x00000029001d7213 */ /* 0x000fe20000000000 */
[----:B------:R-:W-:-:S02]  /*162f0*/  VIADD R42, R0, 0xbb ;  /* 0x000000bb002a7836 */ /* 0x000fc40000000000 */
[----:B------:R-:W-:Y:S01]  /*16300*/  VIADD R54, R0, 0xb8 ;  /* 0x000000b800367836 */ /* 0x000fe20000000000 */
[----:B------:R-:W-:Y:S01]  /*16310*/  IABS R33, R40 ;  /* 0x0000002800217213 */ /* 0x000fe20000000000 */
[----:B------:R-:W-:Y:S01]  /*16320*/  @!P2 IMAD.MOV R24, RZ, RZ, -R24 ;  /* 0x000000ffff18a224 */ /* 0x000fe200078e0a18 */
[----:B------:R-:W-:Y:S01]  /*16330*/  IABS R34, R42 ;  /* 0x0000002a00227213 */ /* 0x000fe20000000000 */
[----:B------:R-:W-:Y:S01]  /*16340*/  @!P3 IMAD.MOV R25, RZ, RZ, -R25 ;  /* 0x000000ffff19b224 */ /* 0x000fe200078e0a19 */
[C---:B------:R-:W-:Y:S01]  /*16350*/  ISETP.GT.U32.AND P2, PT, R44.reuse, R31, PT ;  /* 0x0000001f2c00720c */ /* 0x040fe20003f44070 */
[----:B------:R-:W-:Y:S01]  /*16360*/  @!P6 IMAD.IADD R35, R35, 0x1, -R44 ;  /* 0x000000012323e824 */ /* 0x000fe200078e0a2c */
[----:B------:R-:W-:Y:S01]  /*16370*/  ISETP.GT.U32.AND P3, PT, R44, R36, PT ;  /* 0x000000242c00720c */ /* 0x000fe20003f64070 */
[C---:B------:R-:W-:Y:S01]  /*16380*/  IMAD.HI.U32 R32, R39.reuse, R29, RZ ;  /* 0x0000001d27207227 */ /* 0x040fe200078e00ff */
[----:B------:R-:W-:Y:S01]  /*16390*/  IABS R6, R54 ;  /* 0x0000003600067213 */ /* 0x000fe20000000000 */
[----:B------:R-:W-:Y:S01]  /*163a0*/  STL [R1+0x30a8], R24 ;  /* 0x0030a81801007387 */ /* 0x000fe20000100800 */
[----:B------:R-:W-:Y:S01]  /*163b0*/  ISETP.GE.AND P6, PT, R56, RZ, PT ;  /* 0x000000ff3800720c */ /* 0x000fe20003fc6270 */
[----:B------:R-:W-:-:S02]  /*163c0*/  IMAD.HI.U32 R28, R39, R33, RZ ;  /* 0x00000021271c7227 */ /* 0x000fc400078e00ff */
[----:B------:R-:W-:Y:S02]  /*163d0*/  STL [R1+0x30ac], R25 ;  /* 0x0030ac1901007387 */ /* 0x000fe40000100800 */
[----:B------:R-:W-:Y:S01]  /*163e0*/  @!P1 IMAD.IADD R4, R4, 0x1, -R44 ;  /* 0x0000000104049824 */ /* 0x000fe200078e0a2c */
[----:B------:R-:W-:Y:S01]  /*163f0*/  ISETP.GT.U32.AND P1, PT, R44, R30, PT ;  /* 0x0000001e2c00720c */ /* 0x000fe20003f24070 */
[----:B------:R-:W-:-:S04]  /*16400*/  IMAD.HI.U32 R37, R39, R34, RZ ;  /* 0x0000002227257227 */ /* 0x000fc800078e00ff */
[----:B------:R-:W-:Y:S01]  /*16410*/  @!P5 IMAD.MOV R27, RZ, RZ, -R27 ;  /* 0x000000ffff1bd224 */ /* 0x000fe200078e0a1b */
[C---:B------:R-:W-:Y:S01]  /*16420*/  ISETP.GT.U32.AND P5, PT, R44.reuse, R35, PT ;  /* 0x000000232c00720c */ /* 0x040fe20003fa4070 */
[----:B------:R-:W-:Y:S02]  /*16430*/  IMAD.MOV R32, RZ, RZ, -R32 ;  /* 0x000000ffff207224 */ /* 0x000fe400078e0a20 */
[----:B------:R-:W-:Y:S02]  /*16440*/  IMAD.MOV R28, RZ, RZ, -R28 ;  /* 0x000000ffff1c7224 */ /* 0x000fe400078e0a1c */
[----:B------:R-:W-:Y:S01]  /*16450*/  @!P4 IMAD.MOV R26, RZ, RZ, -R26 ;  /* 0x000000ffff1ac224 */ /* 0x000fe200078e0a1a */
[C---:B------:R-:W-:Y:S01]  /*16460*/  ISETP.GT.U32.AND P4, PT, R44.reuse, R4, PT ;  /* 0x000000042c00720c */ /* 0x040fe20003f84070 */
[----:B------:R-:W-:Y:S02]  /*16470*/  IMAD.MOV R37, RZ, RZ, -R37 ;  /* 0x000000ffff257224 */ /* 0x000fe400078e0a25 */
[----:B------:R-:W-:Y:S01]  /*16480*/  IMAD.HI.U32 R5, R39, R6, RZ ;  /* 0x0000000627057227 */ /* 0x000fe200078e00ff */
[----:B------:R-:W-:Y:S03]  /*16490*/  STL [R1+0x30b0], R26 ;  /* 0x0030b01a01007387 */ /* 0x000fe60000100800 */
[C---:B------:R-:W-:Y:S01]  /*164a0*/  IMAD R29, R44.reuse, R32, R29 ;  /* 0x000000202c1d7224 */ /* 0x040fe200078e021d */
[----:B------:R-:W-:Y:S01]  /*164b0*/  STL [R1+0x30b4], R27 ;  /* 0x0030b41b01007387 */ /* 0x000fe20000100800 */
[----:B------:R-:W-:-:S02]  /*164c0*/  IMAD R33, R44, R28, R33 ;  /* 0x0000001c2c217224 */ /* 0x000fc400078e0221 */
[C---:B------:R-:W-:Y:S02]  /*164d0*/  IMAD R34, R44.reuse, R37, R34 ;  /* 0x000000252c227224 */ /* 0x040fe400078e0222 */
[----:B------:R-:W-:Y:S02]  /*164e0*/  IMAD.MOV R5, RZ, RZ, -R5 ;  /* 0x000000ffff057224 */ /* 0x000fe400078e0a05 */
[--C-:B------:R-:W-:Y:S01]  /*164f0*/  @!P2 IMAD.IADD R31, R31, 0x1, -R44.reuse ;  /* 0x000000011f1fa824 */ /* 0x100fe200078e0a2c */
[----:B------:R-:W-:Y:S01]  /*16500*/  ISETP.GT.U32.AND P2, PT, R44, R29, PT ;  /* 0x0000001d2c00720c */ /* 0x000fe20003f44070 */
[----:B------:R-:W-:Y:S01]  /*16510*/  @!P3 IMAD.IADD R36, R36, 0x1, -R44 ;  /* 0x000000012424b824 */ /* 0x000fe200078e0a2c */
[C---:B------:R-:W-:Y:S01]  /*16520*/  ISETP.GT.U32.AND P3, PT, R44.reuse, R33, PT ;  /* 0x000000212c00720c */ /* 0x040fe20003f64070 */
[----:B------:R-:W-:Y:S02]  /*16530*/  IMAD R6, R44, R5, R6 ;  /* 0x000000052c067224 */ /* 0x000fe400078e0206 */
[--C-:B------:R-:W-:Y:S01]  /*16540*/  @!P1 IMAD.IADD R30, R30, 0x1, -R44.reuse ;  /* 0x000000011e1e9824 */ /* 0x100fe200078e0a2c */
[----:B------:R-:W-:Y:S01]  /*16550*/  ISETP.GT.U32.AND P1, PT, R44, R34, PT ;  /* 0x000000222c00720c */ /* 0x000fe20003f24070 */
[----:B------:R-:W-:Y:S01]  /*16560*/  @!P5 IMAD.IADD R35, R35, 0x1, -R44 ;  /* 0x000000012323d824 */ /* 0x000fe200078e0a2c */
[----:B------:R-:W-:Y:S01]  /*16570*/  ISETP.GE.AND P5, PT, R45, RZ, PT ;  /* 0x000000ff2d00720c */ /* 0x000fe20003fa6270 */
[----:B------:R-:W-:-:S02]  /*16580*/  VIADD R56, R0, 0xb6 ;  /* 0x000000b600387836 */ /* 0x000fc40000000000 */
[--C-:B------:R-:W-:Y:S01]  /*16590*/  @!P4 IMAD.IADD R4, R4, 0x1, -R44.reuse ;  /* 0x000000010404c824 */ /* 0x100fe200078e0a2c */
[----:B------:R-:W-:Y:S01]  /*165a0*/  ISETP.GT.U32.AND P4, PT, R44, R6, PT ;  /* 0x000000062c00720c */ /* 0x000fe20003f84070 */
[----:B------:R-:W-:Y:S01]  /*165b0*/  VIADD R38, R0, 0xb7 ;  /* 0x000000b700267836 */ /* 0x000fe20000000000 */
[----:B------:R-:W-:Y:S01]  /*165c0*/  IABS R32, R56 ;  /* 0x0000003800207213 */ /* 0x000fe20000000000 */
[--C-:B------:R-:W-:Y:S01]  /*165d0*/  @!P2 IMAD.IADD R29, R29, 0x1, -R44.reuse ;  /* 0x000000011d1da824 */ /* 0x100fe200078e0a2c */
[----:B------:R-:W-:Y:S01]  /*165e0*/  ISETP.GE.AND P2, PT, R55, RZ, PT ;  /* 0x000000ff3700720c */ /* 0x000fe20003f46270 */
[----:B------:R-:W-:Y:S01]  /*165f0*/  @!P3 IMAD.IADD R33, R33, 0x1, -R44 ;  /* 0x000000012121b824 */ /* 0x000fe200078e0a2c */
[----:B------:R-:W-:Y:S01]  /*16600*/  IABS R5, R38 ;  /* 0x0000002600057213 */ /* 0x000fe20000000000 */
[----:B------:R-:W-:Y:S01]  /*16610*/  IMAD.MOV.U32 R7, RZ, RZ, R36 ;  /* 0x000000ffff077224 */ /* 0x000fe200078e0024 */
[----:B------:R-:W-:Y:S01]  /*16620*/  ISETP.GE.AND P3, PT, R42, RZ, PT ;  /* 0x000000ff2a00720c */ /* 0x000fe20003f66270 */
[----:B------:R-:W-:-:S04]  /*16630*/  IMAD.HI.U32 R28, R39, R32, RZ ;  /* 0x00000020271c7227 */ /* 0x000fc800078e00ff */
[----:B------:R-:W-:Y:S01]  /*16640*/  @!P1 IMAD.IADD R34, R34, 0x1, -R44 ;  /* 0x0000000122229824 */ /* 0x000fe200078e0a2c */
[----:B------:R-:W-:Y:S01]  /*16650*/  ISETP.GE.AND P1, PT, R43, RZ, PT ;  /* 0x000000ff2b00720c */ /* 0x000fe20003f26270 */
[----:B------:R-:W-:Y:S01]  /*16660*/  @!P5 IMAD.MOV R7, RZ, RZ, -R7 ;  /* 0x000000ffff07d224 */ /* 0x000fe200078e0a07 */
[----:B------:R-:W-:Y:S01]  /*16670*/  ISETP.GT.U32.AND P5, PT, R44, R33, PT ;  /* 0x000000212c00720c */ /* 0x000fe20003fa4070 */
[----:B------:R-:W-:-:S04]  /*16680*/  IMAD.HI.U32 R37, R39, R5, RZ ;  /* 0x0000000527257227 */ /* 0x000fc800078e00ff */
[----:B------:R-:W-:Y:S02]  /*16690*/  IMAD.MOV R28, RZ, RZ, -R28 ;  /* 0x000000ffff1c7224 */ /* 0x000fe400078e0a1c */
[----:B------:R-:W-:Y:S02]  /*166a0*/  VIADD R55, R0, 0xb5 ;  /* 0x000000b500377836 */ /* 0x000fe40000000000 */
[----:B------:R-:W-:Y:S01]  /*166b0*/  @!P4 IMAD.IADD R6, R6, 0x1, -R44 ;  /* 0x000000010606c824 */ /* 0x000fe200078e0a2c */
[C---:B------:R-:W-:Y:S01]  /*166c0*/  ISETP.GT.U32.AND P4, PT, R44.reuse, R29, PT ;  /* 0x0000001d2c00720c */ /* 0x040fe20003f84070 */
[----:B------:R-:W-:Y:S01]  /*166d0*/  @!P0 IMAD.MOV R30, RZ, RZ, -R30 ;  /* 0x000000ffff1e8224 */ /* 0x000fe200078e0a1e */
[C---:B------:R-:W-:Y:S01]  /*166e0*/  ISETP.GT.U32.AND P0, PT, R44.reuse, R34, PT ;  /* 0x000000222c00720c */ /* 0x040fe20003f04070 */
[----:B------:R-:W-:Y:S01]  /*166f0*/  @!P6 IMAD.MOV R31, RZ, RZ, -R31 ;  /* 0x000000ffff1fe224 */ /* 0x000fe200078e0a1f */
[C---:B------:R-:W-:Y:S01]  /*16700*/  ISETP.GT.U32.AND P6, PT, R44.reuse, R6, PT ;  /* 0x000000062c00720c */ /* 0x040fe20003fc4070 */
[----:B------:R-:W-:Y:S01]  /*16710*/  IMAD.MOV R37, RZ, RZ, -R37 ;  /* 0x000000ffff257224 */ /* 0x000fe200078e0a25 */
[----:B------:R-:W-:Y:S01]  /*16720*/  STL [R1+0x310c], R30 ;  /* 0x00310c1e01007387 */ /* 0x000fe20000100800 */
[C---:B------:R-:W-:Y:S01]  /*16730*/  IMAD R32, R44.reuse, R28, R32 ;  /* 0x0000001c2c207224 */ /* 0x040fe200078e0220 */
[----:B------:R-:W-:Y:S01]  /*16740*/  IABS R28, R55 ;  /* 0x00000037001c7213 */ /* 0x000fe20000000000 */
[----:B------:R-:W-:Y:S01]  /*16750*/  IMAD R5, R44, R37, R5 ;  /* 0x000000252c057224 */ /* 0x000fe200078e0205 */
[----:B------:R-:W-:Y:S01]  /*16760*/  STL [R1+0x3110], R31 ;  /* 0x0031101f01007387 */ /* 0x000fe20000100800 */
[----:B------:R-:W-:Y:S01]  /*16770*/  @!P2 IMAD.MOV R4, RZ, RZ, -R4 ;  /* 0x000000ffff04a224 */ /* 0x000fe200078e0a04 */
[----:B------:R-:W-:Y:S01]  /*16780*/  ISETP.GE.AND P2, PT, R41, RZ, PT ;  /* 0x000000ff2900720c */ /* 0x000fe20003f46270 */
[--C-:B------:R-:W-:Y:S01]  /*16790*/  @!P5 IMAD.IADD R33, R33, 0x1, -R44.reuse ;  /* 0x000000012121d824 */ /* 0x100fe200078e0a2c */
[----:B------:R0:W-:Y:S01]  /*167a0*/  STL [R1+0x2b0], R7 ;  /* 0x0002b00701007387 */ /* 0x0001e20000100800 */
[----:B------:R-:W-:Y:S01]  /*167b0*/  ISETP.GE.AND P5, PT, R54, RZ, PT ;  /* 0x000000ff3600720c */ /* 0x000fe20003fa6270 */
[--C-:B------:R-:W-:Y:S01]  /*167c0*/  @!P0 IMAD.IADD R34, R34, 0x1, -R44.reuse ;  /* 0x0000000122228824 */ /* 0x100fe200078e0a2c */
[----:B------:R-:W-:Y:S01]  /*167d0*/  ISETP.GT.U32.AND P0, PT, R44, R32, PT ;  /* 0x000000202c00720c */ /* 0x000fe20003f04070 */
[----:B------:R-:W-:Y:S01]  /*167e0*/  @!P4 IMAD.IADD R29, R29, 0x1, -R44 ;  /* 0x000000011d1dc824 */ /* 0x000fe200078e0a2c */
[----:B------:R-:W-:Y:S01]  /*167f0*/  ISETP.GE.AND P4, PT, R40, RZ, PT ;  /* 0x000000ff2800720c */ /* 0x000fe20003f86270 */
[----:B------:R-:W-:-:S02]  /*16800*/  VIADD R54, R0, 0xb4 ;  /* 0x000000b400367836 */ /* 0x000fc40000000000 */
[----:B------:R-:W-:Y:S02]  /*16810*/  IMAD.MOV.U32 R8, RZ, RZ, R29 ;  /* 0x000000ffff087224 */ /* 0x000fe400078e001d */
[----:B0-----:R-:W-:Y:S02]  /*16820*/  IMAD.MOV.U32 R7, RZ, RZ, R35 ;  /* 0x000000ffff077224 */ /* 0x001fe400078e0023 */
[----:B------:R-:W-:-:S04]  /*16830*/  IMAD.HI.U32 R35, R39, R28, RZ ;  /* 0x0000001c27237227 */ /* 0x000fc800078e00ff */
[----:B------:R-:W-:Y:S01]  /*16840*/  @!P1 IMAD.MOV R7, RZ, RZ, -R7 ;  /* 0x000000ffff079224 */ /* 0x000fe200078e0a07 */
[C---:B------:R-:W-:Y:S01]  /*16850*/  ISETP.GT.U32.AND P1, PT, R44.reuse, R5, PT ;  /* 0x000000052c00720c */ /* 0x040fe20003f24070 */
[----:B------:R-:W-:Y:S02]  /*16860*/  IMAD.MOV R35, RZ, RZ, -R35 ;  /* 0x000000ffff237224 */ /* 0x000fe400078e0a23 */
[----:B------:R-:W-:Y:S01]  /*16870*/  @!P2 IMAD.MOV R8, RZ, RZ, -R8 ;  /* 0x000000ffff08a224 */ /* 0x000fe200078e0a08 */
[----:B------:R0:W-:Y:S01]  /*16880*/  STL [R1+0x2c0], R7 ;  /* 0x0002c00701007387 */ /* 0x0001e20000100800 */
[----:B------:R-:W-:Y:S02]  /*16890*/  IMAD R28, R44, R35, R28 ;  /* 0x000000232c1c7224 */ /* 0x000fe400078e021c */
[--C-:B------:R-:W-:Y:S01]  /*168a0*/  @!P0 IMAD.IADD R32, R32, 0x1, -R44.reuse ;  /* 0x0000000120208824 */ /* 0x100fe200078e0a2c */
[----:B------:R1:W-:Y:S01]  /*168b0*/  STL [R1+0x2e8], R4 ;  /* 0x0002e80401007387 */ /* 0x0003e20000100800 */
[--C-:B------:R-:W-:Y:S01]  /*168c0*/  @!P6 IMAD.IADD R6, R6, 0x1, -R44.reuse ;  /* 0x000000010606e824 */ /* 0x100fe200078e0a2c */
[----:B------:R-:W-:Y:S01]  /*168d0*/  ISETP.GT.U32.AND P2, PT, R44, R28, PT ;  /* 0x0000001c2c00720c */ /* 0x000fe20003f44070 */
[----:B------:R-:W-:Y:S01]  /*168e0*/  VIADD R40, R0, 0xae ;  /* 0x000000ae00287836 */ /* 0x000fe20000000000 */
[----:B------:R-:W-:Y:S01]  /*168f0*/  ISETP.GE.AND P6, PT, R38, RZ, PT ;  /* 0x000000ff2600720c */ /* 0x000fe20003fc6270 */
[----:B------:R-:W-:Y:S01]  /*16900*/  @!P1 IMAD.IADD R5, R5, 0x1, -R44 ;  /* 0x0000000105059824 */ /* 0x000fe200078e0a2c */
[----:B------:R-:W-:Y:S01]  /*16910*/  ISETP.GE.AND P1, PT, R56, RZ, PT ;  /* 0x000000ff3800720c */ /* 0x000fe20003f26270 */
[----:B0-----:R-:W-:-:S02]  /*16920*/  IMAD.MOV.U32 R7, RZ, RZ, R34 ;  /* 0x000000ffff077224 */ /* 0x001fc400078e0022 */
[----:B------:R-:W-:Y:S01]  /*16930*/  @!P5 IMAD.MOV R6, RZ, RZ, -R6 ;  /* 0x000000ffff06d224 */ /* 0x000fe200078e0a06 */
[----:B-1----:R-:W-:Y:S01]  /*16940*/  IABS R4, R54 ;  /* 0x0000003600047213 */ /* 0x002fe20000000000 */
[----:B------:R-:W-:Y:S01]  /*16950*/  @!P3 IMAD.MOV R7, RZ, RZ, -R7 ;  /* 0x000000ffff07b224 */ /* 0x000fe200078e0a07 */
[----:B------:R-:W-:Y:S01]  /*16960*/  ISETP.GT.U32.AND P0, PT, R44, R5, PT ;  /* 0x000000052c00720c */ /* 0x000fe20003f04070 */
[----:B------:R-:W-:Y:S01]  /*16970*/  VIADD R38, R0, 0xaf ;  /* 0x000000af00267836 */ /* 0x000fe20000000000 */
[----:B------:R-:W-:Y:S01]  /*16980*/  ISETP.GT.U32.AND P3, PT, R44, R32, PT ;  /* 0x000000202c00720c */ /* 0x000fe20003f64070 */
[----:B------:R-:W-:Y:S01]  /*16990*/  IMAD.HI.U32 R29, R39, R4, RZ ;  /* 0x00000004271d7227 */ /* 0x000fe200078e00ff */
[----:B------:R0:W-:Y:S01]  /*169a0*/  STL [R1+0x2c4], R7 ;  /* 0x0002c40701007387 */ /* 0x0001e20000100800 */
[----:B------:R-:W-:Y:S02]  /*169b0*/  ISETP.GE.AND P5, PT, R54, RZ, PT ;  /* 0x000000ff3600720c */ /* 0x000fe40003fa6270 */
[----:B------:R-:W-:Y:S01]  /*169c0*/  IMAD.MOV R29, RZ, RZ, -R29 ;  /* 0x000000ffff1d7224 */ /* 0x000fe200078e0a1d */
[----:B------:R-:W-:Y:S01]  /*169d0*/  STL [R1+0x2cc], R8 ;  /* 0x0002cc0801007387 */ /* 0x000fe20000100800 */
[----:B------:R-:W-:-:S02]  /*169e0*/  @!P2 IMAD.IADD R28, R28, 0x1, -R44 ;  /* 0x000000011c1ca824 */ /* 0x000fc400078e0a2c */
[C---:B------:R-:W-:Y:S02]  /*169f0*/  IMAD R4, R44.reuse, R29, R4 ;  /* 0x0000001d2c047224 */ /* 0x040fe400078e0204 */
[--C-:B------:R-:W-:Y:S02]  /*16a00*/  @!P0 IMAD.IADD R5, R5, 0x1, -R44.reuse ;  /* 0x0000000105058824 */ /* 0x100fe400078e0a2c */
[----:B0-----:R-:W-:Y:S01]  /*16a10*/  IMAD.MOV.U32 R7, RZ, RZ, R33 ;  /* 0x000000ffff077224 */ /* 0x001fe200078e0021 */
[----:B------:R-:W-:Y:S01]  /*16a20*/  ISETP.GT.U32.AND P2, PT, R44, R4, PT ;  /* 0x000000042c00720c */ /* 0x000fe20003f44070 */
[----:B------:R-:W-:Y:S02]  /*16a30*/  @!P3 IMAD.IADD R32, R32, 0x1, -R44 ;  /* 0x000000012020b824 */ /* 0x000fe400078e0a2c */
[----:B------:R-:W-:Y:S01]  /*16a40*/  @!P4 IMAD.MOV R7, RZ, RZ, -R7 ;  /* 0x000000ffff07c224 */ /* 0x000fe200078e0a07 */
[----:B------:R-:W-:Y:S01]  /*16a50*/  ISETP.GE.AND P4, PT, R55, RZ, PT ;  /* 0x000000ff3700720c */ /* 0x000fe20003f86270 */
[----:B------:R-:W-:-:S02]  /*16a60*/  VIADD R55, R0, 0xb3 ;  /* 0x000000b300377836 */ /* 0x000fc40000000000 */
[----:B------:R-:W-:Y:S01]  /*16a70*/  @!P6 IMAD.MOV R5, RZ, RZ, -R5 ;  /* 0x000000ffff05e224 */ /* 0x000fe200078e0a05 */
[----:B------:R0:W-:Y:S01]  /*16a80*/  STL [R1+0x2d4], R7 ;  /* 0x0002d40701007387 */ /* 0x0001e20000100800 */
[C---:B------:R-:W-:Y:S01]  /*16a90*/  VIADD R54, R0.reuse, 0xb1 ;  /* 0x000000b100367836 */ /* 0x040fe20000000000 */
[----:B------:R-:W-:Y:S01]  /*16aa0*/  ISETP.GE.AND P0, PT, R55, RZ, PT ;  /* 0x000000ff3700720c */ /* 0x000fe20003f06270 */
[----:B------:R-:W-:Y:S01]  /*16ab0*/  VIADD R56, R0, 0xad ;  /* 0x000000ad00387836 */ /* 0x000fe20000000000 */
[----:B------:R1:W-:Y:S01]  /*16ac0*/  STL [R1+0x2e4], R6 ;  /* 0x0002e40601007387 */ /* 0x0003e20000100800 */
[----:B------:R-:W-:Y:S01]  /*16ad0*/  @!P2 IMAD.IADD R4, R4, 0x1, -R44 ;  /* 0x000000010404a824 */ /* 0x000fe200078e0a2c */
[----:B------:R-:W-:Y:S01]  /*16ae0*/  ISETP.GT.U32.AND P6, PT, R44, R28, PT ;  /* 0x0000001c2c00720c */ /* 0x000fe20003fc4070 */
[C---:B------:R-:W-:Y:S01]  /*16af0*/  VIADD R41, R0.reuse, 0xac ;  /* 0x000000ac00297836 */ /* 0x040fe20000000000 */
[----:B------:R2:W-:Y:S01]  /*16b00*/  STL [R1+0x2e0], R5 ;  /* 0x0002e00501007387 */ /* 0x0005e20000100800 */
[----:B------:R-:W-:Y:S01]  /*16b10*/  VIADD R43, R0, 0xa7 ;  /* 0x000000a7002b7836 */ /* 0x000fe20000000000 */
[----:B------:R-:W-:Y:S01]  /*16b20*/  ISETP.GT.U32.AND P2, PT, R44, R4, PT ;  /* 0x000000042c00720c */ /* 0x000fe20003f44070 */
[----:B0-----:R-:W-:-:S02]  /*16b30*/  IMAD.MOV.U32 R7, RZ, RZ, R32 ;  /* 0x000000ffff077224 */ /* 0x001fc400078e0020 */
[C---:B------:R-:W-:Y:S01]  /*16b40*/  VIADD R42, R0.reuse, 0xa6 ;  /* 0x000000a6002a7836 */ /* 0x040fe20000000000 */
[----:B-1----:R-:W-:Y:S01]  /*16b50*/  IABS R6, R55 ;  /* 0x0000003700067213 */ /* 0x002fe20000000000 */
[C---:B------:R-:W-:Y:S02]  /*16b60*/  VIADD R55, R0.reuse, 0xb2 ;  /* 0x000000b200377836 */ /* 0x040fe40000000000 */
[----:B------:R-:W-:Y:S01]  /*16b70*/  @!P1 IMAD.MOV R7, RZ, RZ, -R7 ;  /* 0x000000ffff079224 */ /* 0x000fe200078e0a07 */
[----:B--2---:R-:W-:Y:S01]  /*16b80*/  IABS R5, R54 ;  /* 0x0000003600057213 */ /* 0x004fe20000000000 */
[----:B------:R-:W-:Y:S01]  /*16b90*/  IMAD.HI.U32 R33, R39, R6, RZ ;  /* 0x0000000627217227 */ /* 0x000fe200078e00ff */
[----:B------:R-:W-:Y:S02]  /*16ba0*/  IABS R29, R55 ;  /* 0x00000037001d7213 */ /* 0x000fe40000000000 */
[----:B------:R-:W-:Y:S01]  /*16bb0*/  ISETP.GE.AND P3, PT, R55, RZ, PT ;  /* 0x000000ff3700720c */ /* 0x000fe20003f66270 */
[----:B------:R-:W-:Y:S01]  /*16bc0*/  IMAD.MOV R32, RZ, RZ, -R33 ;  /* 0x000000ffff207224 */ /* 0x000fe200078e0a21 */
[----:B------:R-:W-:Y:S01]  /*16bd0*/  IABS R33, R38 ;  /* 0x0000002600217213 */ /* 0x000fe20000000000 */
[----:B------:R-:W-:Y:S01]  /*16be0*/  VIADD R55, R0, 0xb0 ;  /* 0x000000b000377836 */ /* 0x000fe20000000000 */
[----:B------:R0:W-:Y:S01]  /*16bf0*/  STL [R1+0x2dc], R7 ;  /* 0x0002dc0701007387 */ /* 0x0001e20000100800 */
[----:B------:R-:W-:Y:S01]  /*16c00*/  IMAD R6, R44, R32, R6 ;  /* 0x000000202c067224 */ /* 0x000fe200078e0206 */
[----:B------:R-:W-:Y:S01]  /*16c10*/  ISETP.GE.AND P1, PT, R54, RZ, PT ;  /* 0x000000ff3600720c */ /* 0x000fe20003f26270 */
[----:B------:R-:W-:Y:S01]  /*16c20*/  IMAD.HI.U32 R32, R39, R29, RZ ;  /* 0x0000001d27207227 */ /* 0x000fe200078e00ff */
[----:B------:R-:W-:-:S03]  /*16c30*/  IABS R35, R55 ;  /* 0x0000003700237213 */ /* 0x000fc60000000000 */
[----:B------:R-:W-:Y:S02]  /*16c40*/  IMAD.MOV R32, RZ, RZ, -R32 ;  /* 0x000000ffff207224 */ /* 0x000fe400078e0a20 */
[----:B------:R-:W-:-:S04]  /*16c50*/  IMAD.HI.U32 R37, R39, R5, RZ ;  /* 0x0000000527257227 */ /* 0x000fc800078e00ff */
[----:B------:R-:W-:Y:S01]  /*16c60*/  IMAD R29, R44, R32, R29 ;  /* 0x000000202c1d7224 */ /* 0x000fe200078e021d */
[----:B------:R-:W-:Y:S01]  /*16c70*/  IABS R32, R40 ;  /* 0x0000002800207213 */ /* 0x000fe20000000000 */
[----:B------:R-:W-:-:S04]  /*16c80*/  IMAD.HI.U32 R36, R39, R35, RZ ;  /* 0x0000002327247227 */ /* 0x000fc800078e00ff */
[--C-:B------:R-:W-:Y:S01]  /*16c90*/  @!P2 IMAD.IADD R4, R4, 0x1, -R44.reuse ;  /* 0x000000010404a824 */ /* 0x100fe200078e0a2c */
[----:B------:R-:W-:Y:S01]  /*16ca0*/  ISETP.GT.U32.AND P2, PT, R44, R29, PT ;  /* 0x0000001d2c00720c */ /* 0x000fe20003f44070 */
[----:B------:R-:W-:Y:S01]  /*16cb0*/  @!P6 IMAD.IADD R28, R28, 0x1, -R44 ;  /* 0x000000011c1ce824 */ /* 0x000fe200078e0a2c */
[----:B------:R-:W-:Y:S01]  /*16cc0*/  ISETP.GT.U32.AND P6, PT, R44, R6, PT ;  /* 0x000000062c00720c */ /* 0x000fe20003fc4070 */
[----:B------:R-:W-:Y:S02]  /*16cd0*/  IMAD.MOV R37, RZ, RZ, -R37 ;  /* 0x000000ffff257224 */ /* 0x000fe400078e0a25 */
[----:B------:R-:W-:Y:S02]  /*16ce0*/  IMAD.MOV R36, RZ, RZ, -R36 ;  /* 0x000000ffff247224 */ /* 0x000fe400078e0a24 */
[----:B------:R-:W-:-:S04]  /*16cf0*/  IMAD.HI.U32 R34, R39, R33, RZ ;  /* 0x0000002127227227 */ /* 0x000fc800078e00ff */
[C---:B------:R-:W-:Y:S02]  /*16d00*/  IMAD R5, R44.reuse, R37, R5 ;  /* 0x000000252c057224 */ /* 0x040fe400078e0205 */
[C---:B------:R-:W-:Y:S02]  /*16d10*/  IMAD R35, R44.reuse, R36, R35 ;  /* 0x000000242c237224 */ /* 0x040fe400078e0223 */
[----:B------:R-:W-:Y:S02]  /*16d20*/  IMAD.MOV R34, RZ, RZ, -R34 ;  /* 0x000000ffff227224 */ /* 0x000fe400078e0a22 */
[----:B------:R-:W-:Y:S02]  /*16d30*/  IMAD.MOV.U32 R8, RZ, RZ, R28 ;  /* 0x000000ffff087224 */ /* 0x000fe400078e001c */
[----:B0-----:R-:W-:Y:S02]  /*16d40*/  IMAD.MOV.U32 R7, RZ, RZ, R4 ;  /* 0x000000ffff077224 */ /* 0x001fe400078e0004 */
[C---:B------:R-:W-:Y:S01]  /*16d50*/  IMAD R33, R44.reuse, R34, R33 ;  /* 0x000000222c217224 */ /* 0x040fe200078e0221 */
[----:B------:R-:W-:Y:S01]  /*16d60*/  IABS R34, R41 ;  /* 0x0000002900227213 */ /* 0x000fe20000000000 */
[----:B------:R-:W-:Y:S01]  /*16d70*/  @!P4 IMAD.MOV R8, RZ, RZ, -R8 ;  /* 0x000000ffff08c224 */ /* 0x000fe200078e0a08 */
[C---:B------:R-:W-:Y:S01]  /*16d80*/  ISETP.GT.U32.AND P4, PT, R44.reuse, R5, PT ;  /* 0x000000052c00720c */ /* 0x040fe20003f84070 */
[----:B------:R-:W-:Y:S01]  /*16d90*/  @!P5 IMAD.MOV R7, RZ, RZ, -R7 ;  /* 0x000000ffff07d224 */ /* 0x000fe200078e0a07 */
[C---:B------:R-:W-:Y:S01]  /*16da0*/  ISETP.GT.U32.AND P5, PT, R44.reuse, R35, PT ;  /* 0x000000232c00720c */ /* 0x040fe20003fa4070 */
[----:B------:R-:W-:Y:S01]  /*16db0*/  @!P2 IMAD.IADD R29, R29, 0x1, -R44 ;  /* 0x000000011d1da824 */ /* 0x000fe200078e0a2c */
[----:B------:R-:W-:Y:S01]  /*16dc0*/  ISETP.GT.U32.AND P2, PT, R44, R33, PT ;  /* 0x000000212c00720c */ /* 0x000fe20003f44070 */
[----:B------:R-:W-:Y:S01]  /*16dd0*/  IMAD.HI.U32 R28, R39, R32, RZ ;  /* 0x00000020271c7227 */ /* 0x000fe200078e00ff */
[----:B------:R0:W-:Y:S03]  /*16de0*/  STL [R1+0x2bc], R8 ;  /* 0x0002bc0801007387 */ /* 0x0001e60000100800 */
[----:B------:R-:W-:Y:S01]  /*16df0*/  IMAD.MOV R28, RZ, RZ, -R28 ;  /* 0x000000ffff1c7224 */ /* 0x000fe200078e0a1c */
[----:B------:R-:W-:Y:S01]  /*16e00*/  STL [R1+0x2b8], R7 ;  /* 0x0002b80701007387 */ /* 0x000fe20000100800 */
[----:B------:R-:W-:-:S02]  /*16e10*/  @!P6 IMAD.IADD R6, R6, 0x1, -R44 ;  /* 0x000000010606e824 */ /* 0x000fc400078e0a2c */
[C---:B------:R-:W-:Y:S01]  /*16e20*/  IMAD R4, R44.reuse, R28, R32 ;  /* 0x0000001c2c047224 */ /* 0x040fe200078e0220 */
[----:B------:R-:W-:Y:S01]  /*16e30*/  IABS R28, R56 ;  /* 0x00000038001c7213 */ /* 0x000fe20000000000 */
[--C-:B------:R-:W-:Y:S01]  /*16e40*/  @!P4 IMAD.IADD R5, R5, 0x1, -R44.reuse ;  /* 0x000000010505c824 */ /* 0x100fe200078e0a2c */
[C---:B------:R-:W-:Y:S01]  /*16e50*/  ISETP.GT.U32.AND P4, PT, R44.reuse, R29, PT ;  /* 0x0000001d2c00720c */ /* 0x040fe20003f84070 */
[--C-:B------:R-:W-:Y:S01]  /*16e60*/  @!P5 IMAD.IADD R35, R35, 0x1, -R44.reuse ;  /* 0x000000012323d824 */ /* 0x100fe200078e0a2c */
[C---:B------:R-:W-:Y:S01]  /*16e70*/  ISETP.GT.U32.AND P6, PT, R44.reuse, R6, PT ;  /* 0x000000062c00720c */ /* 0x040fe20003fc4070 */
[----:B------:R-:W-:Y:S01]  /*16e80*/  @!P2 IMAD.IADD R33, R33, 0x1, -R44 ;  /* 0x000000012121a824 */ /* 0x000fe200078e0a2c */
[C---:B------:R-:W-:Y:S01]  /*16e90*/  ISETP.GT.U32.AND P5, PT, R44.reuse, R5, PT ;  /* 0x000000052c00720c */ /* 0x040fe20003fa4070 */
[----:B------:R-:W-:Y:S01]  /*16ea0*/  IMAD.HI.U32 R36, R39, R28, RZ ;  /* 0x0000001c27247227 */ /* 0x000fe200078e00ff */
[----:B------:R-:W-:-:S03]  /*16eb0*/  ISETP.GT.U32.AND P2, PT, R44, R35, PT ;  /* 0x000000232c00720c */ /* 0x000fc60003f44070 */
[----:B------:R-:W-:Y:S02]  /*16ec0*/  IMAD.MOV R36, RZ, RZ, -R36 ;  /* 0x000000ffff247224 */ /* 0x000fe400078e0a24 */
[----:B------:R-:W-:Y:S02]  /*16ed0*/  VIADD R54, R0, 0xab ;  /* 0x000000ab00367836 */ /* 0x000fe40000000000 */
[----:B------:R-:W-:Y:S01]  /*16ee0*/  @!P4 IMAD.IADD R29, R29, 0x1, -R44 ;  /* 0x000000011d1dc824 */ /* 0x000fe200078e0a2c */
[C---:B------:R-:W-:Y:S01]  /*16ef0*/  ISETP.GT.U32.AND P4, PT, R44.reuse, R4, PT ;  /* 0x000000042c00720c */ /* 0x040fe20003f84070 */
[----:B------:R-:W-:Y:S01]  /*16f00*/  IMAD R28, R44, R36, R28 ;  /* 0x000000242c1c7224 */ /* 0x000fe200078e021c */
[----:B------:R-:W-:Y:S01]  /*16f10*/  IABS R37, R54 ;  /* 0x0000003600257213 */ /* 0x000fe20000000000 */
[--C-:B------:R-:W-:Y:S01]  /*16f20*/  @!P6 IMAD.IADD R6, R6, 0x1, -R44.reuse ;  /* 0x000000010606e824 */ /* 0x100fe200078e0a2c */
[----:B------:R-:W-:Y:S01]  /*16f30*/  ISETP.GE.AND P6, PT, R55, RZ, PT ;  /* 0x000000ff3700720c */ /* 0x000fe20003fc6270 */
[----:B------:R-:W-:Y:S01]  /*16f40*/  @!P2 IMAD.IADD R35, R35, 0x1, -R44 ;  /* 0x000000012323a824 */ /* 0x000fe200078e0a2c */
[C---:B------:R-:W-:Y:S01]  /*16f50*/  ISETP.GT.U32.AND P2, PT, R44.reuse, R28, PT ;  /* 0x0000001c2c00720c */ /* 0x040fe20003f44070 */
[----:B------:R-:W-:Y:S01]  /*16f60*/  @!P0 IMAD.MOV R6, RZ, RZ, -R6 ;  /* 0x000000ffff068224 */ /* 0x000fe200078e0a06 */
[----:B------:R-:W-:Y:S01]  /*16f70*/  ISETP.GT.U32.AND P0, PT, R44, R33, PT ;  /* 0x000000212c00720c */ /* 0x000fe20003f04070 */
[----:B------:R-:W-:-:S02]  /*16f80*/  VIADD R55, R0, 0xaa ;  /* 0x000000aa00377836 */ /* 0x000fc40000000000 */
[--C-:B------:R-:W-:Y:S01]  /*16f90*/  @!P5 IMAD.IADD R5, R5, 0x1, -R44.reuse ;  /* 0x000000010505d824 */ /* 0x100fe200078e0a2c */
[----:B------:R1:W-:Y:S01]  /*16fa0*/  STL [R1+0x2b4], R6 ;  /* 0x0002b40601007387 */ /* 0x0003e20000100800 */
[----:B------:R-:W-:Y:S01]  /*16fb0*/  @!P4 IMAD.IADD R4, R4, 0x1, -R44 ;  /* 0x000000010404c824 */ /* 0x000fe200078e0a2c */
[----:B------:R-:W-:Y:S01]  /*16fc0*/  IABS R32, R55 ;  /* 0x0000003700207213 */ /* 0x000fe20000000000 */
[----:B0-----:R-:W-:Y:S01]  /*16fd0*/  IMAD.MOV.U32 R8, RZ, RZ, R29 ;  /* 0x000000ffff087224 */ /* 0x001fe200078e001d */
[----:B------:R-:W-:Y:S01]  /*16fe0*/  ISETP.GE.AND P5, PT, R38, RZ, PT ;  /* 0x000000ff2600720c */ /* 0x000fe20003fa6270 */
[----:B------:R-:W-:Y:S01]  /*16ff0*/  IMAD.HI.U32 R38, R39, R34, RZ ;  /* 0x0000002227267227 */ /* 0x000fe200078e00ff */
[----:B------:R-:W-:-:S03]  /*17000*/  ISETP.GE.AND P4, PT, R56, RZ, PT ;  /* 0x000000ff3800720c */ /* 0x000fc60003f86270 */
[----:B------:R-:W-:Y:S01]  /*17010*/  @!P2 IMAD.IADD R28, R28, 0x1, -R44 ;  /* 0x000000011c1ca824 */ /* 0x000fe200078e0a2c */
[----:B------:R-:W-:Y:S01]  /*17020*/  ISETP.GT.U32.AND P2, PT, R44, R4, PT ;  /* 0x000000042c00720c */ /* 0x000fe20003f44070 */
[----:B-1----:R-:W-:Y:S02]  /*17030*/  IMAD.MOV.U32 R6, RZ, RZ, R37 ;  /* 0x000000ffff067224 */ /* 0x002fe400078e0025 */
[----:B------:R-:W-:-:S04]  /*17040*/  IMAD.HI.U32 R36, R39, R32, RZ ;  /* 0x0000002027247227 */ /* 0x000fc800078e00ff */
[----:B------:R-:W-:-:S04]  /*17050*/  IMAD.HI.U32 R37, R39, R6, RZ ;  /* 0x0000000627257227 */ /* 0x000fc800078e00ff */
[----:B------:R-:W-:Y:S02]  /*17060*/  IMAD.MOV R38, RZ, RZ, -R38 ;  /* 0x000000ffff267224 */ /* 0x000fe400078e0a26 */
[----:B------:R-:W-:Y:S02]  /*17070*/  @!P3 IMAD.MOV R8, RZ, RZ, -R8 ;  /* 0x000000ffff08b224 */ /* 0x000fe400078e0a08 */
[----:B------:R-:W-:Y:S02]  /*17080*/  IMAD.MOV R37, RZ, RZ, -R37 ;  /* 0x000000ffff257224 */ /* 0x000fe400078e0a25 */
[----:B------:R-:W-:Y:S01]  /*17090*/  IMAD.MOV R36, RZ, RZ, -R36 ;  /* 0x000000ffff247224 */ /* 0x000fe200078e0a24 */
[----:B------:R0:W-:Y:S01]  /*170a0*/  STL [R1+0x2ac], R8 ;  /* 0x0002ac0801007387 */ /* 0x0001e20000100800 */
[C---:B------:R-:W-:Y:S02]  /*170b0*/  IMAD R34, R44.reuse, R38, R34 ;  /* 0x000000262c227224 */ /* 0x040fe400078e0222 */
[----:B------:R-:W-:-:S02]  /*170c0*/  IMAD R6, R44, R37, R6 ;  /* 0x000000252c067224 */ /* 0x000fc400078e0206 */
[C---:B------:R-:W-:Y:S01]  /*170d0*/  IMAD R32, R44.reuse, R36, R32 ;  /* 0x000000242c207224 */ /* 0x040fe200078e0220 */
[----:B------:R-:W-:Y:S01]  /*170e0*/  ISETP.GT.U32.AND P3, PT, R44, R34, PT ;  /* 0x000000222c00720c */ /* 0x000fe20003f64070 */
[--C-:B------:R-:W-:Y:S01]  /*170f0*/  @!P0 IMAD.IADD R33, R33, 0x1, -R44.reuse ;  /* 0x0000000121218824 */ /* 0x100fe200078e0a2c */
[----:B------:R-:W-:Y:S01]  /*17100*/  ISETP.GE.AND P0, PT, R40, RZ, PT ;  /* 0x000000ff2800720c */ /* 0x000fe20003f06270 */
[----:B------:R-:W-:Y:S02]  /*17110*/  VIADD R40, R0, 0xa9 ;  /* 0x000000a900287836 */ /* 0x000fe40000000000 */
[----:B0-----:R-:W-:Y:S02]  /*17120*/  IMAD.MOV.U32 R8, RZ, RZ, R35 ;  /* 0x000000ffff087224 */ /* 0x001fe400078e0023 */
[----:B------:R-:W-:Y:S01]  /*17130*/  @!P2 IMAD.IADD R4, R4, 0x1, -R44 ;  /* 0x000000010404a824 */ /* 0x000fe200078e0a2c */
[C---:B------:R-:W-:Y:S01]  /*17140*/  ISETP.GT.U32.AND P2, PT, R44.reuse, R32, PT ;  /* 0x000000202c00720c */ /* 0x040fe20003f44070 */
[----:B------:R-:W-:Y:S01]  /*17150*/  @!P6 IMAD.MOV R8, RZ, RZ, -R8 ;  /* 0x000000ffff08e224 */ /* 0x000fe200078e0a08 */
[----:B------:R-:W-:Y:S01]  /*17160*/  ISETP.GT.U32.AND P6, PT, R44, R6, PT ;  /* 0x000000062c00720c */ /* 0x000fe20003fc4070 */
[----:B------:R-:W-:Y:S01]  /*17170*/  IMAD.MOV.U32 R7, RZ, RZ, R5 ;  /* 0x000000ffff077224 */ /* 0x000fe200078e0005 */
[----:B------:R-:W-:Y:S01]  /*17180*/  IABS R37, R40 ;  /* 0x0000002800257213 */ /* 0x000fe20000000000 */
[----:B------:R-:W-:-:S02]  /*17190*/  VIADD R56, R0, 0xa8 ;  /* 0x000000a800387836 */ /* 0x000fc40000000000 */
[----:B------:R-:W-:Y:S01]  /*171a0*/  @!P1 IMAD.MOV R7, RZ, RZ, -R7 ;  /* 0x000000ffff079224 */ /* 0x000fe200078e0a07 */
[----:B------:R-:W-:Y:S01]  /*171b0*/  ISETP.GT.U32.AND P1, PT, R44, R28, PT ;  /* 0x0000001c2c00720c */ /* 0x000fe20003f24070 */
[----:B------:R-:W-:Y:S01]  /*171c0*/  IMAD.MOV.U32 R29, RZ, RZ, R37 ;  /* 0x000000ffff1d7224 */ /* 0x000fe200078e0025 */
[----:B------:R-:W-:Y:S01]  /*171d0*/  IABS R36, R56 ;  /* 0x0000003800247213 */ /* 0x000fe20000000000 */
[--C-:B------:R-:W-:Y:S01]  /*171e0*/  @!P3 IMAD.IADD R34, R34, 0x1, -R44.reuse ;  /* 0x000000012222b824 */ /* 0x100fe200078e0a2c */
[----:B------:R0:W-:Y:S01]  /*171f0*/  STL [R1+0x2a8], R7 ;  /* 0x0002a80701007387 */ /* 0x0001e20000100800 */
[--C-:B------:R-:W-:Y:S01]  /*17200*/  @!P2 IMAD.IADD R32, R32, 0x1, -R44.reuse ;  /* 0x000000012020a824 */ /* 0x100fe200078e0a2c */
[----:B------:R-:W-:Y:S01]  /*17210*/  ISETP.GE.AND P3, PT, R55, RZ, PT ;  /* 0x000000ff3700720c */ /* 0x000fe20003f66270 */
[----:B------:R-:W-:Y:S01]  /*17220*/  @!P6 IMAD.IADD R6, R6, 0x1, -R44 ;  /* 0x000000010606e824 */ /* 0x000fe200078e0a2c */
[C---:B------:R-:W-:Y:S01]  /*17230*/  ISETP.GT.U32.AND P6, PT, R44.reuse, R34, PT ;  /* 0x000000222c00720c */ /* 0x040fe20003fc4070 */
[----:B------:R-:W-:Y:S01]  /*17240*/  IMAD.MOV.U32 R5, RZ, RZ, R36 ;  /* 0x000000ffff057224 */ /* 0x000fe200078e0024 */
[----:B------:R1:W-:Y:S01]  /*17250*/  STL [R1+0x2a4], R8 ;  /* 0x0002a40801007387 */ /* 0x0003e20000100800 */
[----:B------:R-:W-:Y:S01]  /*17260*/  @!P0 IMAD.MOV R4, RZ, RZ, -R4 ;  /* 0x000000ffff048224 */ /* 0x000fe200078e0a04 */
[C---:B------:R-:W-:Y:S01]  /*17270*/  ISETP.GT.U32.AND P2, PT, R44.reuse, R6, PT ;  /* 0x000000062c00720c */ /* 0x040fe20003f44070 */
[----:B------:R-:W-:Y:S01]  /*17280*/  IMAD.HI.U32 R35, R39, R5, RZ ;  /* 0x0000000527237227 */ /* 0x000fe200078e00ff */
[----:B------:R-:W-:-:S02]  /*17290*/  ISETP.GT.U32.AND P0, PT, R44, R32, PT ;  /* 0x000000202c00720c */ /* 0x000fc40003f04070 */
[----:B------:R-:W-:Y:S01]  /*172a0*/  IABS R37, R42 ;  /* 0x0000002a00257213 */ /* 0x000fe20000000000 */
[----:B0-----:R-:W-:Y:S02]  /*172b0*/  IMAD.MOV.U32 R7, RZ, RZ, R33 ;  /* 0x000000ffff077224 */ /* 0x001fe400078e0021 */
[----:B------:R-:W-:-:S04]  /*172c0*/  IMAD.HI.U32 R33, R39, R29, RZ ;  /* 0x0000001d27217227 */ /* 0x000fc800078e00ff */
[----:B------:R-:W-:Y:S02]  /*172d0*/  IMAD.MOV R33, RZ, RZ, -R33 ;  /* 0x000000ffff217224 */ /* 0x000fe400078e0a21 */
[----:B------:R-:W-:Y:S01]  /*172e0*/  @!P5 IMAD.MOV R7, RZ, RZ, -R7 ;  /* 0x000000ffff07d224 */ /* 0x000fe200078e0a07 */
[----:B------:R-:W-:Y:S01]  /*172f0*/  ISETP.GE.AND P5, PT, R41, RZ, PT ;  /* 0x000000ff2900720c */ /* 0x000fe20003fa6270 */
[----:B------:R-:W-:Y:S02]  /*17300*/  IMAD R33, R44, R33, R29 ;  /* 0x000000212c217224 */ /* 0x000fe400078e021d */
[----:B------:R-:W-:Y:S01]  /*17310*/  IMAD.MOV R29, RZ, RZ, -R35 ;  /* 0x000000ffff1d7224 */ /* 0x000fe200078e0a23 */
[----:B------:R-:W-:Y:S01]  /*17320*/  IABS R35, R43 ;  /* 0x0000002b00237213 */ /* 0x000fe20000000000 */
[----:B------:R-:W-:Y:S01]  /*17330*/  STL [R1+0x2a0], R7 ;  /* 0x0002a00701007387 */ /* 0x000fe20000100800 */
[----:B------:R-:W-:Y:S02]  /*17340*/  VIADD R55, R0, 0xa5 ;  /* 0x000000a500377836 */ /* 0x000fe40000000000 */
[--C-:B------:R-:W-:Y:S01]  /*17350*/  @!P1 IMAD.IADD R28, R28, 0x1, -R44.reuse ;  /* 0x000000011c1c9824 */ /* 0x100fe200078e0a2c */
[----:B------:R0:W-:Y:S01]  /*17360*/  STL [R1+0x29c], R4 ;  /* 0x00029c0401007387 */ /* 0x0001e20000100800 */
[--C-:B------:R-:W-:Y:S01]  /*17370*/  @!P6 IMAD.IADD R34, R34, 0x1, -R44.reuse ;  /* 0x000000012222e824 */ /* 0x100fe200078e0a2c */
[----:B------:R-:W-:Y:S01]  /*17380*/  ISETP.GE.AND P1, PT, R54, RZ, PT ;  /* 0x000000ff3600720c */ /* 0x000fe20003f26270 */
[----:B------:R-:W-:Y:S01]  /*17390*/  @!P2 IMAD.IADD R6, R6, 0x1, -R44 ;  /* 0x000000010606a824 */ /* 0x000fe200078e0a2c */
[----:B------:R-:W-:Y:S01]  /*173a0*/  ISETP.GT.U32.AND P6, PT, R44, R33, PT ;  /* 0x000000212c00720c */ /* 0x000fe20003fc4070 */
[----:B------:R-:W-:-:S04]  /*173b0*/  IMAD.HI.U32 R36, R39, R37, RZ ;  /* 0x0000002527247227 */ /* 0x000fc800078e00ff */
[----:B-1----:R-:W-:Y:S02]  /*173c0*/  IMAD.MOV.U32 R8, RZ, RZ, R28 ;  /* 0x000000ffff087224 */ /* 0x002fe400078e001c */
[----:B0-----:R-:W-:Y:S02]  /*173d0*/  IMAD R4, R44, R29, R5 ;  /* 0x0000001d2c047224 */ /* 0x001fe400078e0205 */
[----:B------:R-:W-:Y:S01]  /*173e0*/  IMAD.MOV.U32 R29, RZ, RZ, R35 ;  /* 0x000000ffff1d7224 */ /* 0x000fe200078e0023 */
[----:B------:R-:W-:Y:S01]  /*173f0*/  IABS R35, R55 ;  /* 0x0000003700237213 */ /* 0x000fe20000000000 */
[----:B------:R-:W-:Y:S01]  /*17400*/  @!P0 IMAD.IADD R32, R32, 0x1, -R44 ;  /* 0x0000000120208824 */ /* 0x000fe200078e0a2c */
[----:B------:R-:W-:Y:S01]  /*17410*/  ISETP.GT.U32.AND P2, PT, R44, R4, PT ;  /* 0x000000042c00720c */ /* 0x000fe20003f44070 */
[----:B------:R-:W-:Y:S01]  /*17420*/  IMAD.HI.U32 R38, R39, R29, RZ ;  /* 0x0000001d27267227 */ /* 0x000fe200078e00ff */
[----:B------:R-:W-:-:S03]  /*17430*/  ISETP.GE.AND P0, PT, R40, RZ, PT ;  /* 0x000000ff2800720c */ /* 0x000fc60003f06270 */
[----:B------:R-:W-:Y:S02]  /*17440*/  IMAD.MOV.U32 R7, RZ, RZ, R34 ;  /* 0x000000ffff077224 */ /* 0x000fe400078e0022 */
[----:B------:R-:W-:-:S04]  /*17450*/  IMAD.HI.U32 R40, R39, R35, RZ ;  /* 0x0000002327287227 */ /* 0x000fc800078e00ff */
[----:B------:R-:W-:Y:S02]  /*17460*/  IMAD.MOV R36, RZ, RZ, -R36 ;  /* 0x000000ffff247224 */ /* 0x000fe400078e0a24 */
[----:B------:R-:W-:Y:S02]  /*17470*/  @!P4 IMAD.MOV R8, RZ, RZ, -R8 ;  /* 0x000000ffff08c224 */ /* 0x000fe400078e0a08 */
[----:B------:R-:W-:Y:S02]  /*17480*/  IMAD.MOV R38, RZ, RZ, -R38 ;  /* 0x000000ffff267224 */ /* 0x000fe400078e0a26 */
[----:B------:R-:W-:Y:S01]  /*17490*/  @!P5 IMAD.MOV R7, RZ, RZ, -R7 ;  /* 0x000000ffff07d224 */ /* 0x000fe200078e0a07 */
[----:B------:R-:W-:Y:S01]  /*174a0*/  STL [R1+0x294], R8 ;  /* 0x0002940801007387 */ /* 0x000fe20000100800 */
[----:B------:R-:W-:Y:S02]  /*174b0*/  VIADD R54, R0, 0xa4 ;  /* 0x000000a400367836 */ /* 0x000fe40000000000 */
[----:B------:R-:W-:Y:S01]  /*174c0*/  IMAD.MOV R40, RZ, RZ, -R40 ;  /* 0x000000ffff287224 */ /* 0x000fe200078e0a28 */
[----:B------:R0:W-:Y:S01]  /*174d0*/  STL [R1+0x290], R7 ;  /* 0x0002900701007387 */ /* 0x0001e20000100800 */
[C---:B------:R-:W-:Y:S01]  /*174e0*/  IMAD R36, R44.reuse, R36, R37 ;  /* 0x000000242c247224 */ /* 0x040fe200078e0225 */
[----:B------:R-:W-:Y:S01]  /*174f0*/  IABS R5, R54 ;  /* 0x0000003600057213 */ /* 0x000fe20000000000 */
[----:B------:R-:W-:-:S02]  /*17500*/  IMAD R29, R44, R38, R29 ;  /* 0x000000262c1d7224 */ /* 0x000fc400078e021d */
[C---:B------:R-:W-:Y:S02]  /*17510*/  IMAD R35, R44.reuse, R40, R35 ;  /* 0x000000282c237224 */ /* 0x040fe400078e0223 */
[----:B------:R-:W-:Y:S01]  /*17520*/  @!P1 IMAD.MOV R6, RZ, RZ, -R6 ;  /* 0x000000ffff069224 */ /* 0x000fe200078e0a06 */
[C---:B------:R-:W-:Y:S01]  /*17530*/  ISETP.GT.U32.AND P1, PT, R44.reuse, R36, PT ;  /* 0x000000242c00720c */ /* 0x040fe20003f24070 */
[----:B------:R-:W-:Y:S01]  /*17540*/  @!P6 IMAD.IADD R33, R33, 0x1, -R44 ;  /* 0x000000012121e824 */ /* 0x000fe200078e0a2c */
[----:B------:R-:W-:Y:S01]  /*17550*/  ISETP.GT.U32.AND P6, PT, R44, R29, PT ;  /* 0x0000001d2c00720c */ /* 0x000fe20003fc4070 */
[----:B0-----:R-:W-:Y:S01]  /*17560*/  IMAD.MOV.U32 R7, RZ, RZ, R32 ;  /* 0x000000ffff077224 */ /* 0x001fe200078e0020 */
[----:B------:R0:W-:Y:S01]  /*17570*/  STL [R1+0x28c], R6 ;  /* 0x00028c0601007387 */ /* 0x0001e20000100800 */
[----:B------:R-:W-:Y:S01]  /*17580*/  @!P2 IMAD.IADD R4, R4, 0x1, -R44 ;  /* 0x000000010404a824 */ /* 0x000fe200078e0a2c */
[C---:B------:R-:W-:Y:S01]  /*17590*/  ISETP.GT.U32.AND P4, PT, R44.reuse, R33, PT ;  /* 0x000000212c00720c */ /* 0x040fe20003f84070 */
[----:B------:R-:W-:Y:S01]  /*175a0*/  @!P3 IMAD.MOV R7, RZ, RZ, -R7 ;  /* 0x000000ffff07b224 */ /* 0x000fe200078e0a07 */
[C---:B------:R-:W-:Y:S01]  /*175b0*/  ISETP.GT.U32.AND P3, PT, R44.reuse, R35, PT ;  /* 0x000000232c00720c */ /* 0x040fe20003f64070 */
[----:B------:R-:W-:Y:S01]  /*175c0*/  IMAD.HI.U32 R38, R39, R5, RZ ;  /* 0x0000000527267227 */ /* 0x000fe200078e00ff */
[----:B------:R-:W-:-:S02]  /*175d0*/  ISETP.GT.U32.AND P5, PT, R44, R4, PT ;  /* 0x000000042c00720c */ /* 0x000fc40003fa4070 */
[----:B------:R-:W-:Y:S01]  /*175e0*/  ISETP.GE.AND P2, PT, R56, RZ, PT ;  /* 0x000000ff3800720c */ /* 0x000fe20003f46270 */
[C---:B------:R-:W-:Y:S01]  /*175f0*/  VIADD R41, R0.reuse, 0xa3 ;  /* 0x000000a300297836 */ /* 0x040fe20000000000 */
[----:B------:R1:W-:Y:S01]  /*17600*/  STL [R1+0x288], R7 ;  /* 0x0002880701007387 */ /* 0x0003e20000100800 */
[----:B------:R-:W-:Y:S02]  /*17610*/  IMAD.MOV R38, RZ, RZ, -R38 ;  /* 0x000000ffff267224 */ /* 0x000fe400078e0a26 */
[----:B------:R-:W-:Y:S01]  /*17620*/  VIADD R56, R0, 0xa2 ;  /* 0x000000a200387836 */ /* 0x000fe20000000000 */
[----:B------:R-:W-:Y:S01]  /*17630*/  IABS R37, R41 ;  /* 0x0000002900257213 */ /* 0x000fe20000000000 */
[----:B------:R-:W-:Y:S02]  /*17640*/  IMAD R5, R44, R38, R5 ;  /* 0x000000262c057224 */ /* 0x000fe400078e0205 */
[--C-:B------:R-:W-:Y:S01]  /*17650*/  @!P1 IMAD.IADD R36, R36, 0x1, -R44.reuse ;  /* 0x0000000124249824 */ /* 0x100fe200078e0a2c */
[----:B------:R-:W-:Y:S01]  /*17660*/  IABS R38, R56 ;  /* 0x0000003800267213 */ /* 0x000fe20000000000 */
[----:B------:R-:W-:Y:S01]  /*17670*/  @!P6 IMAD.IADD R29, R29, 0x1, -R44 ;  /* 0x000000011d1de824 */ /* 0x000fe200078e0a2c */
[----:B------:R-:W-:Y:S01]  /*17680*/  ISETP.GE.AND P1, PT, R55, RZ, PT ;  /* 0x000000ff3700720c */ /* 0x000fe20003f26270 */
[----:B------:R-:W-:-:S03]  /*17690*/  IMAD.HI.U32 R28, R39, R37, RZ ;  /* 0x00000025271c7227 */ /* 0x000fc600078e00ff */
[C---:B------:R-:W-:Y:S01]  /*176a0*/  ISETP.GT.U32.AND P6, PT, R44.reuse, R29, PT ;  /* 0x0000001d2c00720c */ /* 0x040fe20003fc4070 */
[----:B------:R-:W-:Y:S01]  /*176b0*/  @!P3 IMAD.IADD R35, R35, 0x1, -R44 ;  /* 0x000000012323b824 */ /* 0x000fe200078e0a2c */
[----:B------:R-:W-:Y:S01]  /*176c0*/  ISETP.GT.U32.AND P3, PT, R44, R36, PT ;  /* 0x000000242c00720c */ /* 0x000fe20003f64070 */
[----:B0-----:R-:W-:-:S04]  /*176d0*/  IMAD.HI.U32 R6, R39, R38, RZ ;  /* 0x0000002627067227 */ /* 0x001fc800078e00ff */
[--C-:B------:R-:W-:Y:S01]  /*176e0*/  @!P4 IMAD.IADD R33, R33, 0x1, -R44.reuse ;  /* 0x000000012121c824 */ /* 0x100fe200078e0a2c */
[----:B------:R-:W-:Y:S01]  /*176f0*/  ISETP.GT.U32.AND P4, PT, R44, R5, PT ;  /* 0x000000052c00720c */ /* 0x000fe20003f84070 */
[----:B------:R-:W-:Y:S01]  /*17700*/  @!P5 IMAD.IADD R4, R4, 0x1, -R44 ;  /* 0x000000010404d824 */ /* 0x000fe200078e0a2c */
[----:B------:R-:W-:Y:S01]  /*17710*/  ISETP.GE.AND P5, PT, R43, RZ, PT ;  /* 0x000000ff2b00720c */ /* 0x000fe20003fa6270 */
[----:B------:R-:W-:Y:S02]  /*17720*/  IMAD.MOV R28, RZ, RZ, -R28 ;  /* 0x000000ffff1c7224 */ /* 0x000fe400078e0a1c */
[----:B------:R-:W-:Y:S02]  /*17730*/  IMAD.MOV R6, RZ, RZ, -R6 ;  /* 0x000000ffff067224 */ /* 0x000fe400078e0a06 */
[----:B------:R-:W-:Y:S02]  /*17740*/  IMAD R28, R44, R28, R37 ;  /* 0x0000001c2c1c7224 */ /* 0x000fe400078e0225 */
[----:B------:R-:W-:-:S02]  /*17750*/  IMAD.MOV.U32 R8, RZ, RZ, R4 ;  /* 0x000000ffff087224 */ /* 0x000fc400078e0004 */
[C---:B------:R-:W-:Y:S02]  /*17760*/  IMAD R6, R44.reuse, R6, R38 ;  /* 0x000000062c067224 */ /* 0x040fe400078e0226 */
[----:B-1----:R-:W-:Y:S02]  /*17770*/  IMAD.MOV.U32 R7, RZ, RZ, R33 ;  /* 0x000000ffff077224 */ /* 0x002fe400078e0021 */
[----:B------:R-:W-:Y:S01]  /*17780*/  @!P2 IMAD.MOV R8, RZ, RZ, -R8 ;  /* 0x000000ffff08a224 */ /* 0x000fe200078e0a08 */
[----:B------:R-:W-:Y:S01]  /*17790*/  ISETP.GT.U32.AND P2, PT, R44, R28, PT ;  /* 0x0000001c2c00720c */ /* 0x000fe20003f44070 */
[----:B------:R-:W-:Y:S02]  /*177a0*/  VIADD R55, R0, 0xa1 ;  /* 0x000000a100377836 */ /* 0x000fe40000000000 */
[----:B------:R-:W-:Y:S02]  /*177b0*/  @!P0 IMAD.MOV R7, RZ, RZ, -R7 ;  /* 0x000000ffff078224 */ /* 0x000fe400078e0a07 */
[--C-:B------:R-:W-:Y:S01]  /*177c0*/  @!P3 IMAD.IADD R36, R36, 0x1, -R44.reuse ;  /* 0x000000012424b824 */ /* 0x100fe200078e0a2c */
[C---:B------:R-:W-:Y:S01]  /*177d0*/  ISETP.GT.U32.AND P3, PT, R44.reuse, R6, PT ;  /* 0x000000062c00720c */ /* 0x040fe20003f64070 */
[--C-:B------:R-:W-:Y:S01]  /*177e0*/  @!P6 IMAD.IADD R29, R29, 0x1, -R44.reuse ;  /* 0x000000011d1de824 */ /* 0x100fe200078e0a2c */
[----:B------:R-:W-:Y:S01]  /*177f0*/  IABS R4, R55 ;  /* 0x0000003700047213 */ /* 0x000fe20000000000 */
[--C-:B------:R-:W-:Y:S01]  /*17800*/  @!P4 IMAD.IADD R5, R5, 0x1, -R44.reuse ;  /* 0x000000010505c824 */ /* 0x100fe200078e0a2c */
[----:B------:R-:W-:Y:S01]  /*17810*/  ISETP.GT.U32.AND P4, PT, R44, R35, PT ;  /* 0x000000232c00720c */ /* 0x000fe20003f84070 */
[----:B------:R0:W-:Y:S01]  /*17820*/  STL [R1+0x284], R7 ;  /* 0x0002840701007387 */ /* 0x0001e20000100800 */
[----:B------:R-:W-:Y:S01]  /*17830*/  ISETP.GE.AND P6, PT, R42, RZ, PT ;  /* 0x000000ff2a00720c */ /* 0x000fe20003fc6270 */
[----:B------:R-:W-:Y:S01]  /*17840*/  @!P2 IMAD.IADD R28, R28, 0x1, -R44 ;  /* 0x000000011c1ca824 */ /* 0x000fe200078e0a2c */
[----:B------:R-:W-:Y:S01]  /*17850*/  ISETP.GT.U32.AND P0, PT, R44, R5, PT ;  /* 0x000000052c00720c */ /* 0x000fe20003f04070 */
[----:B------:R-:W-:Y:S01]  /*17860*/  STL [R1+0x280], R8 ;  /* 0x0002800801007387 */ /* 0x000fe20000100800 */
[----:B------:R-:W-:Y:S01]  /*17870*/  ISETP.GE.AND P2, PT, R55, RZ, PT ;  /* 0x000000ff3700720c */ /* 0x000fe20003f46270 */
[----:B------:R-:W-:-:S02]  /*17880*/  VIADD R55, R0, 0x9f ;  /* 0x0000009f00377836 */ /* 0x000fc40000000000 */
[----:B------:R-:W-:Y:S01]  /*17890*/  @!P3 IMAD.IADD R6, R6, 0x1, -R44 ;  /* 0x000000010606b824 */ /* 0x000fe200078e0a2c */
[----:B------:R-:W-:Y:S01]  /*178a0*/  ISETP.GT.U32.AND P3, PT, R44, R28, PT ;  /* 0x0000001c2c00720c */ /* 0x000fe20003f64070 */
[----:B0-----:R-:W-:Y:S01]  /*178b0*/  IMAD.MOV.U32 R7, RZ, RZ, R29 ;  /* 0x000000ffff077224 */ /* 0x001fe200078e001d */
[----:B------:R-:W-:Y:S01]  /*178c0*/  IABS R33, R55 ;  /* 0x0000003700217213 */ /* 0x000fe20000000000 */
[----:B------:R-:W-:Y:S02]  /*178d0*/  IMAD.MOV.U32 R29, RZ, RZ, R4 ;  /* 0x000000ffff1d7224 */ /* 0x000fe400078e0004 */
[----:B------:R-:W-:Y:S01]  /*178e0*/  @!P5 IMAD.MOV R7, RZ, RZ, -R7 ;  /* 0x000000ffff07d224 */ /* 0x000fe200078e0a07 */
[----:B------:R-:W-:Y:S01]  /*178f0*/  ISETP.GE.AND P5, PT, R54, RZ, PT ;  /* 0x000000ff3600720c */ /* 0x000fe20003fa6270 */
[----:B------:R-:W-:-:S03]  /*17900*/  IMAD.HI.U32 R4, R39, R29, RZ ;  /* 0x0000001d27047227 */ /* 0x000fc600078e00ff */
[----:B------:R0:W-:Y:S01]  /*17910*/  STL [R1+0x27c], R7 ;  /* 0x00027c0701007387 */ /* 0x0001e20000100800 */
[----:B------:R-:W-:Y:S02]  /*17920*/  VIADD R54, R0, 0xa0 ;  /* 0x000000a000367836 */ /* 0x000fe40000000000 */
[----:B------:R-:W-:Y:S01]  /*17930*/  @!P4 IMAD.IADD R35, R35, 0x1, -R44 ;  /* 0x000000012323c824 */ /* 0x000fe200078e0a2c */
[----:B------:R-:W-:Y:S01]  /*17940*/  ISETP.GE.AND P4, PT, R41, RZ, PT ;  /* 0x000000ff2900720c */ /* 0x000fe20003f86270 */
[----:B------:R-:W-:Y:S01]  /*17950*/  IMAD.MOV R4, RZ, RZ, -R4 ;  /* 0x000000ffff047224 */ /* 0x000fe200078e0a04 */
[----:B------:R-:W-:Y:S01]  /*17960*/  IABS R34, R54 ;  /* 0x0000003600227213 */ /* 0x000fe20000000000 */
[----:B------:R-:W-:Y:S01]  /*17970*/  @!P0 IMAD.IADD R5, R5, 0x1, -R44 ;  /* 0x0000000105058824 */ /* 0x000fe200078e0a2c */
[----:B------:R-:W-:Y:S01]  /*17980*/  ISETP.GE.AND P0, PT, R56, RZ, PT ;  /* 0x000000ff3800720c */ /* 0x000fe20003f06270 */
[----:B------:R-:W-:Y:S02]  /*17990*/  IMAD R29, R44, R4, R29 ;  /* 0x000000042c1d7224 */ /* 0x000fe400078e021d */
[----:B0-----:R-:W-:-:S02]  /*179a0*/  IMAD.MOV.U32 R7, RZ, RZ, R36 ;  /* 0x000000ffff077224 */ /* 0x001fc400078e0024 */
[----:B------:R-:W-:Y:S02]  /*179b0*/  IMAD.MOV.U32 R32, RZ, RZ, R35 ;  /* 0x000000ffff207224 */ /* 0x000fe400078e0023 */
[----:B------:R-:W-:Y:S01]  /*179c0*/  @!P6 IMAD.MOV R7, RZ, RZ, -R7 ;  /* 0x000000ffff07e224 */ /* 0x000fe200078e0a07 */
[----:B------:R-:W-:Y:S01]  /*179d0*/  ISETP.GT.U32.AND P6, PT, R44, R6, PT ;  /* 0x000000062c00720c */ /* 0x000fe20003fc4070 */
[----:B------:R-:W-:-:S03]  /*179e0*/  IMAD.HI.U32 R4, R39, R34, RZ ;  /* 0x0000002227047227 */ /* 0x000fc600078e00ff */
[----:B------:R0:W-:Y:S01]  /*179f0*/  STL [R1+0x278], R7 ;  /* 0x0002780701007387 */ /* 0x0001e20000100800 */
[----:B------:R-:W-:Y:S01]  /*17a00*/  @!P1 IMAD.MOV R32, RZ, RZ, -R32 ;  /* 0x000000ffff209224 */ /* 0x000fe200078e0a20 */
[----:B------:R-:W-:Y:S01]  /*17a10*/  ISETP.GT.U32.AND P1, PT, R44, R29, PT ;  /* 0x0000001d2c00720c */ /* 0x000fe20003f24070 */
[----:B------:R-:W-:Y:S01]  /*17a20*/  @!P5 IMAD.MOV R5, RZ, RZ, -R5 ;  /* 0x000000ffff05d224 */ /* 0x000fe200078e0a05 */
[----:B------:R-:W-:Y:S01]  /*17a30*/  ISETP.GE.AND P5, PT, R54, RZ, PT ;  /* 0x000000ff3600720c */ /* 0x000fe20003fa6270 */
[----:B------:R-:W-:Y:S02]  /*17a40*/  IMAD.MOV R4, RZ, RZ, -R4 ;  /* 0x000000ffff047224 */ /* 0x000fe400078e0a04 */
[----:B------:R-:W-:Y:S01]  /*17a50*/  @!P3 IMAD.IADD R28, R28, 0x1, -R44 ;  /* 0x000000011c1cb824 */ /* 0x000fe200078e0a2c */
[----:B------:R1:W-:Y:S01]  /*17a60*/  STL [R1+0x21c], R5 ;  /* 0x00021c0501007387 */ /* 0x0003e20000100800 */
[----:B------:R-:W-:Y:S01]  /*17a70*/  IMAD R34, R44, R4, R34 ;  /* 0x000000042c227224 */ /* 0x000fe200078e0222 */
[----:B------:R-:W-:Y:S01]  /*17a80*/  ISETP.GE.AND P3, PT, R55, RZ, PT ;  /* 0x000000ff3700720c */ /* 0x000fe20003f66270 */
[----:B0-----:R-:W-:-:S02]  /*17a90*/  IMAD.MOV.U32 R7, RZ, RZ, R28 ;  /* 0x000000ffff077224 */ /* 0x001fc400078e001c */
[--C-:B------:R-:W-:Y:S01]  /*17aa0*/  @!P6 IMAD.IADD R6, R6, 0x1, -R44.reuse ;  /* 0x000000010606e824 */ /* 0x100fe200078e0a2c */
[----:B------:R-:W-:Y:S01]  /*17ab0*/  ISETP.GT.U32.AND P6, PT, R44, R34, PT ;  /* 0x000000222c00720c */ /* 0x000fe20003fc4070 */
[----:B------:R-:W-:Y:S02]  /*17ac0*/  @!P4 IMAD.MOV R7, RZ, RZ, -R7 ;  /* 0x000000ffff07c224 */ /* 0x000fe400078e0a07 */
[----:B------:R-:W-:Y:S02]  /*17ad0*/  @!P1 IMAD.IADD R29, R29, 0x1, -R44 ;  /* 0x000000011d1d9824 */ /* 0x000fe400078e0a2c */
[----:B-1----:R-:W-:Y:S01]  /*17ae0*/  IMAD.MOV.U32 R5, RZ, RZ, R33 ;  /* 0x000000ffff057224 */ /* 0x002fe200078e0021 */
[----:B------:R0:W-:Y:S01]  /*17af0*/  STL [R1+0x274], R7 ;  /* 0x0002740701007387 */ /* 0x0001e20000100800 */
[----:B------:R-:W-:Y:S01]  /*17b00*/  VIADD R54, R0, 0x9d ;  /* 0x0000009d00367836 */ /* 0x000fe20000000000 */
[----:B------:R-:W-:Y:S01]  /*17b10*/  ISETP.GT.U32.AND P1, PT, R44, R29, PT ;  /* 0x0000001d2c00720c */ /* 0x000fe20003f24070 */
[----:B------:R-:W-:-:S03]  /*17b20*/  IMAD.HI.U32 R4, R39, R5, RZ ;  /* 0x0000000527047227 */ /* 0x000fc600078e00ff */
[----:B------:R-:W-:Y:S01]  /*17b30*/  IABS R35, R54 ;  /* 0x0000003600237213 */ /* 0x000fe20000000000 */
[----:B------:R-:W-:Y:S02]  /*17b40*/  IMAD.MOV R4, RZ, RZ, -R4 ;  /* 0x000000ffff047224 */ /* 0x000fe400078e0a04 */
[----:B------:R-:W-:Y:S02]  /*17b50*/  VIADD R55, R0, 0x9e ;  /* 0x0000009e00377836 */ /* 0x000fe40000000000 */
[----:B------:R-:W-:Y:S02]  /*17b60*/  IMAD R5, R44, R4, R5 ;  /* 0x000000042c057224 */ /* 0x000fe400078e0205 */
[----:B0-----:R-:W-:Y:S01]  /*17b70*/  IMAD.MOV.U32 R7, RZ, RZ, R6 ;  /* 0x000000ffff077224 */ /* 0x001fe200078e0006 */
[----:B------:R-:W-:Y:S01]  /*17b80*/  IABS R33, R55 ;  /* 0x0000003700217213 */ /* 0x000fe20000000000 */
[----:B------:R-:W-:Y:S01]  /*17b90*/  @!P6 IMAD.IADD R34, R34, 0x1, -R44 ;  /* 0x000000012222e824 */ /* 0x000fe200078e0a2c */
[----:B------:R-:W-:Y:S01]  /*17ba0*/  ISETP.GE.AND P4, PT, R55, RZ, PT ;  /* 0x000000ff3700720c */ /* 0x000fe20003f86270 */
[----:B------:R-:W-:Y:S01]  /*17bb0*/  @!P0 IMAD.MOV R7, RZ, RZ, -R7 ;  /* 0x000000ffff078224 */ /* 0x000fe200078e0a07 */
[C---:B------:R-:W-:Y:S01]  /*17bc0*/  ISETP.GT.U32.AND P0, PT, R44.reuse, R5, PT ;  /* 0x000000052c00720c */ /* 0x040fe20003f04070 */
[----:B------:R-:W-:Y:S01]  /*17bd0*/  IMAD.HI.U32 R6, R39, R35, RZ ;  /* 0x0000002327067227 */ /* 0x000fe200078e00ff */
[----:B------:R-:W-:-:S02]  /*17be0*/  ISETP.GT.U32.AND P6, PT, R44, R34, PT ;  /* 0x000000222c00720c */ /* 0x000fc40003fc4070 */
[----:B------:R0:W-:Y:S01]  /*17bf0*/  STL [R1+0x270], R7 ;  /* 0x0002700701007387 */ /* 0x0001e20000100800 */
[----:B------:R-:W-:Y:S02]  /*17c00*/  IMAD.MOV R6, RZ, RZ, -R6 ;  /* 0x000000ffff067224 */ /* 0x000fe400078e0a06 */
[----:B------:R-:W-:Y:S02]  /*17c10*/  VIADD R55, R0, 0x9c ;  /* 0x0000009c00377836 */ /* 0x000fe40000000000 */
[----:B------:R-:W-:Y:S01]  /*17c20*/  @!P1 IMAD.IADD R29, R29, 0x1, -R44 ;  /* 0x000000011d1d9824 */ /* 0x000fe200078e0a2c */
[----:B------:R-:W-:Y:S01]  /*17c30*/  ISETP.GE.AND P1, PT, R54, RZ, PT ;  /* 0x000000ff3600720c */ /* 0x000fe20003f26270 */
[----:B------:R-:W-:Y:S01]  /*17c40*/  IMAD.HI.U32 R36, R39, R33, RZ ;  /* 0x0000002127247227 */ /* 0x000fe200078e00ff */
[----:B------:R-:W-:-:S03]  /*17c50*/  IABS R4, R55 ;  /* 0x0000003700047213 */ /* 0x000fc60000000000 */
[C---:B------:R-:W-:Y:S02]  /*17c60*/  IMAD R35, R44.reuse, R6, R35 ;  /* 0x000000062c237224 */ /* 0x040fe400078e0223 */
[----:B------:R-:W-:Y:S02]  /*17c70*/  @!P0 IMAD.IADD R5, R5, 0x1, -R44 ;  /* 0x0000000105058824 */ /* 0x000fe400078e0a2c */
[----:B------:R-:W-:Y:S02]  /*17c80*/  IMAD.MOV.U32 R8, RZ, RZ, R29 ;  /* 0x000000ffff087224 */ /* 0x000fe400078e001d */
[----:B------:R-:W-:Y:S01]  /*17c90*/  IMAD.MOV R36, RZ, RZ, -R36 ;  /* 0x000000ffff247224 */ /* 0x000fe200078e0a24 */
[----:B------:R-:W-:Y:S01]  /*17ca0*/  ISETP.GT.U32.AND P0, PT, R44, R5, PT ;  /* 0x000000052c00720c */ /* 0x000fe20003f04070 */
[----:B------:R-:W-:Y:S02]  /*17cb0*/  VIADD R41, R0, 0x9b ;  /* 0x0000009b00297836 */ /* 0x000fe40000000000 */
[----:B------:R-:W-:Y:S01]  /*17cc0*/  @!P2 IMAD.MOV R8, RZ, RZ, -R8 ;  /* 0x000000ffff08a224 */ /* 0x000fe200078e0a08 */
[C---:B------:R-:W-:Y:S01]  /*17cd0*/  ISETP.GT.U32.AND P2, PT, R44.reuse, R35, PT ;  /* 0x000000232c00720c */ /* 0x040fe20003f44070 */
[----:B------:R-:W-:Y:S01]  /*17ce0*/  IMAD R33, R44, R36, R33 ;  /* 0x000000242c217224 */ /* 0x000fe200078e0221 */
[----:B------:R-:W-:Y:S01]  /*17cf0*/  IABS R28, R41 ;  /* 0x00000029001c7213 */ /* 0x000fe20000000000 */
[----:B------:R-:W-:Y:S01]  /*17d00*/  IMAD.HI.U32 R6, R39, R4, RZ ;  /* 0x0000000427067227 */ /* 0x000fe200078e00ff */
[----:B------:R-:W-:Y:S03]  /*17d10*/  STL [R1+0x248], R8 ;  /* 0x0002480801007387 */ /* 0x000fe60000100800 */
[----:B------:R-:W-:Y:S01]  /*17d20*/  @!P6 IMAD.IADD R34, R34, 0x1, -R44 ;  /* 0x000000012222e824 */ /* 0x000fe200078e0a2c */
[----:B------:R-:W-:Y:S01]  /*17d30*/  ISETP.GT.U32.AND P6, PT, R44, R33, PT ;  /* 0x000000212c00720c */ /* 0x000fe20003fc4070 */
[----:B------:R-:W-:-:S02]  /*17d40*/  IMAD.MOV R6, RZ, RZ, -R6 ;  /* 0x000000ffff067224 */ /* 0x000fc400078e0a06 */
[----:B------:R-:W-:Y:S02]  /*17d50*/  VIADD R56, R0, 0x9a ;  /* 0x0000009a00387836 */ /* 0x000fe40000000000 */
[----:B------:R-:W-:-:S04]  /*17d60*/  IMAD.HI.U32 R29, R39, R28, RZ ;  /* 0x0000001c271d7227 */ /* 0x000fc800078e00ff */
[----:B0-----:R-:W-:Y:S02]  /*17d70*/  IMAD.MOV.U32 R7, RZ, RZ, R34 ;  /* 0x000000ffff077224 */ /* 0x001fe400078e0022 */
[C---:B------:R-:W-:Y:S01]  /*17d80*/  IMAD R4, R44.reuse, R6, R4 ;  /* 0x000000062c047224 */ /* 0x040fe200078e0204 */
[----:B------:R-:W-:Y:S01]  /*17d90*/  IABS R6, R56 ;  /* 0x0000003800067213 */ /* 0x000fe20000000000 */
[----:B------:R-:W-:Y:S02]  /*17da0*/  IMAD.MOV R29, RZ, RZ, -R29 ;  /* 0x000000ffff1d7224 */ /* 0x000fe400078e0a1d */
[----:B------:R-:W-:Y:S01]  /*17db0*/  @!P5 IMAD.MOV R7, RZ, RZ, -R7 ;  /* 0x000000ffff07d224 */ /* 0x000fe200078e0a07 */
[----:B------:R-:W-:Y:S01]  /*17dc0*/  ISETP.GE.AND P5, PT, R55, RZ, PT ;  /* 0x000000ff3700720c */ /* 0x000fe20003fa6270 */
[--C-:B------:R-:W-:Y:S01]  /*17dd0*/  @!P0 IMAD.IADD R5, R5, 0x1, -R44.reuse ;  /* 0x0000000105058824 */ /* 0x100fe200078e0a2c */
[C---:B------:R-:W-:Y:S01]  /*17de0*/  ISETP.GT.U32.AND P0, PT, R44.reuse, R4, PT ;  /* 0x000000042c00720c */ /* 0x040fe20003f04070 */
[----:B------:R-:W-:Y:S01]  /*17df0*/  @!P2 IMAD.IADD R35, R35, 0x1, -R44 ;  /* 0x000000012323a824 */ /* 0x000fe200078e0a2c */
[----:B------:R0:W-:Y:S01]  /*17e00*/  STL [R1+0x25c], R7 ;  /* 0x00025c0701007387 */ /* 0x0001e20000100800 */
[----:B------:R-:W-:-:S02]  /*17e10*/  IMAD R28, R44, R29, R28 ;  /* 0x0000001d2c1c7224 */ /* 0x000fc400078e021c */
[----:B------:R-:W-:Y:S01]  /*17e20*/  IMAD.MOV.U32 R29, RZ, RZ, R6 ;  /* 0x000000ffff1d7224 */ /* 0x000fe200078e0006 */
[----:B------:R-:W-:Y:S01]  /*17e30*/  ISETP.GT.U32.AND P2, PT, R44, R35, PT ;  /* 0x000000232c00720c */ /* 0x000fe20003f44070 */
[----:B------:R-:W-:Y:S02]  /*17e40*/  @!P6 IMAD.IADD R33, R33, 0x1, -R44 ;  /* 0x000000012121e824 */ /* 0x000fe400078e0a2c */
[----:B------:R-:W-:-:S03]  /*17e50*/  IMAD.HI.U32 R34, R39, R29, RZ ;  /* 0x0000001d27227227 */ /* 0x000fc600078e00ff */
[C---:B------:R-:W-:Y:S01]  /*17e60*/  ISETP.GT.U32.AND P6, PT, R44.reuse, R33, PT ;  /* 0x000000212c00720c */ /* 0x040fe20003fc4070 */
[----:B0-----:R-:W-:Y:S02]  /*17e70*/  IMAD.MOV.U32 R7, RZ, RZ, R5 ;  /* 0x000000ffff077224 */ /* 0x001fe400078e0005 */
[----:B------:R-:W-:Y:S02]  /*17e80*/  IMAD.MOV R34, RZ, RZ, -R34 ;  /* 0x000000ffff227224 */ /* 0x000fe400078e0a22 */
[----:B------:R-:W-:Y:S01]  /*17e90*/  @!P3 IMAD.MOV R7, RZ, RZ, -R7 ;  /* 0x000000ffff07b224 */ /* 0x000fe200078e0a07 */
[C---:B------:R-:W-:Y:S01]  /*17ea0*/  ISETP.GT.U32.AND P3, PT, R44.reuse, R28, PT ;  /* 0x0000001c2c00720c */ /* 0x040fe20003f64070 */
[----:B------:R-:W-:Y:S02]  /*17eb0*/  IMAD R29, R44, R34, R29 ;  /* 0x000000222c1d7224 */ /* 0x000fe400078e021d */
[----:B------:R-:W-:Y:S01]  /*17ec0*/  VIADD R55, R0, 0x98 ;  /* 0x0000009800377836 */ /* 0x000fe20000000000 */
[----:B------:R0:W-:Y:S01]  /*17ed0*/  STL [R1+0x26c], R7 ;  /* 0x00026c0701007387 */ /* 0x0001e20000100800 */
        /* <DEDUP_REMOVED lines=8> */
[----:B------:R-:W-:-:S02]  /*17f60*/  @!P3 IMAD.IADD R28, R28, 0x1, -R44 ;  /* 0x000000011c1cb824 */ /* 0x000fc400078e0a2c */
[----:B0-----:R-:W-:Y:S01]  /*17f70*/  IMAD.MOV.U32 R7, RZ, RZ, R35 ;  /* 0x000000ffff077224 */ /* 0x001fe200078e0023 */
[----:B------:R-:W-:Y:S01]  /*17f80*/  IABS R6, R54 ;  /* 0x0000003600067213 */ /* 0x000fe20000000000 */
[----:B------:R-:W-:Y:S01]  /*17f90*/  IMAD.MOV.U32 R8, RZ, RZ, R33 ;  /* 0x000000ffff087224 */ /* 0x000fe200078e0021 */
[----:B------:R-:W-:Y:S01]  /*17fa0*/  ISETP.GT.U32.AND P3, PT, R44, R28, PT ;  /* 0x0000001c2c00720c */ /* 0x000fe20003f64070 */
[----:B------:R-:W-:-:S04]  /*17fb0*/  IMAD.HI.U32 R33, R39, R5, RZ ;  /* 0x0000000527217227 */ /* 0x000fc800078e00ff */
[----:B------:R-:W-:Y:S01]  /*17fc0*/  @!P1 IMAD.MOV R7, RZ, RZ, -R7 ;  /* 0x000000ffff079224 */ /* 0x000fe200078e0a07 */
[----:B------:R-:W-:Y:S01]  /*17fd0*/  ISETP.GE.AND P1, PT, R54, RZ, PT ;  /* 0x000000ff3600720c */ /* 0x000fe20003f26270 */
[----:B------:R-:W-:Y:S02]  /*17fe0*/  IMAD.MOV R33, RZ, RZ, -R33 ;  /* 0x000000ffff217224 */ /* 0x000fe400078e0a21 */
[----:B------:R-:W-:Y:S02]  /*17ff0*/  VIADD R54, R0, 0x97 ;  /* 0x0000009700367836 */ /* 0x000fe40000000000 */
[----:B------:R-:W-:Y:S02]  /*18000*/  @!P2 IMAD.IADD R29, R29, 0x1, -R44 ;  /* 0x000000011d1da824 */ /* 0x000fe400078e0a2c */
[----:B------:R-:W-:Y:S01]  /*18010*/  @!P4 IMAD.MOV R8, RZ, RZ, -R8 ;  /* 0x000000ffff08c224 */ /* 0x000fe200078e0a08 */
[----:B------:R-:W-:Y:S01]  /*18020*/  ISETP.GE.AND P4, PT, R56, RZ, PT ;  /* 0x000000ff3800720c */ /* 0x000fe20003f86270 */
[----:B------:R-:W-:Y:S01]  /*18030*/  IMAD.HI.U32 R34, R39, R6, RZ ;  /* 0x0000000627227227 */ /* 0x000fe200078e00ff */
[----:B------:R-:W-:-:S02]  /*18040*/  ISETP.GT.U32.AND P2, PT, R44, R29, PT ;  /* 0x0000001d2c00720c */ /* 0x000fc40003f44070 */
[----:B------:R0:W-:Y:S01]  /*18050*/  STL [R1+0x268], R8 ;  /* 0x0002680801007387 */ /* 0x0001e20000100800 */
[----:B------:R-:W-:Y:S01]  /*18060*/  IMAD R5, R44, R33, R5 ;  /* 0x000000212c057224 */ /* 0x000fe200078e0205 */
[----:B------:R-:W-:Y:S01]  /*18070*/  IABS R33, R54 ;  /* 0x0000003600217213 */ /* 0x000fe20000000000 */
[----:B------:R-:W-:Y:S01]  /*18080*/  @!P0 IMAD.IADD R4, R4, 0x1, -R44 ;  /* 0x0000000104048824 */ /* 0x000fe200078e0a2c */
[----:B------:R1:W-:Y:S01]  /*18090*/  STL [R1+0x260], R7 ;  /* 0x0002600701007387 */ /* 0x0003e20000100800 */
[----:B------:R-:W-:Y:S01]  /*180a0*/  IMAD.MOV R34, RZ, RZ, -R34 ;  /* 0x000000ffff227224 */ /* 0x000fe200078e0a22 */
[----:B------:R-:W-:Y:S01]  /*180b0*/  ISETP.GE.AND P0, PT, R55, RZ, PT ;  /* 0x000000ff3700720c */ /* 0x000fe20003f06270 */
[----:B------:R-:W-:Y:S02]  /*180c0*/  @!P3 IMAD.IADD R28, R28, 0x1, -R44 ;  /* 0x000000011c1cb824 */ /* 0x000fe400078e0a2c */
[----:B------:R-:W-:Y:S02]  /*180d0*/  IMAD R6, R44, R34, R6 ;  /* 0x000000222c067224 */ /* 0x000fe400078e0206 */
[----:B0-----:R-:W-:-:S02]  /*180e0*/  IMAD.MOV.U32 R8, RZ, RZ, R4 ;  /* 0x000000ffff087224 */ /* 0x001fc400078e0004 */
[----:B------:R-:W-:Y:S01]  /*180f0*/  IMAD.MOV.U32 R4, RZ, RZ, R33 ;  /* 0x000000ffff047224 */ /* 0x000fe200078e0021 */
[----:B------:R-:W-:Y:S01]  /*18100*/  ISETP.GT.U32.AND P3, PT, R44, R6, PT ;  /* 0x000000062c00720c */ /* 0x000fe20003f64070 */
[----:B-1----:R-:W-:Y:S02]  /*18110*/  IMAD.MOV.U32 R7, RZ, RZ, R28 ;  /* 0x000000ffff077224 */ /* 0x002fe400078e001c */
[----:B------:R-:W-:-:S04]  /*18120*/  IMAD.HI.U32 R28, R39, R4, RZ ;  /* 0x00000004271c7227 */ /* 0x000fc800078e00ff */
[----:B------:R-:W-:Y:S01]  /*18130*/  @!P5 IMAD.MOV R8, RZ, RZ, -R8 ;  /* 0x000000ffff08d224 */ /* 0x000fe200078e0a08 */
[----:B------:R-:W-:Y:S01]  /*18140*/  ISETP.GE.AND P5, PT, R54, RZ, PT ;  /* 0x000000ff3600720c */ /* 0x000fe20003fa6270 */
[----:B------:R-:W-:Y:S01]  /*18150*/  @!P6 IMAD.MOV R7, RZ, RZ, -R7 ;  /* 0x000000ffff07e224 */ /* 0x000fe200078e0a07 */
[C---:B------:R-:W-:Y:S01]  /*18160*/  ISETP.GT.U32.AND P6, PT, R44.reuse, R5, PT ;  /* 0x000000052c00720c */ /* 0x040fe20003fc4070 */
[----:B------:R-:W-:Y:S01]  /*18170*/  IMAD.MOV R28, RZ, RZ, -R28 ;  /* 0x000000ffff1c7224 */ /* 0x000fe200078e0a1c */
[----:B------:R-:W-:Y:S01]  /*18180*/  STL [R1+0x264], R8 ;  /* 0x0002640801007387 */ /* 0x000fe20000100800 */
[----:B------:R-:W-:Y:S02]  /*18190*/  @!P2 IMAD.IADD R29, R29, 0x1, -R44 ;  /* 0x000000011d1da824 */ /* 0x000fe400078e0a2c */
[----:B------:R-:W-:Y:S01]  /*181a0*/  IMAD R4, R44, R28, R4 ;  /* 0x0000001c2c047224 */ /* 0x000fe200078e0204 */
[----:B------:R0:W-:Y:S01]  /*181b0*/  STL [R1+0x430], R7 ;  /* 0x0004300701007387 */ /* 0x0001e20000100800 */
[----:B------:R-:W-:-:S02]  /*181c0*/  VIADD R55, R0, 0x96 ;  /* 0x0000009600377836 */ /* 0x000fc40000000000 */
[--C-:B------:R-:W-:Y:S02]  /*181d0*/  @!P3 IMAD.IADD R6, R6, 0x1, -R44.reuse ;  /* 0x000000010606b824 */ /* 0x100fe400078e0a2c */
[----:B------:R-:W-:Y:S01]  /*181e0*/  VIADD R41, R0, 0x95 ;  /* 0x0000009500297836 */ /* 0x000fe20000000000 */
[----:B------:R-:W-:Y:S01]  /*181f0*/  IABS R37, R55 ;  /* 0x0000003700257213 */ /* 0x000fe20000000000 */
[----:B------:R-:W-:Y:S01]  /*18200*/  @!P6 IMAD.IADD R5, R5, 0x1, -R44 ;  /* 0x000000010505e824 */ /* 0x000fe200078e0a2c */
[----:B------:R-:W-:Y:S01]  /*18210*/  ISETP.GT.U32.AND P3, PT, R44, R6, PT ;  /* 0x000000062c00720c */ /* 0x000fe20003f64070 */
[C---:B------:R-:W-:Y:S01]  /*18220*/  VIADD R56, R0.reuse, 0x93 ;  /* 0x0000009300387836 */ /* 0x040fe20000000000 */
[----:B------:R-:W-:Y:S01]  /*18230*/  ISETP.GE.AND P2, PT, R55, RZ, PT ;  /* 0x000000ff3700720c */ /* 0x000fe20003f46270 */
[----:B0-----:R-:W-:Y:S01]  /*18240*/  IMAD.MOV.U32 R7, RZ, RZ, R29 ;  /* 0x000000ffff077224 */ /* 0x001fe200078e001d */
[----:B------:R-:W-:Y:S01]  /*18250*/  IABS R36, R41 ;  /* 0x0000002900247213 */ /* 0x000fe20000000000 */
[----:B------:R-:W-:Y:S01]  /*18260*/  VIADD R55, R0, 0x94 ;  /* 0x0000009400377836 */ /* 0x000fe20000000000 */
[C---:B------:R-:W-:Y:S01]  /*18270*/  ISETP.GT.U32.AND P6, PT, R44.reuse, R5, PT ;  /* 0x000000052c00720c */ /* 0x040fe20003fc4070 */
[----:B------:R-:W-:Y:S01]  /*18280*/  @!P4 IMAD.MOV R7, RZ, RZ, -R7 ;  /* 0x000000ffff07c224 */ /* 0x000fe200078e0a07 */
[----:B------:R-:W-:Y:S01]  /*18290*/  ISETP.GT.U32.AND P4, PT, R44, R4, PT ;  /* 0x000000042c00720c */ /* 0x000fe20003f84070 */
[----:B------:R-:W-:Y:S01]  /*182a0*/  IMAD.HI.U32 R33, R39, R37, RZ ;  /* 0x0000002527217227 */ /* 0x000fe200078e00ff */
[----:B------:R-:W-:-:S02]  /*182b0*/  IABS R35, R55 ;  /* 0x0000003700237213 */ /* 0x000fc40000000000 */
[----:B------:R-:W-:Y:S01]  /*182c0*/  IABS R34, R56 ;  /* 0x0000003800227213 */ /* 0x000fe20000000000 */
[----:B------:R-:W-:Y:S01]  /*182d0*/  IMAD.MOV R33, RZ, RZ, -R33 ;  /* 0x000000ffff217224 */ /* 0x000fe200078e0a21 */
[----:B------:R0:W-:Y:S01]  /*182e0*/  STL [R1+0x428], R7 ;  /* 0x0004280701007387 */ /* 0x0001e20000100800 */
[----:B------:R-:W-:Y:S02]  /*182f0*/  @!P3 IMAD.IADD R6, R6, 0x1, -R44 ;  /* 0x000000010606b824 */ /* 0x000fe400078e0a2c */
[----:B------:R-:W-:Y:S02]  /*18300*/  IMAD R37, R44, R33, R37 ;  /* 0x000000212c257224 */ /* 0x000fe400078e0225 */
[----:B------:R-:W-:-:S03]  /*18310*/  IMAD.HI.U32 R28, R39, R36, RZ ;  /* 0x00000024271c7227 */ /* 0x000fc600078e00ff */
[----:B------:R-:W-:Y:S01]  /*18320*/  ISETP.GT.U32.AND P3, PT, R44, R37, PT ;  /* 0x000000252c00720c */ /* 0x000fe20003f64070 */
[----:B------:R-:W-:Y:S02]  /*18330*/  @!P4 IMAD.IADD R4, R4, 0x1, -R44 ;  /* 0x000000010404c824 */ /* 0x000fe400078e0a2c */
[----:B------:R-:W-:-:S03]  /*18340*/  IMAD.HI.U32 R33, R39, R35, RZ ;  /* 0x0000002327217227 */ /* 0x000fc600078e00ff */
[----:B------:R-:W-:Y:S01]  /*18350*/  ISETP.GT.U32.AND P4, PT, R44, R4, PT ;  /* 0x000000042c00720c */ /* 0x000fe20003f84070 */
[----:B0-----:R-:W-:Y:S02]  /*18360*/  IMAD.MOV.U32 R7, RZ, RZ, R6 ;  /* 0x000000ffff077224 */ /* 0x001fe400078e0006 */
[----:B------:R-:W-:Y:S02]  /*18370*/  IMAD.MOV R28, RZ, RZ, -R28 ;  /* 0x000000ffff1c7224 */ /* 0x000fe400078e0a1c */
[----:B------:R-:W-:Y:S02]  /*18380*/  IMAD.MOV R33, RZ, RZ, -R33 ;  /* 0x000000ffff217224 */ /* 0x000fe400078e0a21 */
[----:B------:R-:W-:-:S04]  /*18390*/  IMAD.HI.U32 R6, R39, R34, RZ ;  /* 0x0000002227067227 */ /* 0x000fc800078e00ff */
[----:B------:R-:W-:Y:S01]  /*183a0*/  @!P1 IMAD.MOV R7, RZ, RZ, -R7 ;  /* 0x000000ffff079224 */ /* 0x000fe200078e0a07 */
[----:B------:R-:W-:Y:S01]  /*183b0*/  ISETP.GE.AND P1, PT, R41, RZ, PT ;  /* 0x000000ff2900720c */ /* 0x000fe20003f26270 */
[C---:B------:R-:W-:Y:S02]  /*183c0*/  IMAD R36, R44.reuse, R28, R36 ;  /* 0x0000001c2c247224 */ /* 0x040fe400078e0224 */
[----:B------:R-:W-:Y:S01]  /*183d0*/  IMAD R35, R44, R33, R35 ;  /* 0x000000212c237224 */ /* 0x000fe200078e0223 */
[----:B------:R0:W-:Y:S01]  /*183e0*/  STL [R1+0x258], R7 ;  /* 0x0002580701007387 */ /* 0x0001e20000100800 */
[----:B------:R-:W-:Y:S02]  /*183f0*/  IMAD.MOV R6, RZ, RZ, -R6 ;  /* 0x000000ffff067224 */ /* 0x000fe400078e0a06 */
[----:B------:R-:W-:Y:S01]  /*18400*/  @!P4 IMAD.IADD R4, R4, 0x1, -R44 ;  /* 0x000000010404c824 */ /* 0x000fe200078e0a2c */
[----:B------:R-:W-:Y:S01]  /*18410*/  ISETP.GT.U32.AND P4, PT, R44, R35, PT ;  /* 0x000000232c00720c */ /* 0x000fe20003f84070 */
[----:B------:R-:W-:-:S02]  /*18420*/  VIADD R54, R0, 0x92 ;  /* 0x0000009200367836 */ /* 0x000fc40000000000 */
[----:B------:R-:W-:Y:S01]  /*18430*/  @!P6 IMAD.IADD R5, R5, 0x1, -R44 ;  /* 0x000000010505e824 */ /* 0x000fe200078e0a2c */
[C---:B------:R-:W-:Y:S01]  /*18440*/  ISETP.GT.U32.AND P6, PT, R44.reuse, R36, PT ;  /* 0x000000242c00720c */ /* 0x040fe20003fc4070 */
[C---:B------:R-:W-:Y:S01]  /*18450*/  IMAD R34, R44.reuse, R6, R34 ;  /* 0x000000062c227224 */ /* 0x040fe200078e0222 */
[----:B------:R-:W-:Y:S01]  /*18460*/  IABS R29, R54 ;  /* 0x00000036001d7213 */ /* 0x000fe20000000000 */
[----:B0-----:R-:W-:Y:S02]  /*18470*/  IMAD.MOV.U32 R7, RZ, RZ, R4 ;  /* 0x000000ffff077224 */ /* 0x001fe400078e0004 */
[----:B------:R-:W-:Y:S01]  /*18480*/  @!P3 IMAD.IADD R37, R37, 0x1, -R44 ;  /* 0x000000012525b824 */ /* 0x000fe200078e0a2c */
[----:B------:R-:W-:Y:S01]  /*18490*/  ISETP.GE.AND P3, PT, R55, RZ, PT ;  /* 0x000000ff3700720c */ /* 0x000fe20003f66270 */
[----:B------:R-:W-:Y:S01]  /*184a0*/  @!P5 IMAD.MOV R7, RZ, RZ, -R7 ;  /* 0x000000ffff07d224 */ /* 0x000fe200078e0a07 */
[C---:B------:R-:W-:Y:S01]  /*184b0*/  ISETP.GT.U32.AND P5, PT, R44.reuse, R34, PT ;  /* 0x000000222c00720c */ /* 0x040fe20003fa4070 */
[----:B------:R-:W-:Y:S01]  /*184c0*/  @!P0 IMAD.MOV R5, RZ, RZ, -R5 ;  /* 0x000000ffff058224 */ /* 0x000fe200078e0a05 */
[----:B------:R-:W-:Y:S01]  /*184d0*/  ISETP.GT.U32.AND P0, PT, R44, R37, PT ;  /* 0x000000252c00720c */ /* 0x000fe20003f04070 */
[----:B------:R-:W-:-:S02]  /*184e0*/  VIADD R55, R0, 0x91 ;  /* 0x0000009100377836 */ /* 0x000fc40000000000 */
[----:B------:R-:W-:Y:S01]  /*184f0*/  IMAD.HI.U32 R28, R39, R29, RZ ;  /* 0x0000001d271c7227 */ /* 0x000fe200078e00ff */
[----:B------:R0:W-:Y:S03]  /*18500*/  STL [R1+0x254], R5 ;  /* 0x0002540501007387 */ /* 0x0001e60000100800 */
[----:B------:R-:W-:Y:S01]  /*18510*/  @!P6 IMAD.IADD R36, R36, 0x1, -R44 ;  /* 0x000000012424e824 */ /* 0x000fe200078e0a2c */
[----:B------:R1:W-:Y:S01]  /*18520*/  STL [R1+0x24c], R7 ;  /* 0x00024c0701007387 */ /* 0x0003e20000100800 */
[----:B------:R-:W-:Y:S02]  /*18530*/  IMAD.MOV R28, RZ, RZ, -R28 ;  /* 0x000000ffff1c7224 */ /* 0x000fe400078e0a1c */
[--C-:B------:R-:W-:Y:S01]  /*18540*/  @!P4 IMAD.IADD R35, R35, 0x1, -R44.reuse ;  /* 0x000000012323c824 */ /* 0x100fe200078e0a2c */
[C---:B------:R-:W-:Y:S01]  /*18550*/  ISETP.GT.U32.AND P6, PT, R44.reuse, R36, PT ;  /* 0x000000242c00720c */ /* 0x040fe20003fc4070 */
[----:B------:R-:W-:Y:S01]  /*18560*/  IMAD R29, R44, R28, R29 ;  /* 0x0000001c2c1d7224 */ /* 0x000fe200078e021d */
[----:B0-----:R-:W-:Y:S01]  /*18570*/  IABS R5, R55 ;  /* 0x0000003700057213 */ /* 0x001fe20000000000 */
[--C-:B------:R-:W-:Y:S01]  /*18580*/  @!P5 IMAD.IADD R34, R34, 0x1, -R44.reuse ;  /* 0x000000012222d824 */ /* 0x100fe200078e0a2c */
[C---:B------:R-:W-:Y:S01]  /*18590*/  ISETP.GT.U32.AND P5, PT, R44.reuse, R35, PT ;  /* 0x000000232c00720c */ /* 0x040fe20003fa4070 */
[----:B------:R-:W-:Y:S01]  /*185a0*/  @!P0 IMAD.IADD R37, R37, 0x1, -R44 ;  /* 0x0000000125258824 */ /* 0x000fe200078e0a2c */
[----:B------:R-:W-:Y:S01]  /*185b0*/  ISETP.GT.U32.AND P0, PT, R44, R29, PT ;  /* 0x0000001d2c00720c */ /* 0x000fe20003f04070 */
[----:B------:R-:W-:Y:S01]  /*185c0*/  IMAD.MOV.U32 R4, RZ, RZ, R5 ;  /* 0x000000ffff047224 */ /* 0x000fe200078e0005 */
[----:B------:R-:W-:Y:S01]  /*185d0*/  ISETP.GE.AND P4, PT, R54, RZ, PT ;  /* 0x000000ff3600720c */ /* 0x000fe20003f86270 */
[----:B------:R-:W-:-:S02]  /*185e0*/  VIADD R42, R0, 0x90 ;  /* 0x00000090002a7836 */ /* 0x000fc40000000000 */
[----:B------:R-:W-:-:S03]  /*185f0*/  IMAD.HI.U32 R33, R39, R4, RZ ;  /* 0x0000000427217227 */ /* 0x000fc600078e00ff */
[----:B------:R-:W-:Y:S01]  /*18600*/  IABS R28, R42 ;  /* 0x0000002a001c7213 */ /* 0x000fe20000000000 */
[----:B------:R-:W-:Y:S02]  /*18610*/  IMAD.MOV R33, RZ, RZ, -R33 ;  /* 0x000000ffff217224 */ /* 0x000fe400078e0a21 */
[----:B------:R-:W-:Y:S01]  /*18620*/  @!P6 IMAD.IADD R36, R36, 0x1, -R44 ;  /* 0x000000012424e824 */ /* 0x000fe200078e0a2c */
[----:B------:R-:W-:Y:S01]  /*18630*/  ISETP.GE.AND P6, PT, R56, RZ, PT ;  /* 0x000000ff3800720c */ /* 0x000fe20003fc6270 */
[----:B------:R-:W-:Y:S02]  /*18640*/  IMAD R4, R44, R33, R4 ;  /* 0x000000212c047224 */ /* 0x000fe400078e0204 */
[----:B------:R-:W-:Y:S02]  /*18650*/  VIADD R41, R0, 0x8f ;  /* 0x0000008f00297836 */ /* 0x000fe40000000000 */
[----:B------:R-:W-:Y:S01]  /*18660*/  @!P5 IMAD.IADD R35, R35, 0x1, -R44 ;  /* 0x000000012323d824 */ /* 0x000fe200078e0a2c */
[----:B------:R-:W-:Y:S01]  /*18670*/  ISETP.GT.U32.AND P5, PT, R44, R4, PT ;  /* 0x000000042c00720c */ /* 0x000fe20003fa4070 */
[----:B------:R-:W-:Y:S01]  /*18680*/  IMAD.HI.U32 R5, R39, R28, RZ ;  /* 0x0000001c27057227 */ /* 0x000fe200078e00ff */
[----:B------:R-:W-:-:S03]  /*18690*/  IABS R6, R41 ;  /* 0x0000002900067213 */ /* 0x000fc60000000000 */
[----:B------:R-:W-:Y:S02]  /*186a0*/  IMAD.MOV.U32 R8, RZ, RZ, R37 ;  /* 0x000000ffff087224 */ /* 0x000fe400078e0025 */
[----:B-1----:R-:W-:Y:S02]  /*186b0*/  IMAD.MOV.U32 R7, RZ, RZ, R36 ;  /* 0x000000ffff077224 */ /* 0x002fe400078e0024 */
[----:B------:R-:W-:Y:S01]  /*186c0*/  @!P0 IMAD.IADD R29, R29, 0x1, -R44 ;  /* 0x000000011d1d8824 */ /* 0x000fe200078e0a2c */
[C---:B------:R-:W-:Y:S01]  /*186d0*/  ISETP.GT.U32.AND P0, PT, R44.reuse, R34, PT ;  /* 0x000000222c00720c */ /* 0x040fe20003f04070 */
[----:B------:R-:W-:Y:S02]  /*186e0*/  IMAD.MOV R5, RZ, RZ, -R5 ;  /* 0x000000ffff057224 */ /* 0x000fe400078e0a05 */
[----:B------:R-:W-:Y:S01]  /*186f0*/  @!P2 IMAD.MOV R8, RZ, RZ, -R8 ;  /* 0x000000ffff08a224 */ /* 0x000fe200078e0a08 */
[C---:B------:R-:W-:Y:S01]  /*18700*/  ISETP.GT.U32.AND P2, PT, R44.reuse, R29, PT ;  /* 0x0000001d2c00720c */ /* 0x040fe20003f44070 */
[----:B------:R-:W-:Y:S01]  /*18710*/  @!P1 IMAD.MOV R7, RZ, RZ, -R7 ;  /* 0x000000ffff079224 */ /* 0x000fe200078e0a07 */
[----:B------:R-:W-:Y:S01]  /*18720*/  ISETP.GE.AND P1, PT, R55, RZ, PT ;  /* 0x000000ff3700720c */ /* 0x000fe20003f26270 */
[----:B------:R-:W-:Y:S01]  /*18730*/  IMAD R28, R44, R5, R28 ;  /* 0x000000052c1c7224 */ /* 0x000fe200078e021c */
[----:B------:R-:W-:Y:S01]  /*18740*/  STL [R1+0x23c], R8 ;  /* 0x00023c0801007387 */ /* 0x000fe20000100800 */
[----:B------:R-:W-:-:S03]  /*18750*/  IMAD.HI.U32 R5, R39, R6, RZ ;  /* 0x0000000627057227 */ /* 0x000fc600078e00ff */
[----:B------:R0:W-:Y:S01]  /*18760*/  STL [R1+0x244], R7 ;  /* 0x0002440701007387 */ /* 0x0001e20000100800 */
[----:B------:R-:W-:Y:S02]  /*18770*/  IMAD.MOV R5, RZ, RZ, -R5 ;  /* 0x000000ffff057224 */ /* 0x000fe400078e0a05 */
[--C-:B------:R-:W-:Y:S02]  /*18780*/  @!P5 IMAD.IADD R4, R4, 0x1, -R44.reuse ;  /* 0x000000010404d824 */ /* 0x100fe400078e0a2c */
[C---:B------:R-:W-:Y:S02]  /*18790*/  VIADD R56, R0.reuse, 0x8e ;  /* 0x0000008e00387836 */ /* 0x040fe40000000000 */
[----:B------:R-:W-:Y:S02]  /*187a0*/  VIADD R54, R0, 0x8d ;  /* 0x0000008d00367836 */ /* 0x000fe40000000000 */
[----:B------:R-:W-:Y:S01]  /*187b0*/  @!P0 IMAD.IADD R34, R34, 0x1, -R44 ;  /* 0x0000000122228824 */ /* 0x000fe200078e0a2c */
[C---:B------:R-:W-:Y:S01]  /*187c0*/  ISETP.GT.U32.AND P0, PT, R44.reuse, R28, PT ;  /* 0x0000001c2c00720c */ /* 0x040fe20003f04070 */
[----:B0-----:R-:W-:Y:S01]  /*187d0*/  IMAD.MOV.U32 R7, RZ, RZ, R35 ;  /* 0x000000ffff077224 */ /* 0x001fe200078e0023 */
[----:B------:R-:W-:Y:S01]  /*187e0*/  IABS R33, R56 ;  /* 0x0000003800217213 */ /* 0x000fe20000000000 */
[C---:B------:R-:W-:Y:S01]  /*187f0*/  IMAD R6, R44.reuse, R5, R6 ;  /* 0x000000052c067224 */ /* 0x040fe200078e0206 */
[----:B------:R-:W-:Y:S01]  /*18800*/  IABS R36, R54 ;  /* 0x0000003600247213 */ /* 0x000fe20000000000 */
[----:B------:R-:W-:Y:S01]  /*18810*/  @!P3 IMAD.MOV R7, RZ, RZ, -R7 ;  /* 0x000000ffff07b224 */ /* 0x000fe200078e0a07 */
[----:B------:R-:W-:Y:S01]  /*18820*/  ISETP.GT.U32.AND P3, PT, R44, R4, PT ;  /* 0x000000042c00720c */ /* 0x000fe20003f64070 */
[----:B------:R-:W-:Y:S01]  /*18830*/  VIADD R55, R0, 0x8c ;  /* 0x0000008c00377836 */ /* 0x000fe20000000000 */
[----:B------:R-:W-:Y:S01]  /*18840*/  ISETP.GT.U32.AND P5, PT, R44, R6, PT ;  /* 0x000000062c00720c */ /* 0x000fe20003fa4070 */
[C---:B------:R-:W-:Y:S01]  /*18850*/  IMAD.HI.U32 R38, R39.reuse, R33, RZ ;  /* 0x0000002127267227 */ /* 0x040fe200078e00ff */
[----:B------:R0:W-:Y:S02]  /*18860*/  STL [R1+0x240], R7 ;  /* 0x0002400701007387 */ /* 0x0001e40000100800 */
[----:B------:R-:W-:Y:S01]  /*18870*/  IABS R5, R55 ;  /* 0x0000003700057213 */ /* 0x000fe20000000000 */
[----:B------:R-:W-:-:S04]  /*18880*/  IMAD.HI.U32 R37, R39, R36, RZ ;  /* 0x0000002427257227 */ /* 0x000fc800078e00ff */
[----:B------:R-:W-:Y:S02]  /*18890*/  IMAD.MOV R38, RZ, RZ, -R38 ;  /* 0x000000ffff267224 */ /* 0x000fe400078e0a26 */
[----:B------:R-:W-:Y:S02]  /*188a0*/  IMAD.MOV R37, RZ, RZ, -R37 ;  /* 0x000000ffff257224 */ /* 0x000fe400078e0a25 */
[----:B0-----:R-:W-:Y:S02]  /*188b0*/  IMAD.MOV.U32 R7, RZ, RZ, R34 ;  /* 0x000000ffff077224 */ /* 0x001fe400078e0022 */
[--C-:B------:R-:W-:Y:S01]  /*188c0*/  @!P0 IMAD.IADD R28, R28, 0x1, -R44.reuse ;  /* 0x000000011c1c8824 */ /* 0x100fe200078e0a2c */
[----:B------:R-:W-:Y:S01]  /*188d0*/  ISETP.GE.AND P0, PT, R41, RZ, PT ;  /* 0x000000ff2900720c */ /* 0x000fe20003f06270 */
[----:B------:R-:W-:Y:S02]  /*188e0*/  @!P6 IMAD.MOV R7, RZ, RZ, -R7 ;  /* 0x000000ffff07e224 */ /* 0x000fe400078e0a07 */
[----:B------:R-:W-:Y:S01]  /*188f0*/  @!P3 IMAD.IADD R4, R4, 0x1, -R44 ;  /* 0x000000010404b824 */ /* 0x000fe200078e0a2c */
[C---:B------:R-:W-:Y:S01]  /*18900*/  ISETP.GT.U32.AND P6, PT, R44.reuse, R28, PT ;  /* 0x0000001c2c00720c */ /* 0x040fe20003fc4070 */
[----:B------:R-:W-:Y:S01]  /*18910*/  IMAD R33, R44, R38, R33 ;  /* 0x000000262c217224 */ /* 0x000fe200078e0221 */
[----:B------:R0:W-:Y:S01]  /*18920*/  STL [R1+0x238], R7 ;  /* 0x0002380701007387 */ /* 0x0001e20000100800 */
[----:B------:R-:W-:-:S02]  /*18930*/  IMAD.MOV.U32 R38, RZ, RZ, R5 ;  /* 0x000000ffff267224 */ /* 0x000fc400078e0005 */
[C---:B------:R-:W-:Y:S01]  /*18940*/  IMAD R5, R44.reuse, R37, R36 ;  /* 0x000000252c057224 */ /* 0x040fe200078e0224 */
[----:B------:R-:W-:Y:S01]  /*18950*/  ISETP.GT.U32.AND P3, PT, R44, R33, PT ;  /* 0x000000212c00720c */ /* 0x000fe20003f64070 */
[--C-:B------:R-:W-:Y:S02]  /*18960*/  @!P5 IMAD.IADD R6, R6, 0x1, -R44.reuse ;  /* 0x000000010606d824 */ /* 0x100fe400078e0a2c */
[----:B------:R-:W-:Y:S01]  /*18970*/  @!P2 IMAD.IADD R29, R29, 0x1, -R44 ;  /* 0x000000011d1da824 */ /* 0x000fe200078e0a2c */
[----:B------:R-:W-:Y:S01]  /*18980*/  ISETP.GE.AND P2, PT, R42, RZ, PT ;  /* 0x000000ff2a00720c */ /* 0x000fe20003f46270 */
[----:B------:R-:W-:Y:S01]  /*18990*/  IMAD.HI.U32 R34, R39, R38, RZ ;  /* 0x0000002627227227 */ /* 0x000fe200078e00ff */
[----:B------:R-:W-:-:S03]  /*189a0*/  ISETP.GT.U32.AND P5, PT, R44, R6, PT ;  /* 0x000000062c00720c */ /* 0x000fc60003fa4070 */
[----:B0-----:R-:W-:Y:S02]  /*189b0*/  IMAD.MOV.U32 R7, RZ, RZ, R4 ;  /* 0x000000ffff077224 */ /* 0x001fe400078e0004 */
[----:B------:R-:W-:Y:S02]  /*189c0*/  IMAD.MOV.U32 R8, RZ, RZ, R29 ;  /* 0x000000ffff087224 */ /* 0x000fe400078e001d */
[----:B------:R-:W-:Y:S01]  /*189d0*/  @!P1 IMAD.MOV R7, RZ, RZ, -R7 ;  /* 0x000000ffff079224 */ /* 0x000fe200078e0a07 */
[----:B------:R-:W-:Y:S01]  /*189e0*/  ISETP.GT.U32.AND P1, PT, R44, R5, PT ;  /* 0x000000052c00720c */ /* 0x000fe20003f24070 */
[----:B------:R-:W-:Y:S02]  /*189f0*/  VIADD R42, R0, 0x8b ;  /* 0x0000008b002a7836 */ /* 0x000fe40000000000 */
[----:B------:R-:W-:Y:S02]  /*18a00*/  IMAD.MOV R34, RZ, RZ, -R34 ;  /* 0x000000ffff227224 */ /* 0x000fe400078e0a22 */
[----:B------:R-:W-:Y:S01]  /*18a10*/  @!P4 IMAD.MOV R8, RZ, RZ, -R8 ;  /* 0x000000ffff08c224 */ /* 0x000fe200078e0a08 */
[----:B------:R-:W-:Y:S01]  /*18a20*/  ISETP.GE.AND P4, PT, R56, RZ, PT ;  /* 0x000000ff3800720c */ /* 0x000fe20003f86270 */
[----:B------:R-:W-:Y:S01]  /*18a30*/  VIADD R56, R0, 0x89 ;  /* 0x0000008900387836 */ /* 0x000fe20000000000 */
[----:B------:R-:W-:Y:S01]  /*18a40*/  IABS R35, R42 ;  /* 0x0000002a00237213 */ /* 0x000fe20000000000 */
[----:B------:R-:W-:Y:S01]  /*18a50*/  IMAD R4, R44, R34, R38 ;  /* 0x000000222c047224 */ /* 0x000fe200078e0226 */
[----:B------:R-:W-:Y:S01]  /*18a60*/  STL [R1+0x234], R8 ;  /* 0x0002340801007387 */ /* 0x000fe20000100800 */
[--C-:B------:R-:W-:Y:S01]  /*18a70*/  @!P6 IMAD.IADD R28, R28, 0x1, -R44.reuse ;  /* 0x000000011c1ce824 */ /* 0x100fe200078e0a2c */
[----:B------:R-:W-:Y:S01]  /*18a80*/  IABS R36, R56 ;  /* 0x0000003800247213 */ /* 0x000fe20000000000 */
[----:B------:R-:W-:Y:S01]  /*18a90*/  VIADD R41, R0, 0x8a ;  /* 0x0000008a00297836 */ /* 0x000fe20000000000 */
[----:B------:R0:W-:Y:S01]  /*18aa0*/  STL [R1+0x230], R7 ;  /* 0x0002300701007387 */ /* 0x0001e20000100800 */
[--C-:B------:R-:W-:Y:S01]  /*18ab0*/  @!P3 IMAD.IADD R33, R33, 0x1, -R44.reuse ;  /* 0x000000012121b824 */ /* 0x100fe200078e0a2c */
[----:B------:R-:W-:Y:S01]  /*18ac0*/  ISETP.GE.AND P6, PT, R54, RZ, PT ;  /* 0x000000ff3600720c */ /* 0x000fe20003fc6270 */
[--C-:B------:R-:W-:Y:S01]  /*18ad0*/  @!P5 IMAD.IADD R6, R6, 0x1, -R44.reuse ;  /* 0x000000010606d824 */ /* 0x100fe200078e0a2c */
[C---:B------:R-:W-:Y:S01]  /*18ae0*/  ISETP.GT.U32.AND P5, PT, R44.reuse, R4, PT ;  /* 0x000000042c00720c */ /* 0x040fe20003fa4070 */
[----:B------:R-:W-:Y:S01]  /*18af0*/  @!P1 IMAD.IADD R5, R5, 0x1, -R44 ;  /* 0x0000000105059824 */ /* 0x000fe200078e0a2c */
[----:B------:R-:W-:Y:S01]  /*18b00*/  IABS R34, R41 ;  /* 0x0000002900227213 */ /* 0x000fe20000000000 */
[----:B------:R-:W-:Y:S01]  /*18b10*/  IMAD.HI.U32 R29, R39, R35, RZ ;  /* 0x00000023271d7227 */ /* 0x000fe200078e00ff */
[----:B------:R-:W-:-:S02]  /*18b20*/  ISETP.GT.U32.AND P1, PT, R44, R33, PT ;  /* 0x000000212c00720c */ /* 0x000fc40003f24070 */
[----:B------:R-:W-:Y:S01]  /*18b30*/  ISETP.GE.AND P3, PT, R55, RZ, PT ;  /* 0x000000ff3700720c */ /* 0x000fe20003f66270 */
[----:B0-----:R-:W-:Y:S02]  /*18b40*/  IMAD.MOV.U32 R7, RZ, RZ, R28 ;  /* 0x000000ffff077224 */ /* 0x001fe400078e001c */
[----:B------:R-:W-:Y:S02]  /*18b50*/  IMAD.MOV.U32 R28, RZ, RZ, R36 ;  /* 0x000000ffff1c7224 */ /* 0x000fe400078e0024 */
[----:B------:R-:W-:Y:S01]  /*18b60*/  @!P2 IMAD.MOV R7, RZ, RZ, -R7 ;  /* 0x000000ffff07a224 */ /* 0x000fe200078e0a07 */
[C---:B------:R-:W-:Y:S01]  /*18b70*/  ISETP.GT.U32.AND P2, PT, R44.reuse, R5, PT ;  /* 0x000000052c00720c */ /* 0x040fe20003f44070 */
[----:B------:R-:W-:Y:S02]  /*18b80*/  IMAD.MOV R29, RZ, RZ, -R29 ;  /* 0x000000ffff1d7224 */ /* 0x000fe400078e0a1d */
[----:B------:R-:W-:Y:S01]  /*18b90*/  IMAD.HI.U32 R36, R39, R34, RZ ;  /* 0x0000002227247227 */ /* 0x000fe200078e00ff */
[----:B------:R0:W-:Y:S03]  /*18ba0*/  STL [R1+0x22c], R7 ;  /* 0x00022c0701007387 */ /* 0x0001e60000100800 */
[----:B------:R-:W-:-:S02]  /*18bb0*/  IMAD R37, R44, R29, R35 ;  /* 0x0000001d2c257224 */ /* 0x000fc400078e0223 */
[----:B------:R-:W-:Y:S02]  /*18bc0*/  IMAD.MOV R36, RZ, RZ, -R36 ;  /* 0x000000ffff247224 */ /* 0x000fe400078e0a24 */
[----:B------:R-:W-:-:S04]  /*18bd0*/  IMAD.HI.U32 R38, R39, R28, RZ ;  /* 0x0000001c27267227 */ /* 0x000fc800078e00ff */
[----:B0-----:R-:W-:Y:S02]  /*18be0*/  IMAD.MOV.U32 R7, RZ, RZ, R6 ;  /* 0x000000ffff077224 */ /* 0x001fe400078e0006 */
[----:B------:R-:W-:Y:S02]  /*18bf0*/  @!P5 IMAD.IADD R4, R4, 0x1, -R44 ;  /* 0x000000010404d824 */ /* 0x000fe400078e0a2c */
[----:B------:R-:W-:Y:S01]  /*18c00*/  @!P0 IMAD.MOV R7, RZ, RZ, -R7 ;  /* 0x000000ffff078224 */ /* 0x000fe200078e0a07 */
[C---:B------:R-:W-:Y:S01]  /*18c10*/  ISETP.GT.U32.AND P0, PT, R44.reuse, R37, PT ;  /* 0x000000252c00720c */ /* 0x040fe20003f04070 */
[C---:B------:R-:W-:Y:S01]  /*18c20*/  IMAD R34, R44.reuse, R36, R34 ;  /* 0x000000242c227224 */ /* 0x040fe200078e0222 */
[----:B------:R-:W-:Y:S01]  /*18c30*/  ISETP.GT.U32.AND P5, PT, R44, R4, PT ;  /* 0x000000042c00720c */ /* 0x000fe20003fa4070 */
[----:B------:R-:W-:Y:S01]  /*18c40*/  @!P1 IMAD.IADD R33, R33, 0x1, -R44 ;  /* 0x0000000121219824 */ /* 0x000fe200078e0a2c */
[----:B------:R0:W-:Y:S01]  /*18c50*/  STL [R1+0x220], R7 ;  /* 0x0002200701007387 */ /* 0x0001e20000100800 */
[----:B------:R-:W-:Y:S01]  /*18c60*/  IMAD.MOV R38, RZ, RZ, -R38 ;  /* 0x000000ffff267224 */ /* 0x000fe200078e0a26 */
[----:B------:R-:W-:Y:S01]  /*18c70*/  ISETP.GE.AND P1, PT, R42, RZ, PT ;  /* 0x000000ff2a00720c */ /* 0x000fe20003f26270 */
[----:B------:R-:W-:Y:S01]  /*18c80*/  @!P2 IMAD.IADD R5, R5, 0x1, -R44 ;  /* 0x000000010505a824 */ /* 0x000fe200078e0a2c */
[----:B------:R-:W-:Y:S01]  /*18c90*/  ISETP.GT.U32.AND P2, PT, R44, R34, PT ;  /* 0x000000222c00720c */ /* 0x000fe20003f44070 */
[----:B------:R-:W-:-:S02]  /*18ca0*/  VIADD R54, R0, 0x88 ;  /* 0x0000008800367836 */ /* 0x000fc40000000000 */
[----:B------:R-:W-:Y:S02]  /*18cb0*/  VIADD R55, R0, 0x87 ;  /* 0x0000008700377836 */ /* 0x000fe40000000000 */
[----:B------:R-:W-:Y:S01]  /*18cc0*/  IMAD R28, R44, R38, R28 ;  /* 0x000000262c1c7224 */ /* 0x000fe200078e021c */
[----:B------:R-:W-:Y:S01]  /*18cd0*/  IABS R29, R54 ;  /* 0x00000036001d7213 */ /* 0x000fe20000000000 */
[----:B0-----:R-:W-:Y:S01]  /*18ce0*/  IMAD.MOV.U32 R7, RZ, RZ, R33 ;  /* 0x000000ffff077224 */ /* 0x001fe200078e0021 */
[----:B------:R-:W-:Y:S01]  /*18cf0*/  IABS R35, R55 ;  /* 0x0000003700237213 */ /* 0x000fe20000000000 */
[----:B------:R-:W-:Y:S01]  /*18d00*/  @!P0 IMAD.IADD R37, R37, 0x1, -R44 ;  /* 0x0000000125258824 */ /* 0x000fe200078e0a2c */
[----:B------:R-:W-:Y:S01]  /*18d10*/  ISETP.GE.AND P0, PT, R56, RZ, PT ;  /* 0x000000ff3800720c */ /* 0x000fe20003f06270 */
[----:B------:R-:W-:Y:S01]  /*18d20*/  @!P4 IMAD.MOV R7, RZ, RZ, -R7 ;  /* 0x000000ffff07c224 */ /* 0x000fe200078e0a07 */
[----:B------:R-:W-:Y:S01]  /*18d30*/  ISETP.GT.U32.AND P4, PT, R44, R28, PT ;  /* 0x0000001c2c00720c */ /* 0x000fe20003f84070 */
[----:B------:R-:W-:-:S02]  /*18d40*/  IMAD.MOV.U32 R6, RZ, RZ, R29 ;  /* 0x000000ffff067224 */ /* 0x000fc400078e001d */
[----:B------:R-:W-:Y:S01]  /*18d50*/  IMAD.HI.U32 R29, R39, R35, RZ ;  /* 0x00000023271d7227 */ /* 0x000fe200078e00ff */
[----:B------:R-:W-:Y:S03]  /*18d60*/  STL [R1+0x204], R7 ;  /* 0x0002040701007387 */ /* 0x000fe60000100800 */
[--C-:B------:R-:W-:Y:S01]  /*18d70*/  @!P5 IMAD.IADD R4, R4, 0x1, -R44.reuse ;  /* 0x000000010404d824 */ /* 0x100fe200078e0a2c */
[----:B------:R-:W-:Y:S01]  /*18d80*/  ISETP.GE.AND P5, PT, R41, RZ, PT ;  /* 0x000000ff2900720c */ /* 0x000fe20003fa6270 */
[----:B------:R-:W-:Y:S01]  /*18d90*/  @!P2 IMAD.IADD R34, R34, 0x1, -R44 ;  /* 0x000000012222a824 */ /* 0x000fe200078e0a2c */
[----:B------:R-:W-:Y:S01]  /*18da0*/  ISETP.GT.U32.AND P2, PT, R44, R37, PT ;  /* 0x000000252c00720c */ /* 0x000fe20003f44070 */
[----:B------:R-:W-:-:S04]  /*18db0*/  IMAD.HI.U32 R36, R39, R6, RZ ;  /* 0x0000000627247227 */ /* 0x000fc800078e00ff */
[----:B------:R-:W-:Y:S02]  /*18dc0*/  IMAD.MOV R29, RZ, RZ, -R29 ;  /* 0x000000ffff1d7224 */ /* 0x000fe400078e0a1d */
[----:B------:R-:W-:Y:S02]  /*18dd0*/  VIADD R41, R0, 0x86 ;  /* 0x0000008600297836 */ /* 0x000fe40000000000 */
[----:B------:R-:W-:Y:S01]  /*18de0*/  @!P6 IMAD.MOV R5, RZ, RZ, -R5 ;  /* 0x000000ffff05e224 */ /* 0x000fe200078e0a05 */
[C---:B------:R-:W-:Y:S01]  /*18df0*/  ISETP.GT.U32.AND P6, PT, R44.reuse, R34, PT ;  /* 0x000000222c00720c */ /* 0x040fe20003fc4070 */
[----:B------:R-:W-:Y:S02]  /*18e00*/  IMAD.MOV R36, RZ, RZ, -R36 ;  /* 0x000000ffff247224 */ /* 0x000fe400078e0a24 */
[----:B------:R-:W-:Y:S01]  /*18e10*/  IMAD R35, R44, R29, R35 ;  /* 0x0000001d2c237224 */ /* 0x000fe200078e0223 */
[----:B------:R-:W-:Y:S01]  /*18e20*/  IABS R29, R41 ;  /* 0x00000029001d7213 */ /* 0x000fe20000000000 */
[----:B------:R-:W-:Y:S01]  /*18e30*/  @!P4 IMAD.IADD R28, R28, 0x1, -R44 ;  /* 0x000000011c1cc824 */ /* 0x000fe200078e0a2c */
[----:B------:R0:W-:Y:S01]  /*18e40*/  STL [R1+0x214], R5 ;  /* 0x0002140501007387 */ /* 0x0001e20000100800 */
[----:B------:R-:W-:-:S02]  /*18e50*/  IMAD R6, R44, R36, R6 ;  /* 0x000000242c067224 */ /* 0x000fc400078e0206 */
[----:B------:R-:W-:Y:S01]  /*18e60*/  IMAD.HI.U32 R36, R39, R29, RZ ;  /* 0x0000001d27247227 */ /* 0x000fe200078e00ff */
[----:B------:R-:W-:-:S03]  /*18e70*/  ISETP.GT.U32.AND P4, PT, R44, R28, PT ;  /* 0x0000001c2c00720c */ /* 0x000fc60003f84070 */
[----:B------:R-:W-:Y:S01]  /*18e80*/  @!P2 IMAD.IADD R37, R37, 0x1, -R44 ;  /* 0x000000012525a824 */ /* 0x000fe200078e0a2c */
[----:B------:R-:W-:Y:S01]  /*18e90*/  ISETP.GT.U32.AND P2, PT, R44, R35, PT ;  /* 0x000000232c00720c */ /* 0x000fe20003f44070 */
[----:B------:R-:W-:Y:S02]  /*18ea0*/  VIADD R42, R0, 0x84 ;  /* 0x00000084002a7836 */ /* 0x000fe40000000000 */
[----:B0-----:R-:W-:Y:S02]  /*18eb0*/  IMAD.MOV.U32 R5, RZ, RZ, R4 ;  /* 0x000000ffff057224 */ /* 0x001fe400078e0004 */
[----:B------:R-:W-:Y:S01]  /*18ec0*/  IMAD.MOV R36, RZ, RZ, -R36 ;  /* 0x000000ffff247224 */ /* 0x000fe200078e0a24 */
[----:B------:R-:W-:Y:S01]  /*18ed0*/  IABS R33, R42 ;  /* 0x0000002a00217213 */ /* 0x000fe20000000000 */
[----:B------:R-:W-:Y:S01]  /*18ee0*/  @!P3 IMAD.MOV R5, RZ, RZ, -R5 ;  /* 0x000000ffff05b224 */ /* 0x000fe200078e0a05 */
[C---:B------:R-:W-:Y:S01]  /*18ef0*/  ISETP.GT.U32.AND P3, PT, R44.reuse, R6, PT ;  /* 0x000000062c00720c */ /* 0x040fe20003f64070 */
[----:B------:R-:W-:-:S02]  /*18f00*/  IMAD R29, R44, R36, R29 ;  /* 0x000000242c1d7224 */ /* 0x000fc400078e021d */
[----:B------:R-:W-:Y:S01]  /*18f10*/  VIADD R56, R0, 0x85 ;  /* 0x0000008500387836 */ /* 0x000fe20000000000 */
[----:B------:R0:W-:Y:S01]  /*18f20*/  STL [R1+0x218], R5 ;  /* 0x0002180501007387 */ /* 0x0001e20000100800 */
[----:B------:R-:W-:Y:S01]  /*18f30*/  @!P4 IMAD.IADD R28, R28, 0x1, -R44 ;  /* 0x000000011c1cc824 */ /* 0x000fe200078e0a2c */
[----:B------:R-:W-:Y:S01]  /*18f40*/  ISETP.GT.U32.AND P4, PT, R44, R29, PT ;  /* 0x0000001d2c00720c */ /* 0x000fe20003f84070 */
[----:B------:R-:W-:Y:S01]  /*18f50*/  IMAD.MOV.U32 R7, RZ, RZ, R37 ;  /* 0x000000ffff077224 */ /* 0x000fe200078e0025 */
[----:B------:R-:W-:Y:S01]  /*18f60*/  IABS R4, R56 ;  /* 0x0000003800047213 */ /* 0x000fe20000000000 */
[----:B------:R-:W-:-:S04]  /*18f70*/  IMAD.HI.U32 R37, R39, R33, RZ ;  /* 0x0000002127257227 */ /* 0x000fc800078e00ff */
        /* <DEDUP_REMOVED lines=19> */
[----:B------:R-:W-:Y:S01]  /*190b0*/  @!P1 IMAD.IADD R35, R35, 0x1, -R44 ;  /* 0x0000000123239824 */ /* 0x000fe200078e0a2c */
[----:B------:R-:W-:Y:S01]  /*190c0*/  ISETP.GE.AND P1, PT, R41, RZ, PT ;  /* 0x000000ff2900720c */ /* 0x000fe20003f26270 */
[C---:B------:R-:W-:Y:S01]  /*190d0*/  VIADD R41, R0.reuse, 0x81 ;  /* 0x0000008100297836 */ /* 0x040fe20000000000 */
[----:B------:R-:W-:Y:S01]  /*190e0*/  IABS R5, R54 ;  /* 0x0000003600057213 */ /* 0x000fe20000000000 */
[----:B------:R-:W-:Y:S02]  /*190f0*/  VIADD R55, R0, 0x82 ;  /* 0x0000008200377836 */ /* 0x000fe40000000000 */
[----:B0-----:R-:W-:Y:S01]  /*19100*/  IMAD.MOV.U32 R7, RZ, RZ, R28 ;  /* 0x000000ffff077224 */ /* 0x001fe200078e001c */
[----:B------:R-:W-:Y:S01]  /*19110*/  IABS R38, R41 ;  /* 0x0000002900267213 */ /* 0x000fe20000000000 */
[----:B------:R-:W-:Y:S01]  /*19120*/  @!P4 IMAD.IADD R33, R33, 0x1, -R44 ;  /* 0x000000012121c824 */ /* 0x000fe200078e0a2c */
[----:B------:R-:W-:Y:S01]  /*19130*/  IABS R36, R55 ;  /* 0x0000003700247213 */ /* 0x000fe20000000000 */
[----:B------:R-:W-:Y:S01]  /*19140*/  IMAD.MOV.U32 R8, RZ, RZ, R34 ;  /* 0x000000ffff087224 */ /* 0x000fe200078e0022 */
[----:B------:R-:W-:Y:S01]  /*19150*/  ISETP.GT.U32.AND P4, PT, R44, R29, PT ;  /* 0x0000001d2c00720c */ /* 0x000fe20003f84070 */
[----:B------:R-:W-:-:S04]  /*19160*/  IMAD.HI.U32 R37, R39, R5, RZ ;  /* 0x0000000527257227 */ /* 0x000fc800078e00ff */
[----:B------:R-:W-:Y:S01]  /*19170*/  @!P0 IMAD.MOV R7, RZ, RZ, -R7 ;  /* 0x000000ffff078224 */ /* 0x000fe200078e0a07 */
[----:B------:R-:W-:Y:S01]  /*19180*/  ISETP.GT.U32.AND P0, PT, R44, R33, PT ;  /* 0x000000212c00720c */ /* 0x000fe20003f04070 */
[----:B------:R-:W-:Y:S02]  /*19190*/  @!P5 IMAD.MOV R8, RZ, RZ, -R8 ;  /* 0x000000ffff08d224 */ /* 0x000fe400078e0a08 */
[----:B------:R-:W-:Y:S02]  /*191a0*/  IMAD.MOV R37, RZ, RZ, -R37 ;  /* 0x000000ffff257224 */ /* 0x000fe400078e0a25 */
[C---:B------:R-:W-:Y:S01]  /*191b0*/  IMAD.HI.U32 R34, R39.reuse, R38, RZ ;  /* 0x0000002627227227 */ /* 0x040fe200078e00ff */
[----:B------:R-:W-:Y:S03]  /*191c0*/  STL [R1+0x200], R8 ;  /* 0x0002000801007387 */ /* 0x000fe60000100800 */
[----:B------:R-:W-:Y:S01]  /*191d0*/  @!P3 IMAD.IADD R4, R4, 0x1, -R44 ;  /* 0x000000010404b824 */ /* 0x000fe200078e0a2c */
[----:B------:R0:W-:Y:S01]  /*191e0*/  STL [R1+0x1fc], R7 ;  /* 0x0001fc0701007387 */ /* 0x0001e20000100800 */
[----:B------:R-:W-:Y:S01]  /*191f0*/  IMAD.HI.U32 R40, R39, R36, RZ ;  /* 0x0000002427287227 */ /* 0x000fe200078e00ff */
[----:B------:R-:W-:-:S02]  /*19200*/  ISETP.GE.AND P3, PT, R56, RZ, PT ;  /* 0x000000ff3800720c */ /* 0x000fc40003f66270 */
[C---:B------:R-:W-:Y:S01]  /*19210*/  ISETP.GT.U32.AND P5, PT, R44.reuse, R4, PT ;  /* 0x000000042c00720c */ /* 0x040fe20003fa4070 */
[C---:B------:R-:W-:Y:S02]  /*19220*/  IMAD R5, R44.reuse, R37, R5 ;  /* 0x000000252c057224 */ /* 0x040fe400078e0205 */
[----:B------:R-:W-:Y:S02]  /*19230*/  IMAD.MOV R34, RZ, RZ, -R34 ;  /* 0x000000ffff227224 */ /* 0x000fe400078e0a22 */
[----:B------:R-:W-:Y:S02]  /*19240*/  IMAD.MOV R40, RZ, RZ, -R40 ;  /* 0x000000ffff287224 */ /* 0x000fe400078e0a28 */
[----:B0-----:R-:W-:Y:S02]  /*19250*/  IMAD.MOV.U32 R7, RZ, RZ, R35 ;  /* 0x000000ffff077224 */ /* 0x001fe400078e0023 */
[----:B------:R-:W-:Y:S01]  /*19260*/  @!P6 IMAD.MOV R6, RZ, RZ, -R6 ;  /* 0x000000ffff06e224 */ /* 0x000fe200078e0a06 */
[C---:B------:R-:W-:Y:S01]  /*19270*/  ISETP.GT.U32.AND P6, PT, R44.reuse, R5, PT ;  /* 0x000000052c00720c */ /* 0x040fe20003fc4070 */
[----:B------:R-:W-:-:S02]  /*19280*/  IMAD R38, R44, R34, R38 ;  /* 0x000000222c267224 */ /* 0x000fc400078e0226 */
[----:B------:R-:W-:Y:S01]  /*19290*/  @!P2 IMAD.MOV R7, RZ, RZ, -R7 ;  /* 0x000000ffff07a224 */ /* 0x000fe200078e0a07 */
[----:B------:R-:W-:Y:S01]  /*192a0*/  STL [R1+0x1f8], R6 ;  /* 0x0001f80601007387 */ /* 0x000fe20000100800 */
[----:B------:R-:W-:Y:S01]  /*192b0*/  IMAD R40, R44, R40, R36 ;  /* 0x000000282c287224 */ /* 0x000fe200078e0224 */
[----:B------:R-:W-:Y:S01]  /*192c0*/  ISETP.GE.AND P2, PT, R42, RZ, PT ;  /* 0x000000ff2a00720c */ /* 0x000fe20003f46270 */
[--C-:B------:R-:W-:Y:S01]  /*192d0*/  @!P4 IMAD.IADD R29, R29, 0x1, -R44.reuse ;  /* 0x000000011d1dc824 */ /* 0x100fe200078e0a2c */
[----:B------:R0:W-:Y:S01]  /*192e0*/  STL [R1+0x1f4], R7 ;  /* 0x0001f40701007387 */ /* 0x0001e20000100800 */
[--C-:B------:R-:W-:Y:S01]  /*192f0*/  @!P0 IMAD.IADD R33, R33, 0x1, -R44.reuse ;  /* 0x0000000121218824 */ /* 0x100fe200078e0a2c */
[----:B------:R-:W-:Y:S01]  /*19300*/  ISETP.GT.U32.AND P0, PT, R44, R38, PT ;  /* 0x000000262c00720c */ /* 0x000fe20003f04070 */
[----:B------:R-:W-:Y:S01]  /*19310*/  VIADD R56, R0, 0x80 ;  /* 0x0000008000387836 */ /* 0x000fe20000000000 */
[----:B------:R-:W-:Y:S01]  /*19320*/  ISETP.GT.U32.AND P4, PT, R44, R40, PT ;  /* 0x000000282c00720c */ /* 0x000fe20003f84070 */
[--C-:B------:R-:W-:Y:S01]  /*19330*/  @!P5 IMAD.IADD R4, R4, 0x1, -R44.reuse ;  /* 0x000000010404d824 */ /* 0x100fe200078e0a2c */
[----:B------:R-:W-:Y:S01]  /*19340*/  ISETP.GE.AND P5, PT, R54, RZ, PT ;  /* 0x000000ff3600720c */ /* 0x000fe20003fa6270 */
[----:B------:R-:W-:Y:S01]  /*19350*/  VIADD R54, R0, 0x7f ;  /* 0x0000007f00367836 */ /* 0x000fe20000000000 */
[----:B------:R-:W-:Y:S01]  /*19360*/  IABS R36, R56 ;  /* 0x0000003800247213 */ /* 0x000fe20000000000 */
[----:B------:R-:W-:-:S02]  /*19370*/  @!P6 IMAD.IADD R5, R5, 0x1, -R44 ;  /* 0x000000010505e824 */ /* 0x000fc400078e0a2c */
[----:B0-----:R-:W-:Y:S01]  /*19380*/  IMAD.MOV.U32 R7, RZ, RZ, R29 ;  /* 0x000000ffff077224 */ /* 0x001fe200078e001d */
[----:B------:R-:W-:Y:S01]  /*19390*/  IABS R37, R54 ;  /* 0x0000003600257213 */ /* 0x000fe20000000000 */
[----:B------:R-:W-:Y:S01]  /*193a0*/  IMAD.MOV.U32 R28, RZ, RZ, R36 ;  /* 0x000000ffff1c7224 */ /* 0x000fe200078e0024 */
[----:B------:R-:W-:Y:S01]  /*193b0*/  ISETP.GT.U32.AND P6, PT, R44, R5, PT ;  /* 0x000000052c00720c */ /* 0x000fe20003fc4070 */
[----:B------:R-:W-:Y:S01]  /*193c0*/  @!P1 IMAD.MOV R7, RZ, RZ, -R7 ;  /* 0x000000ffff079224 */ /* 0x000fe200078e0a07 */
[----:B------:R-:W-:Y:S01]  /*193d0*/  ISETP.GE.AND P1, PT, R55, RZ, PT ;  /* 0x000000ff3700720c */ /* 0x000fe20003f26270 */
[--C-:B------:R-:W-:Y:S02]  /*193e0*/  @!P0 IMAD.IADD R38, R38, 0x1, -R44.reuse ;  /* 0x0000000126268824 */ /* 0x100fe400078e0a2c */
[----:B------:R-:W-:Y:S01]  /*193f0*/  IMAD.HI.U32 R6, R39, R28, RZ ;  /* 0x0000001c27067227 */ /* 0x000fe200078e00ff */
[----:B------:R0:W-:Y:S03]  /*19400*/  STL [R1+0x1f0], R7 ;  /* 0x0001f00701007387 */ /* 0x0001e60000100800 */
[----:B------:R-:W-:Y:S01]  /*19410*/  @!P4 IMAD.IADD R40, R40, 0x1, -R44 ;  /* 0x000000012828c824 */ /* 0x000fe200078e0a2c */
[----:B------:R-:W-:Y:S01]  /*19420*/  ISETP.GE.AND P4, PT, R41, RZ, PT ;  /* 0x000000ff2900720c */ /* 0x000fe20003f86270 */
[----:B------:R-:W-:-:S02]  /*19430*/  IMAD.MOV R6, RZ, RZ, -R6 ;  /* 0x000000ffff067224 */ /* 0x000fc400078e0a06 */
[----:B------:R-:W-:Y:S01]  /*19440*/  @!P6 IMAD.IADD R5, R5, 0x1, -R44 ;  /* 0x000000010505e824 */ /* 0x000fe200078e0a2c */
[C---:B------:R-:W-:Y:S01]  /*19450*/  ISETP.GT.U32.AND P0, PT, R44.reuse, R40, PT ;  /* 0x000000282c00720c */ /* 0x040fe20003f04070 */
[C---:B------:R-:W-:Y:S02]  /*19460*/  IMAD R28, R44.reuse, R6, R28 ;  /* 0x000000062c1c7224 */ /* 0x040fe400078e021c */
[----:B0-----:R-:W-:Y:S02]  /*19470*/  IMAD.MOV.U32 R7, RZ, RZ, R4 ;  /* 0x000000ffff077224 */ /* 0x001fe400078e0004 */
[----:B------:R-:W-:Y:S01]  /*19480*/  IMAD.HI.U32 R4, R39, R37, RZ ;  /* 0x0000002527047227 */ /* 0x000fe200078e00ff */
[----:B------:R-:W-:-:S03]  /*19490*/  ISETP.GT.U32.AND P6, PT, R44, R28, PT ;  /* 0x0000001c2c00720c */ /* 0x000fc60003fc4070 */
[----:B------:R-:W-:Y:S01]  /*194a0*/  @!P3 IMAD.MOV R7, RZ, RZ, -R7 ;  /* 0x000000ffff07b224 */ /* 0x000fe200078e0a07 */
[----:B------:R-:W-:Y:S01]  /*194b0*/  ISETP.GT.U32.AND P3, PT, R44, R38, PT ;  /* 0x000000262c00720c */ /* 0x000fe20003f64070 */
[----:B------:R-:W-:Y:S02]  /*194c0*/  IMAD.MOV R4, RZ, RZ, -R4 ;  /* 0x000000ffff047224 */ /* 0x000fe400078e0a04 */
[----:B------:R-:W-:Y:S01]  /*194d0*/  VIADD R55, R0, 0x7e ;  /* 0x0000007e00377836 */ /* 0x000fe20000000000 */
[----:B------:R0:W-:Y:S01]  /*194e0*/  STL [R1+0x1e8], R7 ;  /* 0x0001e80701007387 */ /* 0x0001e20000100800 */
[----:B------:R-:W-:Y:S02]  /*194f0*/  IMAD R37, R44, R4, R37 ;  /* 0x000000042c257224 */ /* 0x000fe400078e0225 */
[----:B------:R-:W-:Y:S01]  /*19500*/  @!P0 IMAD.IADD R40, R40, 0x1, -R44 ;  /* 0x0000000128288824 */ /* 0x000fe200078e0a2c */
[----:B------:R-:W-:Y:S01]  /*19510*/  IABS R36, R55 ;  /* 0x0000003700247213 */ /* 0x000fe20000000000 */
[----:B------:R-:W-:Y:S01]  /*19520*/  IMAD.MOV.U32 R6, RZ, RZ, R5 ;  /* 0x000000ffff067224 */ /* 0x000fe200078e0005 */
[----:B------:R-:W-:Y:S01]  /*19530*/  ISETP.GE.AND P0, PT, R55, RZ, PT ;  /* 0x000000ff3700720c */ /* 0x000fe20003f06270 */
[----:B------:R-:W-:-:S02]  /*19540*/  VIADD R55, R0, 0x7d ;  /* 0x0000007d00377836 */ /* 0x000fc40000000000 */
[----:B------:R-:W-:Y:S01]  /*19550*/  @!P3 IMAD.IADD R38, R38, 0x1, -R44 ;  /* 0x000000012626b824 */ /* 0x000fe200078e0a2c */
[----:B------:R-:W-:Y:S01]  /*19560*/  ISETP.GT.U32.AND P3, PT, R44, R37, PT ;  /* 0x000000252c00720c */ /* 0x000fe20003f64070 */
[----:B0-----:R-:W-:Y:S01]  /*19570*/  IMAD.MOV.U32 R7, RZ, RZ, R33 ;  /* 0x000000ffff077224 */ /* 0x001fe200078e0021 */
[----:B------:R-:W-:Y:S01]  /*19580*/  IABS R34, R55 ;  /* 0x0000003700227213 */ /* 0x000fe20000000000 */
[----:B------:R-:W-:-:S04]  /*19590*/  IMAD.HI.U32 R5, R39, R36, RZ ;  /* 0x0000002427057227 */ /* 0x000fc800078e00ff */
[----:B------:R-:W-:Y:S01]  /*195a0*/  @!P2 IMAD.MOV R7, RZ, RZ, -R7 ;  /* 0x000000ffff07a224 */ /* 0x000fe200078e0a07 */
[----:B------:R-:W-:Y:S01]  /*195b0*/  ISETP.GE.AND P2, PT, R56, RZ, PT ;  /* 0x000000ff3800720c */ /* 0x000fe20003f46270 */
[----:B------:R-:W-:Y:S01]  /*195c0*/  @!P6 IMAD.IADD R28, R28, 0x1, -R44 ;  /* 0x000000011c1ce824 */ /* 0x000fe200078e0a2c */
[----:B------:R-:W-:Y:S01]  /*195d0*/  ISETP.GE.AND P6, PT, R55, RZ, PT ;  /* 0x000000ff3700720c */ /* 0x000fe20003fc6270 */
[----:B------:R-:W-:Y:S01]  /*195e0*/  IMAD.MOV R5, RZ, RZ, -R5 ;  /* 0x000000ffff057224 */ /* 0x000fe200078e0a05 */
[----:B------:R0:W-:Y:S01]  /*195f0*/  STL [R1+0x1e4], R7 ;  /* 0x0001e40701007387 */ /* 0x0001e20000100800 */
[----:B------:R-:W-:Y:S01]  /*19600*/  @!P5 IMAD.MOV R6, RZ, RZ, -R6 ;  /* 0x000000ffff06d224 */ /* 0x000fe200078e0a06 */
[----:B------:R-:W-:Y:S01]  /*19610*/  ISETP.GE.AND P5, PT, R54, RZ, PT ;  /* 0x000000ff3600720c */ /* 0x000fe20003fa6270 */
[----:B------:R-:W-:Y:S01]  /*19620*/  @!P3 IMAD.IADD R37, R37, 0x1, -R44 ;  /* 0x000000012525b824 */ /* 0x000fe200078e0a2c */
[C---:B------:R-:W-:Y:S01]  /*19630*/  ISETP.GT.U32.AND P3, PT, R44.reuse, R28, PT ;  /* 0x0000001c2c00720c */ /* 0x040fe20003f64070 */
[----:B------:R-:W-:Y:S01]  /*19640*/  IMAD R36, R44, R5, R36 ;  /* 0x000000052c247224 */ /* 0x000fe200078e0224 */
[----:B------:R1:W-:Y:S01]  /*19650*/  STL [R1+0x1e0], R6 ;  /* 0x0001e00601007387 */ /* 0x0003e20000100800 */
[----:B------:R-:W-:-:S04]  /*19660*/  IMAD.HI.U32 R5, R39, R34, RZ ;  /* 0x0000002227057227 */ /* 0x000fc800078e00ff */
[----:B0-----:R-:W-:Y:S02]  /*19670*/  IMAD.MOV.U32 R7, RZ, RZ, R40 ;  /* 0x000000ffff077224 */ /* 0x001fe400078e0028 */
[----:B------:R-:W-:Y:S02]  /*19680*/  IMAD.MOV R5, RZ, RZ, -R5 ;  /* 0x000000ffff057224 */ /* 0x000fe400078e0a05 */
[----:B------:R-:W-:Y:S01]  /*19690*/  @!P1 IMAD.MOV R7, RZ, RZ, -R7 ;  /* 0x000000ffff079224 */ /* 0x000fe200078e0a07 */
[C---:B------:R-:W-:Y:S01]  /*196a0*/  ISETP.GT.U32.AND P1, PT, R44.reuse, R37, PT ;  /* 0x000000252c00720c */ /* 0x040fe20003f24070 */
[----:B------:R-:W-:Y:S02]  /*196b0*/  IMAD R34, R44, R5, R34 ;  /* 0x000000052c227224 */ /* 0x000fe400078e0222 */
[----:B------:R-:W-:Y:S01]  /*196c0*/  VIADD R41, R0, 0x7c ;  /* 0x0000007c00297836 */ /* 0x000fe20000000000 */
[----:B------:R0:W-:Y:S01]  /*196d0*/  STL [R1+0x1dc], R7 ;  /* 0x0001dc0701007387 */ /* 0x0001e20000100800 */
[----:B------:R-:W-:Y:S01]  /*196e0*/  @!P3 IMAD.IADD R28, R28, 0x1, -R44 ;  /* 0x000000011c1cb824 */ /* 0x000fe200078e0a2c */
[----:B------:R-:W-:Y:S01]  /*196f0*/  ISETP.GT.U32.AND P3, PT, R44, R34, PT ;  /* 0x000000222c00720c */ /* 0x000fe20003f64070 */
[C---:B------:R-:W-:Y:S01]  /*19700*/  VIADD R42, R0.reuse, 0x7a ;  /* 0x0000007a002a7836 */ /* 0x040fe20000000000 */
[----:B-1----:R-:W-:Y:S01]  /*19710*/  IABS R6, R41 ;  /* 0x0000002900067213 */ /* 0x002fe20000000000 */
[----:B------:R-:W-:-:S02]  /*19720*/  VIADD R56, R0, 0x7b ;  /* 0x0000007b00387836 */ /* 0x000fc40000000000 */
[----:B------:R-:W-:Y:S01]  /*19730*/  VIADD R54, R0, 0x79 ;  /* 0x0000007900367836 */ /* 0x000fe20000000000 */
[----:B------:R-:W-:Y:S01]  /*19740*/  IABS R33, R42 ;  /* 0x0000002a00217213 */ /* 0x000fe20000000000 */
[----:B------:R-:W-:Y:S01]  /*19750*/  IMAD.HI.U32 R4, R39, R6, RZ ;  /* 0x0000000627047227 */ /* 0x000fe200078e00ff */
[----:B------:R-:W-:Y:S02]  /*19760*/  IABS R29, R56 ;  /* 0x00000038001d7213 */ /* 0x000fe40000000000 */
[----:B------:R-:W-:Y:S01]  /*19770*/  IABS R35, R54 ;  /* 0x0000003600237213 */ /* 0x000fe20000000000 */
[----:B0-----:R-:W-:Y:S02]  /*19780*/  IMAD.MOV.U32 R7, RZ, RZ, R38 ;  /* 0x000000ffff077224 */ /* 0x001fe400078e0026 */
[----:B------:R-:W-:Y:S02]  /*19790*/  IMAD.MOV R4, RZ, RZ, -R4 ;  /* 0x000000ffff047224 */ /* 0x000fe400078e0a04 */
[----:B------:R-:W-:Y:S01]  /*197a0*/  @!P4 IMAD.MOV R7, RZ, RZ, -R7 ;  /* 0x000000ffff07c224 */ /* 0x000fe200078e0a07 */
[----:B------:R-:W-:Y:S01]  /*197b0*/  ISETP.GT.U32.AND P4, PT, R44, R36, PT ;  /* 0x000000242c00720c */ /* 0x000fe20003f84070 */
[----:B------:R-:W-:-:S02]  /*197c0*/  @!P3 IMAD.IADD R34, R34, 0x1, -R44 ;  /* 0x000000012222b824 */ /* 0x000fc400078e0a2c */
[----:B------:R-:W-:Y:S01]  /*197d0*/  IMAD R6, R44, R4, R6 ;  /* 0x000000042c067224 */ /* 0x000fe200078e0206 */
[----:B------:R0:W-:Y:S01]  /*197e0*/  STL [R1+0x1d8], R7 ;  /* 0x0001d80701007387 */ /* 0x0001e20000100800 */
[----:B------:R-:W-:-:S04]  /*197f0*/  IMAD.HI.U32 R4, R39, R33, RZ ;  /* 0x0000002127047227 */ /* 0x000fc800078e00ff */
[----:B------:R-:W-:Y:S01]  /*19800*/  @!P1 IMAD.IADD R37, R37, 0x1, -R44 ;  /* 0x0000000125259824 */ /* 0x000fe200078e0a2c */
[----:B------:R-:W-:Y:S01]  /*19810*/  ISETP.GT.U32.AND P1, PT, R44, R6, PT ;  /* 0x000000062c00720c */ /* 0x000fe20003f24070 */
[----:B------:R-:W-:Y:S02]  /*19820*/  IMAD.MOV R4, RZ, RZ, -R4 ;  /* 0x000000ffff047224 */ /* 0x000fe400078e0a04 */
[----:B------:R-:W-:Y:S01]  /*19830*/  @!P4 IMAD.IADD R36, R36, 0x1, -R44 ;  /* 0x000000012424c824 */ /* 0x000fe200078e0a2c */
[----:B------:R-:W-:Y:S01]  /*19840*/  ISETP.GE.AND P4, PT, R41, RZ, PT ;  /* 0x000000ff2900720c */ /* 0x000fe20003f86270 */
[----:B0-----:R-:W-:Y:S02]  /*19850*/  IMAD.MOV.U32 R7, RZ, RZ, R28 ;  /* 0x000000ffff077224 */ /* 0x001fe400078e001c */
[C---:B------:R-:W-:Y:S01]  /*19860*/  IMAD R33, R44.reuse, R4, R33 ;  /* 0x000000042c217224 */ /* 0x040fe200078e0221 */
[----:B------:R-:W-:Y:S01]  /*19870*/  ISETP.GT.U32.AND P3, PT, R44, R36, PT ;  /* 0x000000242c00720c */ /* 0x000fe20003f64070 */
[----:B------:R-:W-:-:S04]  /*19880*/  IMAD.HI.U32 R5, R39, R29, RZ ;  /* 0x0000001d27057227 */ /* 0x000fc800078e00ff */
[----:B------:R-:W-:Y:S01]  /*19890*/  @!P2 IMAD.MOV R7, RZ, RZ, -R7 ;  /* 0x000000ffff07a224 */ /* 0x000fe200078e0a07 */
[----:B------:R-:W-:Y:S01]  /*198a0*/  ISETP.GT.U32.AND P2, PT, R44, R34, PT ;  /* 0x000000222c00720c */ /* 0x000fe20003f44070 */
[----:B------:R-:W-:Y:S02]  /*198b0*/  IMAD.MOV R5, RZ, RZ, -R5 ;  /* 0x000000ffff057224 */ /* 0x000fe400078e0a05 */
[----:B------:R-:W-:Y:S01]  /*198c0*/  VIADD R55, R0, 0x78 ;  /* 0x0000007800377836 */ /* 0x000fe20000000000 */
[----:B------:R0:W-:Y:S01]  /*198d0*/  STL [R1+0x1d4], R7 ;  /* 0x0001d40701007387 */ /* 0x0001e20000100800 */
[----:B------:R-:W-:Y:S02]  /*198e0*/  IMAD R29, R44, R5, R29 ;  /* 0x000000052c1d7224 */ /* 0x000fe400078e021d */
[--C-:B------:R-:W-:Y:S01]  /*198f0*/  @!P3 IMAD.IADD R36, R36, 0x1, -R44.reuse ;  /* 0x000000012424b824 */ /* 0x100fe200078e0a2c */
[----:B------:R-:W-:Y:S01]  /*19900*/  ISETP.GT.U32.AND P3, PT, R44, R33, PT ;  /* 0x000000212c00720c */ /* 0x000fe20003f64070 */
[----:B------:R-:W-:Y:S01]  /*19910*/  @!P1 IMAD.IADD R6, R6, 0x1, -R44 ;  /* 0x0000000106069824 */ /* 0x000fe200078e0a2c */
[----:B------:R-:W-:Y:S01]  /*19920*/  IABS R5, R55 ;  /* 0x0000003700057213 */ /* 0x000fe20000000000 */
[----:B------:R-:W-:-:S03]  /*19930*/  IMAD.HI.U32 R4, R39, R35, RZ ;  /* 0x0000002327047227 */ /* 0x000fc600078e00ff */
[----:B------:R-:W-:Y:S01]  /*19940*/  ISETP.GT.U32.AND P1, PT, R44, R6, PT ;  /* 0x000000062c00720c */ /* 0x000fe20003f24070 */
[----:B0-----:R-:W-:Y:S02]  /*19950*/  IMAD.MOV.U32 R7, RZ, RZ, R37 ;  /* 0x000000ffff077224 */ /* 0x001fe400078e0025 */
[----:B------:R-:W-:Y:S02]  /*19960*/  VIADD R41, R0, 0x77 ;  /* 0x0000007700297836 */ /* 0x000fe40000000000 */
[----:B------:R-:W-:Y:S01]  /*19970*/  @!P5 IMAD.MOV R7, RZ, RZ, -R7 ;  /* 0x000000ffff07d224 */ /* 0x000fe200078e0a07 */
[----:B------:R-:W-:Y:S01]  /*19980*/  ISETP.GT.U32.AND P5, PT, R44, R29, PT ;  /* 0x0000001d2c00720c */ /* 0x000fe20003fa4070 */
[----:B------:R-:W-:Y:S01]  /*19990*/  IMAD.MOV R4, RZ, RZ, -R4 ;  /* 0x000000ffff047224 */ /* 0x000fe200078e0a04 */
[----:B------:R-:W-:Y:S01]  /*199a0*/  IABS R37, R41 ;  /* 0x0000002900257213 */ /* 0x000fe20000000000 */
[----:B------:R-:W-:Y:S01]  /*199b0*/  IMAD.MOV.U32 R28, RZ, RZ, R5 ;  /* 0x000000ffff1c7224 */ /* 0x000fe200078e0005 */
[----:B------:R0:W-:Y:S01]  /*199c0*/  STL [R1+0x1a0], R7 ;  /* 0x0001a00701007387 */ /* 0x0001e20000100800 */
[----:B------:R-:W-:-:S02]  /*199d0*/  @!P3 IMAD.IADD R33, R33, 0x1, -R44 ;  /* 0x000000012121b824 */ /* 0x000fc400078e0a2c */
[----:B------:R-:W-:Y:S02]  /*199e0*/  IMAD.MOV.U32 R8, RZ, RZ, R36 ;  /* 0x000000ffff087224 */ /* 0x000fe400078e0024 */
[----:B------:R-:W-:Y:S02]  /*199f0*/  IMAD R35, R44, R4, R35 ;  /* 0x000000042c237224 */ /* 0x000fe400078e0223 */
[----:B------:R-:W-:-:S04]  /*19a00*/  IMAD.HI.U32 R5, R39, R28, RZ ;  /* 0x0000001c27057227 */ /* 0x000fc800078e00ff */
[----:B------:R-:W-:Y:S01]  /*19a10*/  @!P0 IMAD.MOV R8, RZ, RZ, -R8 ;  /* 0x000000ffff088224 */ /* 0x000fe200078e0a08 */
[----:B------:R-:W-:Y:S01]  /*19a20*/  ISETP.GT.U32.AND P0, PT, R44, R33, PT ;  /* 0x000000212c00720c */ /* 0x000fe20003f04070 */
[----:B------:R-:W-:Y:S01]  /*19a30*/  @!P2 IMAD.IADD R34, R34, 0x1, -R44 ;  /* 0x000000012222a824 */ /* 0x000fe200078e0a2c */
[----:B------:R-:W-:Y:S01]  /*19a40*/  ISETP.GT.U32.AND P2, PT, R44, R35, PT ;  /* 0x000000232c00720c */ /* 0x000fe20003f44070 */
[----:B------:R-:W-:Y:S01]  /*19a50*/  IMAD.MOV R5, RZ, RZ, -R5 ;  /* 0x000000ffff057224 */ /* 0x000fe200078e0a05 */
[----:B------:R1:W-:Y:S01]  /*19a60*/  STL [R1+0x1b8], R8 ;  /* 0x0001b80801007387 */ /* 0x0003e20000100800 */
[----:B------:R-:W-:-:S04]  /*19a70*/  IMAD.HI.U32 R4, R39, R37, RZ ;  /* 0x0000002527047227 */ /* 0x000fc800078e00ff */
[--C-:B------:R-:W-:Y:S01]  /*19a80*/  @!P5 IMAD.IADD R29, R29, 0x1, -R44.reuse ;  /* 0x000000011d1dd824 */ /* 0x100fe200078e0a2c */
[----:B------:R-:W-:Y:S01]  /*19a90*/  ISETP.GE.AND P5, PT, R42, RZ, PT ;  /* 0x000000ff2a00720c */ /* 0x000fe20003fa6270 */
[----:B------:R-:W-:Y:S01]  /*19aa0*/  @!P1 IMAD.IADD R6, R6, 0x1, -R44 ;  /* 0x0000000106069824 */ /* 0x000fe200078e0a2c */
[----:B------:R-:W-:Y:S01]  /*19ab0*/  ISETP.GE.AND P1, PT, R56, RZ, PT ;  /* 0x000000ff3800720c */ /* 0x000fe20003f26270 */
[C---:B------:R-:W-:Y:S01]  /*19ac0*/  IMAD R28, R44.reuse, R5, R28 ;  /* 0x000000052c1c7224 */ /* 0x040fe200078e021c */
[C---:B------:R-:W-:Y:S01]  /*19ad0*/  ISETP.GT.U32.AND P3, PT, R44.reuse, R29, PT ;  /* 0x0000001d2c00720c */ /* 0x040fe20003f64070 */
[----:B------:R-:W-:Y:S02]  /*19ae0*/  IMAD.MOV R4, RZ, RZ, -R4 ;  /* 0x000000ffff047224 */ /* 0x000fe400078e0a04 */
[----:B------:R-:W-:Y:S01]  /*19af0*/  @!P4 IMAD.MOV R6, RZ, RZ, -R6 ;  /* 0x000000ffff06c224 */ /* 0x000fe200078e0a06 */
[C---:B------:R-:W-:Y:S01]  /*19b00*/  ISETP.GT.U32.AND P4, PT, R44.reuse, R28, PT ;  /* 0x0000001c2c00720c */ /* 0x040fe20003f84070 */
[----:B------:R-:W-:-:S02]  /*19b10*/  IMAD R37, R44, R4, R37 ;  /* 0x000000042c257224 */ /* 0x000fc400078e0225 */
[----:B------:R-:W-:Y:S02]  /*19b20*/  VIADD R56, R0, 0x76 ;  /* 0x0000007600387836 */ /* 0x000fe40000000000 */
[----:B0-----:R-:W-:Y:S02]  /*19b30*/  IMAD.MOV.U32 R7, RZ, RZ, R34 ;  /* 0x000000ffff077224 */ /* 0x001fe400078e0022 */
[--C-:B------:R-:W-:Y:S01]  /*19b40*/  @!P0 IMAD.IADD R33, R33, 0x1, -R44.reuse ;  /* 0x0000000121218824 */ /* 0x100fe200078e0a2c */
[----:B------:R-:W-:Y:S01]  /*19b50*/  ISETP.GT.U32.AND P0, PT, R44, R37, PT ;  /* 0x000000252c00720c */ /* 0x000fe20003f04070 */
[--C-:B------:R-:W-:Y:S01]  /*19b60*/  @!P2 IMAD.IADD R35, R35, 0x1, -R44.reuse ;  /* 0x000000012323a824 */ /* 0x100fe200078e0a2c */
[----:B------:R-:W-:Y:S01]  /*19b70*/  IABS R5, R56 ;  /* 0x0000003800057213 */ /* 0x000fe20000000000 */
[----:B------:R-:W-:Y:S01]  /*19b80*/  @!P6 IMAD.MOV R7, RZ, RZ, -R7 ;  /* 0x000000ffff07e224 */ /* 0x000fe200078e0a07 */
[----:B------:R-:W-:Y:S01]  /*19b90*/  ISETP.GE.AND P6, PT, R54, RZ, PT ;  /* 0x000000ff3600720c */ /* 0x000fe20003fc6270 */
[----:B------:R-:W-:Y:S01]  /*19ba0*/  VIADD R54, R0, 0x75 ;  /* 0x0000007500367836 */ /* 0x000fe20000000000 */
[----:B------:R-:W-:Y:S01]  /*19bb0*/  ISETP.GT.U32.AND P2, PT, R44, R35, PT ;  /* 0x000000232c00720c */ /* 0x000fe20003f44070 */
[--C-:B------:R-:W-:Y:S01]  /*19bc0*/  @!P3 IMAD.IADD R29, R29, 0x1, -R44.reuse ;  /* 0x000000011d1db824 */ /* 0x100fe200078e0a2c */
[----:B------:R-:W-:Y:S01]  /*19bd0*/  ISETP.GE.AND P3, PT, R55, RZ, PT ;  /* 0x000000ff3700720c */ /* 0x000fe20003f66270 */
[----:B------:R-:W-:Y:S01]  /*19be0*/  IMAD.HI.U32 R4, R39, R5, RZ ;  /* 0x0000000527047227 */ /* 0x000fe200078e00ff */
[----:B------:R-:W-:Y:S01]  /*19bf0*/  IABS R34, R54 ;  /* 0x0000003600227213 */ /* 0x000fe20000000000 */
[----:B------:R0:W-:Y:S02]  /*19c00*/  STL [R1+0x1c8], R7 ;  /* 0x0001c80701007387 */ /* 0x0001e40000100800 */
[----:B------:R-:W-:Y:S01]  /*19c10*/  @!P4 IMAD.IADD R28, R28, 0x1, -R44 ;  /* 0x000000011c1cc824 */ /* 0x000fe200078e0a2c */
[----:B------:R-:W-:Y:S01]  /*19c20*/  ISETP.GE.AND P4, PT, R56, RZ, PT ;  /* 0x000000ff3800720c */ /* 0x000fe20003f86270 */
[----:B------:R-:W-:Y:S01]  /*19c30*/  VIADD R55, R0, 0x74 ;  /* 0x0000007400377836 */ /* 0x000fe20000000000 */
[----:B------:R2:W-:Y:S01]  /*19c40*/  STL [R1+0x1d0], R6 ;  /* 0x0001d00601007387 */ /* 0x0005e20000100800 */
[----:B------:R-:W-:-:S02]  /*19c50*/  IMAD.MOV R4, RZ, RZ, -R4 ;  /* 0x000000ffff047224 */ /* 0x000fc400078e0a04 */
[----:B-1----:R-:W-:Y:S02]  /*19c60*/  IMAD.MOV.U32 R8, RZ, RZ, R29 ;  /* 0x000000ffff087224 */ /* 0x002fe400078e001d */
[----:B------:R-:W-:Y:S01]  /*19c70*/  @!P0 IMAD.IADD R37, R37, 0x1, -R44 ;  /* 0x0000000125258824 */ /* 0x000fe200078e0a2c */
[----:B------:R-:W-:Y:S01]  /*19c80*/  ISETP.GT.U32.AND P0, PT, R44, R28, PT ;  /* 0x0000001c2c00720c */ /* 0x000fe20003f04070 */
[----:B0-----:R-:W-:Y:S02]  /*19c90*/  IMAD.MOV.U32 R7, RZ, RZ, R33 ;  /* 0x000000ffff077224 */ /* 0x001fe400078e0021 */
[----:B------:R-:W-:Y:S01]  /*19ca0*/  IMAD.HI.U32 R36, R39, R34, RZ ;  /* 0x0000002227247227 */ /* 0x000fe200078e00ff */
[----:B--2---:R-:W-:-:S03]  /*19cb0*/  IABS R6, R55 ;  /* 0x0000003700067213 */ /* 0x004fc60000000000 */
[C---:B------:R-:W-:Y:S02]  /*19cc0*/  IMAD R5, R44.reuse, R4, R5 ;  /* 0x000000042c057224 */ /* 0x040fe400078e0205 */
[----:B------:R-:W-:Y:S02]  /*19cd0*/  @!P1 IMAD.MOV R8, RZ, RZ, -R8 ;  /* 0x000000ffff089224 */ /* 0x000fe400078e0a08 */
[----:B------:R-:W-:Y:S01]  /*19ce0*/  @!P5 IMAD.MOV R7, RZ, RZ, -R7 ;  /* 0x000000ffff07d224 */ /* 0x000fe200078e0a07 */
[C---:B------:R-:W-:Y:S01]  /*19cf0*/  ISETP.GT.U32.AND P1, PT, R44.reuse, R5, PT ;  /* 0x000000052c00720c */ /* 0x040fe20003f24070 */
[----:B------:R-:W-:Y:S01]  /*19d00*/  @!P2 IMAD.IADD R35, R35, 0x1, -R44 ;  /* 0x000000012323a824 */ /* 0x000fe200078e0a2c */
[----:B------:R-:W-:Y:S01]  /*19d10*/  STL [R1+0x1c0], R8 ;  /* 0x0001c00801007387 */ /* 0x000fe20000100800 */
[----:B------:R-:W-:Y:S01]  /*19d20*/  IMAD.MOV R33, RZ, RZ, -R36 ;  /* 0x000000ffff217224 */ /* 0x000fe200078e0a24 */
[----:B------:R-:W-:Y:S01]  /*19d30*/  ISETP.GE.AND P2, PT, R41, RZ, PT ;  /* 0x000000ff2900720c */ /* 0x000fe20003f46270 */
[----:B------:R-:W-:Y:S01]  /*19d40*/  IMAD.HI.U32 R29, R39, R6, RZ ;  /* 0x00000006271d7227 */ /* 0x000fe200078e00ff */
[----:B------:R0:W-:Y:S01]  /*19d50*/  STL [R1+0x1bc], R7 ;  /* 0x0001bc0701007387 */ /* 0x0001e20000100800 */
[----:B------:R-:W-:-:S02]  /*19d60*/  ISETP.GT.U32.AND P5, PT, R44, R37, PT ;  /* 0x000000252c00720c */ /* 0x000fc40003fa4070 */
[----:B------:R-:W-:Y:S02]  /*19d70*/  VIADD R41, R0, 0x73 ;  /* 0x0000007300297836 */ /* 0x000fe40000000000 */
[----:B------:R-:W-:Y:S02]  /*19d80*/  IMAD R34, R44, R33, R34 ;  /* 0x000000212c227224 */ /* 0x000fe400078e0222 */
[----:B------:R-:W-:Y:S01]  /*19d90*/  IMAD.MOV R29, RZ, RZ, -R29 ;  /* 0x000000ffff1d7224 */ /* 0x000fe200078e0a1d */
[----:B------:R-:W-:Y:S01]  /*19da0*/  IABS R4, R41 ;  /* 0x0000002900047213 */ /* 0x000fe20000000000 */
[----:B------:R-:W-:Y:S01]  /*19db0*/  @!P0 IMAD.IADD R28, R28, 0x1, -R44 ;  /* 0x000000011c1c8824 */ /* 0x000fe200078e0a2c */
[C---:B------:R-:W-:Y:S01]  /*19dc0*/  ISETP.GT.U32.AND P0, PT, R44.reuse, R34, PT ;  /* 0x000000222c00720c */ /* 0x040fe20003f04070 */
[----:B0-----:R-:W-:Y:S02]  /*19dd0*/  IMAD.MOV.U32 R7, RZ, RZ, R35 ;  /* 0x000000ffff077224 */ /* 0x001fe400078e0023 */
[----:B------:R-:W-:-:S02]  /*19de0*/  IMAD R6, R44, R29, R6 ;  /* 0x0000001d2c067224 */ /* 0x000fc400078e0206 */
[----:B------:R-:W-:Y:S01]  /*19df0*/  @!P6 IMAD.MOV R7, RZ, RZ, -R7 ;  /* 0x000000ffff07e224 */ /* 0x000fe200078e0a07 */
[----:B------:R-:W-:Y:S01]  /*19e00*/  ISETP.GE.AND P6, PT, R54, RZ, PT ;  /* 0x000000ff3600720c */ /* 0x000fe20003fc6270 */
[----:B------:R-:W-:-:S03]  /*19e10*/  IMAD.HI.U32 R33, R39, R4, RZ ;  /* 0x0000000427217227 */ /* 0x000fc600078e00ff */
[----:B------:R0:W-:Y:S01]  /*19e20*/  STL [R1+0x1b4], R7 ;  /* 0x0001b40701007387 */ /* 0x0001e20000100800 */
[--C-:B------:R-:W-:Y:S01]  /*19e30*/  @!P1 IMAD.IADD R5, R5, 0x1, -R44.reuse ;  /* 0x0000000105059824 */ /* 0x100fe200078e0a2c */
[----:B------:R-:W-:Y:S01]  /*19e40*/  ISETP.GT.U32.AND P1, PT, R44, R6, PT ;  /* 0x000000062c00720c */ /* 0x000fe20003f24070 */
[----:B------:R-:W-:Y:S02]  /*19e50*/  IMAD.MOV R33, RZ, RZ, -R33 ;  /* 0x000000ffff217224 */ /* 0x000fe400078e0a21 */
[----:B------:R-:W-:Y:S02]  /*19e60*/  VIADD R42, R0, 0x72 ;  /* 0x00000072002a7836 */ /* 0x000fe40000000000 */
[----:B------:R-:W-:Y:S01]  /*19e70*/  @!P5 IMAD.IADD R37, R37, 0x1, -R44 ;  /* 0x000000012525d824 */ /* 0x000fe200078e0a2c */
[----:B------:R-:W-:Y:S01]  /*19e80*/  ISETP.GE.AND P5, PT, R55, RZ, PT ;  /* 0x000000ff3700720c */ /* 0x000fe20003fa6270 */
[----:B------:R-:W-:Y:S01]  /*19e90*/  IMAD R4, R44, R33, R4 ;  /* 0x000000212c047224 */ /* 0x000fe200078e0204 */
[----:B------:R-:W-:Y:S01]  /*19ea0*/  IABS R33, R42 ;  /* 0x0000002a00217213 */ /* 0x000fe20000000000 */
[----:B0-----:R-:W-:-:S02]  /*19eb0*/  IMAD.MOV.U32 R7, RZ, RZ, R28 ;  /* 0x000000ffff077224 */ /* 0x001fc400078e001c */
[--C-:B------:R-:W-:Y:S01]  /*19ec0*/  @!P0 IMAD.IADD R34, R34, 0x1, -R44.reuse ;  /* 0x0000000122228824 */ /* 0x100fe200078e0a2c */
[----:B------:R-:W-:Y:S01]  /*19ed0*/  ISETP.GT.U32.AND P0, PT, R44, R5, PT ;  /* 0x000000052c00720c */ /* 0x000fe20003f04070 */
[----:B------:R-:W-:Y:S02]  /*19ee0*/  @!P3 IMAD.MOV R7, RZ, RZ, -R7 ;  /* 0x000000ffff07b224 */ /* 0x000fe400078e0a07 */
[----:B------:R-:W-:Y:S01]  /*19ef0*/  VIADD R56, R0, 0x71 ;  /* 0x0000007100387836 */ /* 0x000fe20000000000 */
[----:B------:R-:W-:Y:S01]  /*19f00*/  ISETP.GT.U32.AND P3, PT, R44, R34, PT ;  /* 0x000000222c00720c */ /* 0x000fe20003f64070 */
[----:B------:R-:W-:Y:S01]  /*19f10*/  IMAD.HI.U32 R38, R39, R33, RZ ;  /* 0x0000002127267227 */ /* 0x000fe200078e00ff */
[----:B------:R0:W-:Y:S02]  /*19f20*/  STL [R1+0x1b0], R7 ;  /* 0x0001b00701007387 */ /* 0x0001e40000100800 */
[----:B------:R-:W-:Y:S01]  /*19f30*/  IABS R29, R56 ;  /* 0x00000038001d7213 */ /* 0x000fe20000000000 */
[----:B------:R-:W-:-:S02]  /*19f40*/  @!P1 IMAD.IADD R6, R6, 0x1, -R44 ;  /* 0x0000000106069824 */ /* 0x000fc400078e0a2c */
[----:B------:R-:W-:Y:S02]  /*19f50*/  IMAD.MOV R38, RZ, RZ, -R38 ;  /* 0x000000ffff267224 */ /* 0x000fe400078e0a26 */
[----:B------:R-:W-:Y:S01]  /*19f60*/  IMAD.HI.U32 R28, R39, R29, RZ ;  /* 0x0000001d271c7227 */ /* 0x000fe200078e00ff */
[----:B------:R-:W-:-:S03]  /*19f70*/  ISETP.GT.U32.AND P1, PT, R44, R6, PT ;  /* 0x000000062c00720c */ /* 0x000fc60003f24070 */
[----:B0-----:R-:W-:Y:S02]  /*19f80*/  IMAD.MOV.U32 R7, RZ, RZ, R37 ;  /* 0x000000ffff077224 */ /* 0x001fe400078e0025 */
[C---:B------:R-:W-:Y:S02]  /*19f90*/  IMAD R33, R44.reuse, R38, R33 ;  /* 0x000000262c217224 */ /* 0x040fe400078e0221 */
[----:B------:R-:W-:Y:S01]  /*19fa0*/  @!P2 IMAD.MOV R7, RZ, RZ, -R7 ;  /* 0x000000ffff07a224 */ /* 0x000fe200078e0a07 */
[----:B------:R-:W-:Y:S01]  /*19fb0*/  ISETP.GT.U32.AND P2, PT, R44, R4, PT ;  /* 0x000000042c00720c */ /* 0x000fe20003f44070 */
[----:B------:R-:W-:Y:S02]  /*19fc0*/  IMAD.MOV R28, RZ, RZ, -R28 ;  /* 0x000000ffff1c7224 */ /* 0x000fe400078e0a1c */
[----:B------:R-:W-:Y:S01]  /*19fd0*/  @!P3 IMAD.IADD R34, R34, 0x1, -R44 ;  /* 0x000000012222b824 */ /* 0x000fe200078e0a2c */
[----:B------:R-:W-:Y:S01]  /*19fe0*/  ISETP.GT.U32.AND P3, PT, R44, R33, PT ;  /* 0x000000212c00720c */ /* 0x000fe20003f64070 */
[----:B------:R-:W-:Y:S01]  /*19ff0*/  VIADD R55, R0, 0x6f ;  /* 0x0000006f00377836 */ /* 0x000fe20000000000 */
[----:B------:R0:W-:Y:S01]  /*1a000*/  STL [R1+0x1a8], R7 ;  /* 0x0001a80701007387 */ /* 0x0001e20000100800 */
[----:B------:R-:W-:-:S02]  /*1a010*/  IMAD R29, R44, R28, R29 ;  /* 0x0000001c2c1d7224 */ /* 0x000fc400078e021d */
[--C-:B------:R-:W-:Y:S01]  /*1a020*/  @!P0 IMAD.IADD R5, R5, 0x1, -R44.reuse ;  /* 0x0000000105058824 */ /* 0x100fe200078e0a2c */
[----:B------:R-:W-:Y:S01]  /*1a030*/  IABS R36, R55 ;  /* 0x0000003700247213 */ /* 0x000fe20000000000 */
[--C-:B------:R-:W-:Y:S01]  /*1a040*/  @!P1 IMAD.IADD R6, R6, 0x1, -R44.reuse ;  /* 0x0000000106069824 */ /* 0x100fe200078e0a2c */
[----:B------:R-:W-:Y:S01]  /*1a050*/  ISETP.GT.U32.AND P1, PT, R44, R29, PT ;  /* 0x0000001d2c00720c */ /* 0x000fe20003f24070 */
[--C-:B------:R-:W-:Y:S01]  /*1a060*/  @!P2 IMAD.IADD R4, R4, 0x1, -R44.reuse ;  /* 0x000000010404a824 */ /* 0x100fe200078e0a2c */
[----:B------:R-:W-:Y:S01]  /*1a070*/  ISETP.GE.AND P0, PT, R41, RZ, PT ;  /* 0x000000ff2900720c */ /* 0x000fe20003f06270 */
[----:B------:R-:W-:Y:S01]  /*1a080*/  @!P4 IMAD.MOV R5, RZ, RZ, -R5 ;  /* 0x000000ffff05c224 */ /* 0x000fe200078e0a05 */
[----:B------:R-:W-:Y:S01]  /*1a090*/  ISETP.GE.AND P4, PT, R42, RZ, PT ;  /* 0x000000ff2a00720c */ /* 0x000fe20003f86270 */
[----:B------:R-:W-:Y:S01]  /*1a0a0*/  VIADD R41, R0, 0x6e ;  /* 0x0000006e00297836 */ /* 0x000fe20000000000 */
[----:B------:R-:W-:Y:S01]  /*1a0b0*/  ISETP.GT.U32.AND P2, PT, R44, R4, PT ;  /* 0x000000042c00720c */ /* 0x000fe20003f44070 */
[----:B------:R-:W-:Y:S01]  /*1a0c0*/  IMAD.HI.U32 R28, R39, R36, RZ ;  /* 0x00000024271c7227 */ /* 0x000fe200078e00ff */
[----:B------:R1:W-:Y:S03]  /*1a0d0*/  STL [R1+0x174], R5 ;  /* 0x0001740501007387 */ /* 0x0003e60000100800 */
[----:B------:R-:W-:Y:S01]  /*1a0e0*/  @!P3 IMAD.IADD R33, R33, 0x1, -R44 ;  /* 0x000000012121b824 */ /* 0x000fe200078e0a2c */
[----:B------:R-:W-:Y:S01]  /*1a0f0*/  ISETP.GE.AND P3, PT, R56, RZ, PT ;  /* 0x000000ff3800720c */ /* 0x000fe20003f66270 */
[----:B0-----:R-:W-:-:S02]  /*1a100*/  IMAD.MOV.U32 R7, RZ, RZ, R34 ;  /* 0x000000ffff077224 */ /* 0x001fc400078e0022 */
[----:B------:R-:W-:Y:S02]  /*1a110*/  IMAD.MOV R28, RZ, RZ, -R28 ;  /* 0x000000ffff1c7224 */ /* 0x000fe400078e0a1c */
[----:B------:R-:W-:Y:S01]  /*1a120*/  VIADD R54, R0, 0x70 ;  /* 0x0000007000367836 */ /* 0x000fe20000000000 */
[----:B-1----:R-:W-:Y:S01]  /*1a130*/  IABS R5, R41 ;  /* 0x0000002900057213 */ /* 0x002fe20000000000 */
[----:B------:R-:W-:Y:S01]  /*1a140*/  @!P6 IMAD.MOV R7, RZ, RZ, -R7 ;  /* 0x000000ffff07e224 */ /* 0x000fe200078e0a07 */
[C---:B------:R-:W-:Y:S01]  /*1a150*/  ISETP.GT.U32.AND P6, PT, R44.reuse, R33, PT ;  /* 0x000000212c00720c */ /* 0x040fe20003fc4070 */
[----:B------:R-:W-:Y:S01]  /*1a160*/  IMAD R36, R44, R28, R36 ;  /* 0x0000001c2c247224 */ /* 0x000fe200078e0224 */
[----:B------:R-:W-:Y:S01]  /*1a170*/  IABS R35, R54 ;  /* 0x0000003600237213 */ /* 0x000fe20000000000 */
[----:B------:R-:W-:Y:S01]  /*1a180*/  IMAD.HI.U32 R28, R39, R5, RZ ;  /* 0x00000005271c7227 */ /* 0x000fe200078e00ff */
[----:B------:R0:W-:Y:S03]  /*1a190*/  STL [R1+0x17c], R7 ;  /* 0x00017c0701007387 */ /* 0x0001e60000100800 */
[----:B------:R-:W-:-:S02]  /*1a1a0*/  @!P2 IMAD.IADD R4, R4, 0x1, -R44 ;  /* 0x000000010404a824 */ /* 0x000fc400078e0a2c */
[----:B------:R-:W-:Y:S02]  /*1a1b0*/  @!P1 IMAD.IADD R29, R29, 0x1, -R44 ;  /* 0x000000011d1d9824 */ /* 0x000fe400078e0a2c */
[----:B------:R-:W-:Y:S02]  /*1a1c0*/  IMAD.MOV R28, RZ, RZ, -R28 ;  /* 0x000000ffff1c7224 */ /* 0x000fe400078e0a1c */
[----:B------:R-:W-:Y:S01]  /*1a1d0*/  IMAD.HI.U32 R37, R39, R35, RZ ;  /* 0x0000002327257227 */ /* 0x000fe200078e00ff */
[----:B------:R-:W-:-:S03]  /*1a1e0*/  ISETP.GT.U32.AND P1, PT, R44, R29, PT ;  /* 0x0000001d2c00720c */ /* 0x000fc60003f24070 */
[----:B0-----:R-:W-:Y:S02]  /*1a1f0*/  IMAD.MOV.U32 R7, RZ, RZ, R4 ;  /* 0x000000ffff077224 */ /* 0x001fe400078e0004 */
[C---:B------:R-:W-:Y:S02]  /*1a200*/  IMAD R5, R44.reuse, R28, R5 ;  /* 0x0000001c2c057224 */ /* 0x040fe400078e0205 */
[----:B------:R-:W-:Y:S01]  /*1a210*/  @!P0 IMAD.MOV R7, RZ, RZ, -R7 ;  /* 0x000000ffff078224 */ /* 0x000fe200078e0a07 */
[C---:B------:R-:W-:Y:S01]  /*1a220*/  ISETP.GT.U32.AND P0, PT, R44.reuse, R36, PT ;  /* 0x000000242c00720c */ /* 0x040fe20003f04070 */
[----:B------:R-:W-:Y:S02]  /*1a230*/  IMAD.MOV R37, RZ, RZ, -R37 ;  /* 0x000000ffff257224 */ /* 0x000fe400078e0a25 */
[----:B------:R-:W-:Y:S01]  /*1a240*/  @!P6 IMAD.IADD R33, R33, 0x1, -R44 ;  /* 0x000000012121e824 */ /* 0x000fe200078e0a2c */
[C---:B------:R-:W-:Y:S01]  /*1a250*/  ISETP.GT.U32.AND P6, PT, R44.reuse, R5, PT ;  /* 0x000000052c00720c */ /* 0x040fe20003fc4070 */
[----:B------:R-:W-:-:S02]  /*1a260*/  IMAD R35, R44, R37, R35 ;  /* 0x000000252c237224 */ /* 0x000fc400078e0223 */
[C---:B------:R-:W-:Y:S02]  /*1a270*/  VIADD R56, R0.reuse, 0x6d ;  /* 0x0000006d00387836 */ /* 0x040fe40000000000 */
[--C-:B------:R-:W-:Y:S01]  /*1a280*/  @!P1 IMAD.IADD R29, R29, 0x1, -R44.reuse ;  /* 0x000000011d1d9824 */ /* 0x100fe200078e0a2c */
[----:B------:R-:W-:Y:S01]  /*1a290*/  ISETP.GE.AND P1, PT, R55, RZ, PT ;  /* 0x000000ff3700720c */ /* 0x000fe20003f26270 */
[----:B------:R-:W-:Y:S01]  /*1a2a0*/  VIADD R55, R0, 0x6b ;  /* 0x0000006b00377836 */ /* 0x000fe20000000000 */
[----:B------:R-:W-:Y:S01]  /*1a2b0*/  ISETP.GT.U32.AND P2, PT, R44, R35, PT ;  /* 0x000000232c00720c */ /* 0x000fe20003f44070 */
[----:B------:R-:W-:Y:S01]  /*1a2c0*/  @!P0 IMAD.IADD R36, R36, 0x1, -R44 ;  /* 0x0000000124248824 */ /* 0x000fe200078e0a2c */
[----:B------:R-:W-:Y:S01]  /*1a2d0*/  IABS R28, R56 ;  /* 0x00000038001c7213 */ /* 0x000fe20000000000 */
[----:B------:R-:W-:Y:S01]  /*1a2e0*/  @!P5 IMAD.MOV R6, RZ, RZ, -R6 ;  /* 0x000000ffff06d224 */ /* 0x000fe200078e0a06 */
[----:B------:R-:W-:Y:S01]  /*1a2f0*/  IABS R34, R55 ;  /* 0x0000003700227213 */ /* 0x000fe20000000000 */
[----:B------:R-:W-:Y:S01]  /*1a300*/  @!P6 IMAD.IADD R5, R5, 0x1, -R44 ;  /* 0x000000010505e824 */ /* 0x000fe200078e0a2c */
[----:B------:R-:W-:Y:S01]  /*1a310*/  ISETP.GT.U32.AND P6, PT, R44, R36, PT ;  /* 0x000000242c00720c */ /* 0x000fe20003fc4070 */
[----:B------:R-:W-:Y:S01]  /*1a320*/  IMAD.HI.U32 R4, R39, R28, RZ ;  /* 0x0000001c27047227 */ /* 0x000fe200078e00ff */
[----:B------:R0:W-:Y:S01]  /*1a330*/  STL [R1+0x190], R6 ;  /* 0x0001900601007387 */ /* 0x0001e20000100800 */
[----:B------:R-:W-:-:S02]  /*1a340*/  ISETP.GE.AND P5, PT, R54, RZ, PT ;  /* 0x000000ff3600720c */ /* 0x000fc40003fa6270 */
[C---:B------:R-:W-:Y:S01]  /*1a350*/  VIADD R54, R0.reuse, 0x6c ;  /* 0x0000006c00367836 */ /* 0x040fe20000000000 */
[----:B------:R1:W-:Y:S01]  /*1a360*/  STL [R1+0x19c], R7 ;  /* 0x00019c0701007387 */ /* 0x0003e20000100800 */
[--C-:B------:R-:W-:Y:S01]  /*1a370*/  @!P2 IMAD.IADD R35, R35, 0x1, -R44.reuse ;  /* 0x000000012323a824 */ /* 0x100fe200078e0a2c */
[----:B------:R-:W-:Y:S01]  /*1a380*/  ISETP.GE.AND P2, PT, R41, RZ, PT ;  /* 0x000000ff2900720c */ /* 0x000fe20003f46270 */
[C---:B------:R-:W-:Y:S02]  /*1a390*/  VIADD R42, R0.reuse, 0x69 ;  /* 0x00000069002a7836 */ /* 0x040fe40000000000 */
[----:B------:R-:W-:Y:S01]  /*1a3a0*/  VIADD R41, R0, 0x66 ;  /* 0x0000006600297836 */ /* 0x000fe20000000000 */
[----:B------:R-:W-:Y:S01]  /*1a3b0*/  ISETP.GT.U32.AND P0, PT, R44, R35, PT ;  /* 0x000000232c00720c */ /* 0x000fe20003f04070 */
[----:B------:R-:W-:Y:S01]  /*1a3c0*/  @!P6 IMAD.IADD R36, R36, 0x1, -R44 ;  /* 0x000000012424e824 */ /* 0x000fe200078e0a2c */
[----:B0-----:R-:W-:Y:S01]  /*1a3d0*/  IABS R6, R54 ;  /* 0x0000003600067213 */ /* 0x001fe20000000000 */
[----:B------:R-:W-:-:S02]  /*1a3e0*/  VIADD R43, R0, 0x5d ;  /* 0x0000005d002b7836 */ /* 0x000fc40000000000 */
[----:B-1----:R-:W-:Y:S02]  /*1a3f0*/  IMAD.MOV.U32 R7, RZ, RZ, R33 ;  /* 0x000000ffff077224 */ /* 0x002fe400078e0021 */
[----:B------:R-:W-:Y:S02]  /*1a400*/  IMAD.MOV.U32 R33, RZ, RZ, R34 ;  /* 0x000000ffff217224 */ /* 0x000fe400078e0022 */
[----:B------:R-:W-:Y:S02]  /*1a410*/  IMAD.MOV R34, RZ, RZ, -R4 ;  /* 0x000000ffff227224 */ /* 0x000fe400078e0a04 */
[----:B------:R-:W-:Y:S01]  /*1a420*/  @!P4 IMAD.MOV R7, RZ, RZ, -R7 ;  /* 0x000000ffff07c224 */ /* 0x000fe200078e0a07 */
[C---:B------:R-:W-:Y:S01]  /*1a430*/  ISETP.GT.U32.AND P4, PT, R44.reuse, R5, PT ;  /* 0x000000052c00720c */ /* 0x040fe20003f84070 */
[C---:B------:R-:W-:Y:S02]  /*1a440*/  IMAD R28, R44.reuse, R34, R28 ;  /* 0x000000222c1c7224 */ /* 0x040fe400078e021c */
[----:B------:R-:W-:Y:S01]  /*1a450*/  IMAD.HI.U32 R4, R39, R6, RZ ;  /* 0x0000000627047227 */ /* 0x000fe200078e00ff */
[----:B------:R0:W-:Y:S02]  /*1a460*/  STL [R1+0x198], R7 ;  /* 0x0001980701007387 */ /* 0x0001e40000100800 */
[----:B------:R-:W-:Y:S01]  /*1a470*/  ISETP.GT.U32.AND P6, PT, R44, R28, PT ;  /* 0x0000001c2c00720c */ /* 0x000fe20003fc4070 */
[----:B------:R-:W-:Y:S01]  /*1a480*/  @!P0 IMAD.IADD R35, R35, 0x1, -R44 ;  /* 0x0000000123238824 */ /* 0x000fe200078e0a2c */
[----:B------:R-:W-:Y:S01]  /*1a490*/  ISETP.GE.AND P0, PT, R54, RZ, PT ;  /* 0x000000ff3600720c */ /* 0x000fe20003f06270 */
[----:B------:R-:W-:-:S02]  /*1a4a0*/  IMAD.MOV R4, RZ, RZ, -R4 ;  /* 0x000000ffff047224 */ /* 0x000fc400078e0a04 */
[----:B------:R-:W-:Y:S02]  /*1a4b0*/  VIADD R54, R0, 0x68 ;  /* 0x0000006800367836 */ /* 0x000fe40000000000 */
[----:B------:R-:W-:Y:S02]  /*1a4c0*/  IMAD R6, R44, R4, R6 ;  /* 0x000000042c067224 */ /* 0x000fe400078e0206 */
[----:B0-----:R-:W-:Y:S01]  /*1a4d0*/  IMAD.MOV.U32 R7, RZ, RZ, R29 ;  /* 0x000000ffff077224 */ /* 0x001fe200078e001d */
[----:B------:R-:W-:Y:S01]  /*1a4e0*/  IABS R34, R54 ;  /* 0x0000003600227213 */ /* 0x000fe20000000000 */
[----:B------:R-:W-:-:S04]  /*1a4f0*/  IMAD.HI.U32 R29, R39, R33, RZ ;  /* 0x00000021271d7227 */ /* 0x000fc800078e00ff */
[----:B------:R-:W-:Y:S01]  /*1a500*/  @!P3 IMAD.MOV R7, RZ, RZ, -R7 ;  /* 0x000000ffff07b224 */ /* 0x000fe200078e0a07 */
[----:B------:R-:W-:Y:S01]  /*1a510*/  ISETP.GE.AND P3, PT, R56, RZ, PT ;  /* 0x000000ff3800720c */ /* 0x000fe20003f66270 */
[--C-:B------:R-:W-:Y:S02]  /*1a520*/  @!P6 IMAD.IADD R28, R28, 0x1, -R44.reuse ;  /* 0x000000011c1ce824 */ /* 0x100fe400078e0a2c */
[----:B------:R-:W-:Y:S01]  /*1a530*/  IMAD.MOV R29, RZ, RZ, -R29 ;  /* 0x000000ffff1d7224 */ /* 0x000fe200078e0a1d */
[----:B------:R0:W-:Y:S01]  /*1a540*/  STL [R1+0x194], R7 ;  /* 0x0001940701007387 */ /* 0x0001e20000100800 */
[----:B------:R-:W-:Y:S01]  /*1a550*/  @!P4 IMAD.IADD R5, R5, 0x1, -R44 ;  /* 0x000000010505c824 */ /* 0x000fe200078e0a2c */
[C---:B------:R-:W-:Y:S01]  /*1a560*/  ISETP.GT.U32.AND P6, PT, R44.reuse, R28, PT ;  /* 0x0000001c2c00720c */ /* 0x040fe20003fc4070 */
[----:B------:R-:W-:Y:S01]  /*1a570*/  IMAD R33, R44, R29, R33 ;  /* 0x0000001d2c217224 */ /* 0x000fe200078e0221 */
[----:B------:R-:W-:Y:S01]  /*1a580*/  ISETP.GE.AND P4, PT, R55, RZ, PT ;  /* 0x000000ff3700720c */ /* 0x000fe20003f86270 */
[C---:B------:R-:W-:Y:S01]  /*1a590*/  VIADD R55, R0.reuse, 0x67 ;  /* 0x0000006700377836 */ /* 0x040fe20000000000 */
[----:B------:R-:W-:Y:S01]  /*1a5a0*/  IABS R29, R42 ;  /* 0x0000002a001d7213 */ /* 0x000fe20000000000 */
[----:B------:R-:W-:-:S02]  /*1a5b0*/  VIADD R56, R0, 0x6a ;  /* 0x0000006a00387836 */ /* 0x000fc40000000000 */
[----:B------:R-:W-:Y:S01]  /*1a5c0*/  @!P2 IMAD.MOV R5, RZ, RZ, -R5 ;  /* 0x000000ffff05a224 */ /* 0x000fe200078e0a05 */
[----:B------:R-:W-:Y:S01]  /*1a5d0*/  IABS R4, R55 ;  /* 0x0000003700047213 */ /* 0x000fe20000000000 */
[----:B0-----:R-:W-:Y:S01]  /*1a5e0*/  IMAD.MOV.U32 R7, RZ, RZ, R35 ;  /* 0x000000ffff077224 */ /* 0x001fe200078e0023 */
[----:B------:R-:W-:Y:S01]  /*1a5f0*/  IABS R37, R56 ;  /* 0x0000003800257213 */ /* 0x000fe20000000000 */
[----:B------:R-:W-:Y:S01]  /*1a600*/  IMAD.HI.U32 R35, R39, R29, RZ ;  /* 0x0000001d27237227 */ /* 0x000fe200078e00ff */
[----:B------:R-:W-:-:S03]  /*1a610*/  ISETP.GE.AND P2, PT, R56, RZ, PT ;  /* 0x000000ff3800720c */ /* 0x000fc60003f46270 */
[----:B------:R-:W-:Y:S01]  /*1a620*/  @!P5 IMAD.MOV R7, RZ, RZ, -R7 ;  /* 0x000000ffff07d224 */ /* 0x000fe200078e0a07 */
[----:B------:R-:W-:Y:S01]  /*1a630*/  ISETP.GT.U32.AND P5, PT, R44, R6, PT ;  /* 0x000000062c00720c */ /* 0x000fe20003fa4070 */
[----:B------:R-:W-:Y:S02]  /*1a640*/  @!P6 IMAD.IADD R28, R28, 0x1, -R44 ;  /* 0x000000011c1ce824 */ /* 0x000fe400078e0a2c */
[----:B------:R-:W-:Y:S01]  /*1a650*/  IMAD.HI.U32 R38, R39, R37, RZ ;  /* 0x0000002527267227 */ /* 0x000fe200078e00ff */
[----:B------:R0:W-:Y:S03]  /*1a660*/  STL [R1+0x18c], R7 ;  /* 0x00018c0701007387 */ /* 0x0001e60000100800 */
[----:B------:R-:W-:Y:S02]  /*1a670*/  IMAD.MOV R38, RZ, RZ, -R38 ;  /* 0x000000ffff267224 */ /* 0x000fe400078e0a26 */
[----:B------:R-:W-:-:S02]  /*1a680*/  VIADD R56, R0, 0x65 ;  /* 0x0000006500387836 */ /* 0x000fc40000000000 */
[----:B------:R-:W-:Y:S02]  /*1a690*/  VIADD R47, R0, 0x55 ;  /* 0x00000055002f7836 */ /* 0x000fe40000000000 */
[----:B------:R-:W-:Y:S02]  /*1a6a0*/  @!P5 IMAD.IADD R6, R6, 0x1, -R44 ;  /* 0x000000010606d824 */ /* 0x000fe400078e0a2c */
[----:B0-----:R-:W-:Y:S02]  /*1a6b0*/  IMAD.MOV.U32 R7, RZ, RZ, R36 ;  /* 0x000000ffff077224 */ /* 0x001fe400078e0024 */
[----:B------:R-:W-:Y:S01]  /*1a6c0*/  IMAD.MOV.U32 R36, RZ, RZ, R4 ;  /* 0x000000ffff247224 */ /* 0x000fe200078e0004 */
[C---:B------:R-:W-:Y:S01]  /*1a6d0*/  ISETP.GT.U32.AND P5, PT, R44.reuse, R6, PT ;  /* 0x000000062c00720c */ /* 0x040fe20003fa4070 */
[----:B------:R-:W-:Y:S01]  /*1a6e0*/  @!P1 IMAD.MOV R7, RZ, RZ, -R7 ;  /* 0x000000ffff079224 */ /* 0x000fe200078e0a07 */
[----:B------:R-:W-:Y:S01]  /*1a6f0*/  ISETP.GT.U32.AND P1, PT, R44, R33, PT ;  /* 0x000000212c00720c */ /* 0x000fe20003f24070 */
[----:B------:R-:W-:-:S02]  /*1a700*/  IMAD.MOV R4, RZ, RZ, -R35 ;  /* 0x000000ffff047224 */ /* 0x000fc400078e0a23 */
[C---:B------:R-:W-:Y:S01]  /*1a710*/  IMAD.HI.U32 R35, R39.reuse, R34, RZ ;  /* 0x0000002227237227 */ /* 0x040fe200078e00ff */
[----:B------:R0:W-:Y:S03]  /*1a720*/  STL [R1+0x188], R7 ;  /* 0x0001880701007387 */ /* 0x0001e60000100800 */
[----:B------:R-:W-:Y:S01]  /*1a730*/  IMAD R4, R44, R4, R29 ;  /* 0x000000042c047224 */ /* 0x000fe200078e021d */
[----:B------:R1:W-:Y:S01]  /*1a740*/  STL [R1+0x180], R5 ;  /* 0x0001800501007387 */ /* 0x0003e20000100800 */
[----:B------:R-:W-:-:S04]  /*1a750*/  IMAD.HI.U32 R29, R39, R36, RZ ;  /* 0x00000024271d7227 */ /* 0x000fc800078e00ff */
[----:B------:R-:W-:Y:S02]  /*1a760*/  @!P1 IMAD.IADD R33, R33, 0x1, -R44 ;  /* 0x0000000121219824 */ /* 0x000fe400078e0a2c */
[----:B0-----:R-:W-:Y:S01]  /*1a770*/  IMAD.MOV.U32 R7, RZ, RZ, R28 ;  /* 0x000000ffff077224 */ /* 0x001fe200078e001c */
[----:B------:R-:W-:Y:S01]  /*1a780*/  IABS R28, R56 ;  /* 0x00000038001c7213 */ /* 0x000fe20000000000 */
[----:B------:R-:W-:Y:S01]  /*1a790*/  @!P5 IMAD.IADD R6, R6, 0x1, -R44 ;  /* 0x000000010606d824 */ /* 0x000fe200078e0a2c */
[C---:B------:R-:W-:Y:S01]  /*1a7a0*/  ISETP.GT.U32.AND P1, PT, R44.reuse, R33, PT ;  /* 0x000000212c00720c */ /* 0x040fe20003f24070 */
[----:B------:R-:W-:Y:S01]  /*1a7b0*/  @!P3 IMAD.MOV R7, RZ, RZ, -R7 ;  /* 0x000000ffff07b224 */ /* 0x000fe200078e0a07 */
[C---:B------:R-:W-:Y:S01]  /*1a7c0*/  ISETP.GT.U32.AND P3, PT, R44.reuse, R4, PT ;  /* 0x000000042c00720c */ /* 0x040fe20003f64070 */
[C---:B-1----:R-:W-:Y:S02]  /*1a7d0*/  IMAD R5, R44.reuse, R38, R37 ;  /* 0x000000262c057224 */ /* 0x042fe400078e0225 */
[----:B------:R-:W-:Y:S01]  /*1a7e0*/  IMAD.MOV R35, RZ, RZ, -R35 ;  /* 0x000000ffff237224 */ /* 0x000fe200078e0a23 */
[----:B------:R0:W-:Y:S01]  /*1a7f0*/  STL [R1+0x178], R7 ;  /* 0x0001780701007387 */ /* 0x0001e20000100800 */
[----:B------:R-:W-:Y:S01]  /*1a800*/  IMAD.MOV R29, RZ, RZ, -R29 ;  /* 0x000000ffff1d7224 */ /* 0x000fe200078e0a1d */
[C---:B------:R-:W-:Y:S01]  /*1a810*/  ISETP.GT.U32.AND P6, PT, R44.reuse, R5, PT ;  /* 0x000000052c00720c */ /* 0x040fe20003fc4070 */
[----:B------:R-:W-:-:S02]  /*1a820*/  IMAD R34, R44, R35, R34 ;  /* 0x000000232c227224 */ /* 0x000fc400078e0222 */
[C---:B------:R-:W-:Y:S01]  /*1a830*/  IMAD R35, R44.reuse, R29, R36 ;  /* 0x0000001d2c237224 */ /* 0x040fe200078e0224 */
[----:B------:R-:W-:Y:S01]  /*1a840*/  IABS R29, R41 ;  /* 0x00000029001d7213 */ /* 0x000fe20000000000 */
[--C-:B------:R-:W-:Y:S01]  /*1a850*/  @!P1 IMAD.IADD R33, R33, 0x1, -R44.reuse ;  /* 0x0000000121219824 */ /* 0x100fe200078e0a2c */
[----:B------:R-:W-:Y:S01]  /*1a860*/  ISETP.GT.U32.AND P5, PT, R44, R34, PT ;  /* 0x000000222c00720c */ /* 0x000fe20003fa4070 */
[----:B------:R-:W-:Y:S01]  /*1a870*/  @!P3 IMAD.IADD R4, R4, 0x1, -R44 ;  /* 0x000000010404b824 */ /* 0x000fe200078e0a2c */
[C---:B------:R-:W-:Y:S01]  /*1a880*/  ISETP.GT.U32.AND P1, PT, R44.reuse, R35, PT ;  /* 0x000000232c00720c */ /* 0x040fe20003f24070 */
[----:B0-----:R-:W-:Y:S02]  /*1a890*/  IMAD.MOV.U32 R7, RZ, RZ, R6 ;  /* 0x000000ffff077224 */ /* 0x001fe400078e0006 */
[----:B------:R-:W-:Y:S01]  /*1a8a0*/  IMAD.HI.U32 R36, R39, R29, RZ ;  /* 0x0000001d27247227 */ /* 0x000fe200078e00ff */
[----:B------:R-:W-:-:S03]  /*1a8b0*/  ISETP.GT.U32.AND P3, PT, R44, R4, PT ;  /* 0x000000042c00720c */ /* 0x000fc60003f64070 */
[----:B------:R-:W-:Y:S01]  /*1a8c0*/  @!P0 IMAD.MOV R7, RZ, RZ, -R7 ;  /* 0x000000ffff078224 */ /* 0x000fe200078e0a07 */
[----:B------:R-:W-:Y:S01]  /*1a8d0*/  ISETP.GE.AND P0, PT, R42, RZ, PT ;  /* 0x000000ff2a00720c */ /* 0x000fe20003f06270 */
[----:B------:R-:W-:-:S03]  /*1a8e0*/  IMAD.HI.U32 R6, R39, R28, RZ ;  /* 0x0000001c27067227 */ /* 0x000fc600078e00ff */
[----:B------:R0:W-:Y:S01]  /*1a8f0*/  STL [R1+0x150], R7 ;  /* 0x0001500701007387 */ /* 0x0001e20000100800 */
[----:B------:R-:W-:Y:S02]  /*1a900*/  IMAD.MOV R36, RZ, RZ, -R36 ;  /* 0x000000ffff247224 */ /* 0x000fe400078e0a24 */
[----:B------:R-:W-:Y:S02]  /*1a910*/  @!P6 IMAD.IADD R5, R5, 0x1, -R44 ;  /* 0x000000010505e824 */ /* 0x000fe400078e0a2c */
[----:B------:R-:W-:Y:S02]  /*1a920*/  IMAD.MOV R6, RZ, RZ, -R6 ;  /* 0x000000ffff067224 */ /* 0x000fe400078e0a06 */
[C---:B------:R-:W-:Y:S01]  /*1a930*/  IMAD R29, R44.reuse, R36, R29 ;  /* 0x000000242c1d7224 */ /* 0x040fe200078e021d */
[----:B------:R-:W-:Y:S01]  /*1a940*/  ISETP.GT.U32.AND P6, PT, R44, R5, PT ;  /* 0x000000052c00720c */ /* 0x000fe20003fc4070 */
[--C-:B------:R-:W-:Y:S02]  /*1a950*/  @!P3 IMAD.IADD R4, R4, 0x1, -R44.reuse ;  /* 0x000000010404b824 */ /* 0x100fe400078e0a2c */
[----:B0-----:R-:W-:Y:S01]  /*1a960*/  IMAD.MOV.U32 R7, RZ, RZ, R33 ;  /* 0x000000ffff077224 */ /* 0x001fe200078e0021 */
[----:B------:R-:W-:Y:S01]  /*1a970*/  ISETP.GT.U32.AND P3, PT, R44, R29, PT ;  /* 0x0000001d2c00720c */ /* 0x000fe20003f64070 */
[----:B------:R-:W-:Y:S01]  /*1a980*/  @!P5 IMAD.IADD R34, R34, 0x1, -R44 ;  /* 0x000000012222d824 */ /* 0x000fe200078e0a2c */
[----:B------:R-:W-:Y:S01]  /*1a990*/  ISETP.GE.AND P5, PT, R55, RZ, PT ;  /* 0x000000ff3700720c */ /* 0x000fe20003fa6270 */
[----:B------:R-:W-:-:S02]  /*1a9a0*/  @!P4 IMAD.MOV R7, RZ, RZ, -R7 ;  /* 0x000000ffff07c224 */ /* 0x000fc400078e0a07 */
[C---:B------:R-:W-:Y:S02]  /*1a9b0*/  IMAD R28, R44.reuse, R6, R28 ;  /* 0x000000062c1c7224 */ /* 0x040fe400078e021c */
[--C-:B------:R-:W-:Y:S01]  /*1a9c0*/  @!P1 IMAD.IADD R35, R35, 0x1, -R44.reuse ;  /* 0x0000000123239824 */ /* 0x100fe200078e0a2c */
[----:B------:R0:W-:Y:S01]  /*1a9d0*/  STL [R1+0x160], R7 ;  /* 0x0001600701007387 */ /* 0x0001e20000100800 */
[----:B------:R-:W-:Y:S01]  /*1a9e0*/  ISETP.GT.U32.AND P1, PT, R44, R34, PT ;  /* 0x000000222c00720c */ /* 0x000fe20003f24070 */
[----:B------:R-:W-:Y:S02]  /*1a9f0*/  VIADD R55, R0, 0x64 ;  /* 0x0000006400377836 */ /* 0x000fe40000000000 */
[--C-:B------:R-:W-:Y:S01]  /*1aa00*/  @!P6 IMAD.IADD R5, R5, 0x1, -R44.reuse ;  /* 0x000000010505e824 */ /* 0x100fe200078e0a2c */
[----:B------:R-:W-:Y:S01]  /*1aa10*/  ISETP.GE.AND P6, PT, R54, RZ, PT ;  /* 0x000000ff3600720c */ /* 0x000fe20003fc6270 */
[----:B------:R-:W-:Y:S01]  /*1aa20*/  @!P3 IMAD.IADD R29, R29, 0x1, -R44 ;  /* 0x000000011d1db824 */ /* 0x000fe200078e0a2c */
[----:B------:R-:W-:Y:S01]  /*1aa30*/  ISETP.GT.U32.AND P4, PT, R44, R35, PT ;  /* 0x000000232c00720c */ /* 0x000fe20003f84070 */
[----:B------:R-:W-:Y:S01]  /*1aa40*/  @!P2 IMAD.MOV R5, RZ, RZ, -R5 ;  /* 0x000000ffff05a224 */ /* 0x000fe200078e0a05 */
[----:B------:R-:W-:Y:S01]  /*1aa50*/  IABS R6, R55 ;  /* 0x0000003700067213 */ /* 0x000fe20000000000 */
[----:B0-----:R-:W-:Y:S01]  /*1aa60*/  IMAD.MOV.U32 R7, RZ, RZ, R4 ;  /* 0x000000ffff077224 */ /* 0x001fe200078e0004 */
[----:B------:R-:W-:Y:S01]  /*1aa70*/  ISETP.GE.AND P2, PT, R41, RZ, PT ;  /* 0x000000ff2900720c */ /* 0x000fe20003f46270 */
[----:B------:R-:W-:Y:S01]  /*1aa80*/  VIADD R54, R0, 0x63 ;  /* 0x0000006300367836 */ /* 0x000fe20000000000 */
[----:B------:R0:W-:Y:S01]  /*1aa90*/  STL [R1+0x16c], R5 ;  /* 0x00016c0501007387 */ /* 0x0001e20000100800 */
[----:B------:R-:W-:Y:S01]  /*1aaa0*/  @!P0 IMAD.MOV R7, RZ, RZ, -R7 ;  /* 0x000000ffff078224 */ /* 0x000fe200078e0a07 */
[----:B------:R-:W-:Y:S01]  /*1aab0*/  ISETP.GT.U32.AND P0, PT, R44, R28, PT ;  /* 0x0000001c2c00720c */ /* 0x000fe20003f04070 */
[----:B------:R-:W-:Y:S01]  /*1aac0*/  @!P1 IMAD.IADD R34, R34, 0x1, -R44 ;  /* 0x0000000122229824 */ /* 0x000fe200078e0a2c */
[----:B------:R-:W-:Y:S01]  /*1aad0*/  ISETP.GE.AND P3, PT, R54, RZ, PT ;  /* 0x000000ff3600720c */ /* 0x000fe20003f66270 */
[----:B------:R-:W-:Y:S01]  /*1aae0*/  IMAD.HI.U32 R36, R39, R6, RZ ;  /* 0x0000000627247227 */ /* 0x000fe200078e00ff */
[----:B------:R-:W-:Y:S01]  /*1aaf0*/  STL [R1+0x170], R7 ;  /* 0x0001700701007387 */ /* 0x000fe20000100800 */
[----:B------:R-:W-:-:S02]  /*1ab00*/  ISETP.GE.AND P1, PT, R56, RZ, PT ;  /* 0x000000ff3800720c */ /* 0x000fc40003f26270 */
[----:B------:R-:W-:Y:S01]  /*1ab10*/  IMAD.MOV.U32 R8, RZ, RZ, R34 ;  /* 0x000000ffff087224 */ /* 0x000fe200078e0022 */
[----:B0-----:R-:W-:Y:S01]  /*1ab20*/  IABS R5, R54 ;  /* 0x0000003600057213 */ /* 0x001fe20000000000 */
[----:B------:R-:W-:Y:S02]  /*1ab30*/  IMAD.MOV R34, RZ, RZ, -R36 ;  /* 0x000000ffff227224 */ /* 0x000fe400078e0a24 */
[--C-:B------:R-:W-:Y:S01]  /*1ab40*/  @!P4 IMAD.IADD R35, R35, 0x1, -R44.reuse ;  /* 0x000000012323c824 */ /* 0x100fe200078e0a2c */
[----:B------:R-:W-:Y:S01]  /*1ab50*/  ISETP.GE.AND P4, PT, R55, RZ, PT ;  /* 0x000000ff3700720c */ /* 0x000fe20003f86270 */
[----:B------:R-:W-:Y:S01]  /*1ab60*/  @!P0 IMAD.IADD R28, R28, 0x1, -R44 ;  /* 0x000000011c1c8824 */ /* 0x000fe200078e0a2c */
[----:B------:R-:W-:Y:S01]  /*1ab70*/  ISETP.GT.U32.AND P0, PT, R44, R29, PT ;  /* 0x0000001d2c00720c */ /* 0x000fe20003f04070 */
[----:B------:R-:W-:Y:S02]  /*1ab80*/  @!P6 IMAD.MOV R8, RZ, RZ, -R8 ;  /* 0x000000ffff08e224 */ /* 0x000fe400078e0a08 */
[----:B------:R-:W-:Y:S01]  /*1ab90*/  VIADD R55, R0, 0x62 ;  /* 0x0000006200377836 */ /* 0x000fe20000000000 */
[C---:B------:R-:W-:Y:S01]  /*1aba0*/  ISETP.GT.U32.AND P6, PT, R44.reuse, R28, PT ;  /* 0x0000001c2c00720c */ /* 0x040fe20003fc4070 */
[----:B------:R-:W-:Y:S01]  /*1abb0*/  IMAD.HI.U32 R33, R39, R5, RZ ;  /* 0x0000000527217227 */ /* 0x000fe200078e00ff */
[----:B------:R0:W-:Y:S02]  /*1abc0*/  STL [R1+0x35c], R8 ;  /* 0x00035c0801007387 */ /* 0x0001e40000100800 */
[----:B------:R-:W-:Y:S01]  /*1abd0*/  IABS R4, R55 ;  /* 0x0000003700047213 */ /* 0x000fe20000000000 */
[----:B------:R-:W-:-:S02]  /*1abe0*/  IMAD R6, R44, R34, R6 ;  /* 0x000000222c067224 */ /* 0x000fc400078e0206 */
[----:B------:R-:W-:Y:S02]  /*1abf0*/  IMAD.MOV R33, RZ, RZ, -R33 ;  /* 0x000000ffff217224 */ /* 0x000fe400078e0a21 */
[----:B------:R-:W-:Y:S01]  /*1ac00*/  @!P0 IMAD.IADD R29, R29, 0x1, -R44 ;  /* 0x000000011d1d8824 */ /* 0x000fe200078e0a2c */
[C---:B------:R-:W-:Y:S01]  /*1ac10*/  ISETP.GT.U32.AND P0, PT, R44.reuse, R6, PT ;  /* 0x000000062c00720c */ /* 0x040fe20003f04070 */
[----:B------:R-:W-:Y:S02]  /*1ac20*/  IMAD R5, R44, R33, R5 ;  /* 0x000000212c057224 */ /* 0x000fe400078e0205 */
[----:B------:R-:W-:-:S04]  /*1ac30*/  IMAD.HI.U32 R37, R39, R4, RZ ;  /* 0x0000000427257227 */ /* 0x000fc800078e00ff */
[----:B------:R-:W-:Y:S01]  /*1ac40*/  @!P6 IMAD.IADD R28, R28, 0x1, -R44 ;  /* 0x000000011c1ce824 */ /* 0x000fe200078e0a2c */
[C---:B------:R-:W-:Y:S01]  /*1ac50*/  ISETP.GT.U32.AND P6, PT, R44.reuse, R5, PT ;  /* 0x000000052c00720c */ /* 0x040fe20003fc4070 */
[----:B------:R-:W-:Y:S02]  /*1ac60*/  IMAD.MOV R37, RZ, RZ, -R37 ;  /* 0x000000ffff257224 */ /* 0x000fe400078e0a25 */
[----:B0-----:R-:W-:Y:S02]  /*1ac70*/  IMAD.MOV.U32 R8, RZ, RZ, R29 ;  /* 0x000000ffff087224 */ /* 0x001fe400078e001d */
[----:B------:R-:W-:Y:S02]  /*1ac80*/  IMAD R4, R44, R37, R4 ;  /* 0x000000252c047224 */ /* 0x000fe400078e0204 */
[----:B------:R-:W-:Y:S02]  /*1ac90*/  @!P0 IMAD.IADD R6, R6, 0x1, -R44 ;  /* 0x0000000106068824 */ /* 0x000fe400078e0a2c */
[----:B------:R-:W-:Y:S01]  /*1aca0*/  VIADD R54, R0, 0x5f ;  /* 0x0000005f00367836 */ /* 0x000fe20000000000 */
[C---:B------:R-:W-:Y:S01]  /*1acb0*/  ISETP.GT.U32.AND P0, PT, R44.reuse, R4, PT ;  /* 0x000000042c00720c */ /* 0x040fe20003f04070 */
[----:B------:R-:W-:Y:S01]  /*1acc0*/  @!P2 IMAD.MOV R8, RZ, RZ, -R8 ;  /* 0x000000ffff08a224 */ /* 0x000fe200078e0a08 */
[----:B------:R-:W-:Y:S01]  /*1acd0*/  ISETP.GT.U32.AND P2, PT, R44, R6, PT ;  /* 0x000000062c00720c */ /* 0x000fe20003f44070 */
[----:B------:R-:W-:Y:S01]  /*1ace0*/  IMAD.MOV.U32 R7, RZ, RZ, R35 ;  /* 0x000000ffff077224 */ /* 0x000fe200078e0023 */
[----:B------:R-:W-:Y:S01]  /*1acf0*/  IABS R35, R54 ;  /* 0x0000003600237213 */ /* 0x000fe20000000000 */
[----:B------:R-:W-:-:S02]  /*1ad00*/  @!P6 IMAD.IADD R5, R5, 0x1, -R44 ;  /* 0x000000010505e824 */ /* 0x000fc400078e0a2c */
[----:B------:R-:W-:Y:S02]  /*1ad10*/  VIADD R56, R0, 0x60 ;  /* 0x0000006000387836 */ /* 0x000fe40000000000 */
[----:B------:R-:W-:Y:S01]  /*1ad20*/  @!P5 IMAD.MOV R7, RZ, RZ, -R7 ;  /* 0x000000ffff07d224 */ /* 0x000fe200078e0a07 */
[----:B------:R-:W-:Y:S01]  /*1ad30*/  ISETP.GT.U32.AND P6, PT, R44, R5, PT ;  /* 0x000000052c00720c */ /* 0x000fe20003fc4070 */
[----:B------:R-:W-:Y:S01]  /*1ad40*/  IMAD.HI.U32 R40, R39, R35, RZ ;  /* 0x0000002327287227 */ /* 0x000fe200078e00ff */
[----:B------:R-:W-:Y:S02]  /*1ad50*/  IABS R34, R56 ;  /* 0x0000003800227213 */ /* 0x000fe40000000000 */
[----:B------:R0:W-:Y:S01]  /*1ad60*/  STL [R1+0x168], R7 ;  /* 0x0001680701007387 */ /* 0x0001e20000100800 */
[----:B------:R-:W-:Y:S01]  /*1ad70*/  IMAD.MOV R40, RZ, RZ, -R40 ;  /* 0x000000ffff287224 */ /* 0x000fe200078e0a28 */
[----:B------:R-:W-:Y:S01]  /*1ad80*/  ISETP.GE.AND P5, PT, R55, RZ, PT ;  /* 0x000000ff3700720c */ /* 0x000fe20003fa6270 */
[--C-:B------:R-:W-:Y:S01]  /*1ad90*/  @!P0 IMAD.IADD R4, R4, 0x1, -R44.reuse ;  /* 0x0000000104048824 */ /* 0x100fe200078e0a2c */
[----:B------:R1:W-:Y:S01]  /*1ada0*/  STL [R1+0x15c], R8 ;  /* 0x00015c0801007387 */ /* 0x0003e20000100800 */
[----:B------:R-:W-:-:S02]  /*1adb0*/  @!P2 IMAD.IADD R6, R6, 0x1, -R44 ;  /* 0x000000010606a824 */ /* 0x000fc400078e0a2c */
[----:B------:R-:W-:Y:S01]  /*1adc0*/  VIADD R42, R0, 0x61 ;  /* 0x00000061002a7836 */ /* 0x000fe20000000000 */
[----:B------:R-:W-:Y:S01]  /*1add0*/  ISETP.GT.U32.AND P0, PT, R44, R4, PT ;  /* 0x000000042c00720c */ /* 0x000fe20003f04070 */
[----:B------:R-:W-:-:S03]  /*1ade0*/  IMAD.HI.U32 R38, R39, R34, RZ ;  /* 0x0000002227267227 */ /* 0x000fc600078e00ff */
[----:B------:R-:W-:Y:S01]  /*1adf0*/  IABS R33, R42 ;  /* 0x0000002a00217213 */ /* 0x000fe20000000000 */
[----:B0-----:R-:W-:Y:S01]  /*1ae00*/  IMAD.MOV.U32 R7, RZ, RZ, R28 ;  /* 0x000000ffff077224 */ /* 0x001fe200078e001c */
[----:B------:R-:W-:Y:S01]  /*1ae10*/  IABS R28, R43 ;  /* 0x0000002b001c7213 */ /* 0x000fe20000000000 */
[----:B------:R-:W-:Y:S02]  /*1ae20*/  IMAD R40, R44, R40, R35 ;  /* 0x000000282c287224 */ /* 0x000fe400078e0223 */
[----:B-1----:R-:W-:Y:S02]  /*1ae30*/  IMAD.MOV.U32 R8, RZ, RZ, R6 ;  /* 0x000000ffff087224 */ /* 0x002fe400078e0006 */
[----:B------:R-:W-:Y:S02]  /*1ae40*/  IMAD.MOV R38, RZ, RZ, -R38 ;  /* 0x000000ffff267224 */ /* 0x000fe400078e0a26 */
[----:B------:R-:W-:Y:S01]  /*1ae50*/  @!P1 IMAD.MOV R7, RZ, RZ, -R7 ;  /* 0x000000ffff079224 */ /* 0x000fe200078e0a07 */
[----:B------:R-:W-:Y:S01]  /*1ae60*/  ISETP.GE.AND P1, PT, R42, RZ, PT ;  /* 0x000000ff2a00720c */ /* 0x000fe20003f26270 */
[----:B------:R-:W-:-:S02]  /*1ae70*/  @!P6 IMAD.IADD R5, R5, 0x1, -R44 ;  /* 0x000000010505e824 */ /* 0x000fc400078e0a2c */
[----:B------:R-:W-:Y:S01]  /*1ae80*/  @!P4 IMAD.MOV R8, RZ, RZ, -R8 ;  /* 0x000000ffff08c224 */ /* 0x000fe200078e0a08 */
[C---:B------:R-:W-:Y:S01]  /*1ae90*/  ISETP.GT.U32.AND P4, PT, R44.reuse, R40, PT ;  /* 0x000000282c00720c */ /* 0x040fe20003f84070 */
[----:B------:R-:W-:Y:S01]  /*1aea0*/  IMAD R34, R44, R38, R34 ;  /* 0x000000262c227224 */ /* 0x000fe200078e0222 */
[----:B------:R0:W-:Y:S01]  /*1aeb0*/  STL [R1+0x158], R7 ;  /* 0x0001580701007387 */ /* 0x0001e20000100800 */
[----:B------:R-:W-:-:S03]  /*1aec0*/  IMAD.HI.U32 R37, R39, R33, RZ ;  /* 0x0000002127257227 */ /* 0x000fc600078e00ff */
[----:B------:R-:W-:Y:S01]  /*1aed0*/  ISETP.GT.U32.AND P6, PT, R44, R34, PT ;  /* 0x000000222c00720c */ /* 0x000fe20003fc4070 */
[----:B------:R-:W-:Y:S01]  /*1aee0*/  VIADD R55, R0, 0x5e ;  /* 0x0000005e00377836 */ /* 0x000fe20000000000 */
[----:B------:R-:W-:Y:S01]  /*1aef0*/  STL [R1+0x14c], R8 ;  /* 0x00014c0801007387 */ /* 0x000fe20000100800 */
[----:B------:R-:W-:Y:S02]  /*1af00*/  IMAD.MOV R37, RZ, RZ, -R37 ;  /* 0x000000ffff257224 */ /* 0x000fe400078e0a25 */
[--C-:B------:R-:W-:Y:S01]  /*1af10*/  @!P0 IMAD.IADD R4, R4, 0x1, -R44.reuse ;  /* 0x0000000104048824 */ /* 0x100fe200078e0a2c */
[----:B------:R-:W-:Y:S01]  /*1af20*/  IABS R36, R55 ;  /* 0x0000003700247213 */ /* 0x000fe20000000000 */
[----:B0-----:R-:W-:Y:S02]  /*1af30*/  IMAD.MOV.U32 R7, RZ, RZ, R5 ;  /* 0x000000ffff077224 */ /* 0x001fe400078e0005 */
[----:B------:R-:W-:Y:S02]  /*1af40*/  VIADD R42, R0, 0x5c ;  /* 0x0000005c002a7836 */ /* 0x000fe40000000000 */
[----:B------:R-:W-:Y:S01]  /*1af50*/  @!P3 IMAD.MOV R7, RZ, RZ, -R7 ;  /* 0x000000ffff07b224 */ /* 0x000fe200078e0a07 */
[----:B------:R-:W-:Y:S01]  /*1af60*/  ISETP.GE.AND P3, PT, R56, RZ, PT ;  /* 0x000000ff3800720c */ /* 0x000fe20003f66270 */
[----:B------:R-:W-:Y:S01]  /*1af70*/  IMAD R33, R44, R37, R33 ;  /* 0x000000252c217224 */ /* 0x000fe200078e0221 */
[----:B------:R-:W-:Y:S01]  /*1af80*/  IABS R6, R42 ;  /* 0x0000002a00067213 */ /* 0x000fe20000000000 */
[----:B------:R-:W-:Y:S01]  /*1af90*/  @!P4 IMAD.IADD R40, R40, 0x1, -R44 ;  /* 0x000000012828c824 */ /* 0x000fe200078e0a2c */
[----:B------:R0:W-:Y:S01]  /*1afa0*/  STL [R1+0x148], R7 ;  /* 0x0001480701007387 */ /* 0x0001e20000100800 */
[----:B------:R-:W-:Y:S01]  /*1afb0*/  IMAD.HI.U32 R41, R39, R36, RZ ;  /* 0x0000002427297227 */ /* 0x000fe200078e00ff */
[----:B------:R-:W-:-:S03]  /*1afc0*/  ISETP.GT.U32.AND P2, PT, R44, R33, PT ;  /* 0x000000212c00720c */ /* 0x000fc60003f44070 */
[----:B------:R-:W-:Y:S02]  /*1afd0*/  IMAD.MOV R41, RZ, RZ, -R41 ;  /* 0x000000ffff297224 */ /* 0x000fe400078e0a29 */
[----:B------:R-:W-:Y:S02]  /*1afe0*/  @!P6 IMAD.IADD R34, R34, 0x1, -R44 ;  /* 0x000000012222e824 */ /* 0x000fe400078e0a2c */
[----:B------:R-:W-:Y:S02]  /*1aff0*/  IMAD.MOV.U32 R5, RZ, RZ, R28 ;  /* 0x000000ffff057224 */ /* 0x000fe400078e001c */
[----:B0-----:R-:W-:Y:S01]  /*1b000*/  IMAD.MOV.U32 R7, RZ, RZ, R4 ;  /* 0x000000ffff077224 */ /* 0x001fe200078e0004 */
[----:B------:R-:W-:Y:S01]  /*1b010*/  ISETP.GT.U32.AND P4, PT, R44, R34, PT ;  /* 0x000000222c00720c */ /* 0x000fe20003f84070 */
[----:B------:R-:W-:-:S04]  /*1b020*/  IMAD.HI.U32 R4, R39, R6, RZ ;  /* 0x0000000627047227 */ /* 0x000fc800078e00ff */
[----:B------:R-:W-:Y:S01]  /*1b030*/  @!P5 IMAD.MOV R7, RZ, RZ, -R7 ;  /* 0x000000ffff07d224 */ /* 0x000fe200078e0a07 */
[C---:B------:R-:W-:Y:S01]  /*1b040*/  ISETP.GT.U32.AND P5, PT, R44.reuse, R40, PT ;  /* 0x000000282c00720c */ /* 0x040fe20003fa4070 */
[C---:B------:R-:W-:Y:S02]  /*1b050*/  IMAD R36, R44.reuse, R41, R36 ;  /* 0x000000292c247224 */ /* 0x040fe400078e0224 */
[----:B------:R-:W-:Y:S01]  /*1b060*/  IMAD.MOV R4, RZ, RZ, -R4 ;  /* 0x000000ffff047224 */ /* 0x000fe200078e0a04 */
[----:B------:R0:W-:Y:S01]  /*1b070*/  STL [R1+0x13c], R7 ;  /* 0x00013c0701007387 */ /* 0x0001e20000100800 */
[----:B------:R-:W-:Y:S01]  /*1b080*/  IMAD.HI.U32 R28, R39, R5, RZ ;  /* 0x00000005271c7227 */ /* 0x000fe200078e00ff */
[----:B------:R-:W-:-:S03]  /*1b090*/  ISETP.GT.U32.AND P0, PT, R44, R36, PT ;  /* 0x000000242c00720c */ /* 0x000fc60003f04070 */
[----:B------:R-:W-:Y:S02]  /*1b0a0*/  IMAD R4, R44, R4, R6 ;  /* 0x000000042c047224 */ /* 0x000fe400078e0206 */
[----:B------:R-:W-:Y:S01]  /*1b0b0*/  @!P2 IMAD.IADD R33, R33, 0x1, -R44 ;  /* 0x000000012121a824 */ /* 0x000fe200078e0a2c */
[----:B------:R-:W-:Y:S01]  /*1b0c0*/  ISETP.GE.AND P2, PT, R54, RZ, PT ;  /* 0x000000ff3600720c */ /* 0x000fe20003f46270 */
[----:B------:R-:W-:Y:S02]  /*1b0d0*/  IMAD.MOV R28, RZ, RZ, -R28 ;  /* 0x000000ffff1c7224 */ /* 0x000fe400078e0a1c */
[--C-:B------:R-:W-:Y:S01]  /*1b0e0*/  @!P5 IMAD.IADD R40, R40, 0x1, -R44.reuse ;  /* 0x000000012828d824 */ /* 0x100fe200078e0a2c */
[C---:B------:R-:W-:Y:S01]  /*1b0f0*/  ISETP.GT.U32.AND P5, PT, R44.reuse, R4, PT ;  /* 0x000000042c00720c */ /* 0x040fe20003fa4070 */
[C---:B------:R-:W-:Y:S01]  /*1b100*/  IMAD R5, R44.reuse, R28, R5 ;  /* 0x0000001c2c057224 */ /* 0x040fe200078e0205 */
[----:B------:R-:W-:Y:S01]  /*1b110*/  ISETP.GT.U32.AND P6, PT, R44, R33, PT ;  /* 0x000000212c00720c */ /* 0x000fe20003fc4070 */
[----:B------:R-:W-:-:S02]  /*1b120*/  @!P4 IMAD.IADD R34, R34, 0x1, -R44 ;  /* 0x000000012222c824 */ /* 0x000fc400078e0a2c */
[----:B------:R-:W-:Y:S01]  /*1b130*/  VIADD R56, R0, 0x5b ;  /* 0x0000005b00387836 */ /* 0x000fe20000000000 */
[----:B------:R-:W-:Y:S01]  /*1b140*/  ISETP.GT.U32.AND P4, PT, R44, R5, PT ;  /* 0x000000052c00720c */ /* 0x000fe20003f84070 */
[----:B------:R-:W-:Y:S02]  /*1b150*/  @!P0 IMAD.IADD R36, R36, 0x1, -R44 ;  /* 0x0000000124248824 */ /* 0x000fe400078e0a2c */
[----:B------:R-:W-:Y:S01]  /*1b160*/  VIADD R54, R0, 0x5a ;  /* 0x0000005a00367836 */ /* 0x000fe20000000000 */
[----:B------:R-:W-:Y:S01]  /*1b170*/  IABS R35, R56 ;  /* 0x0000003800237213 */ /* 0x000fe20000000000 */
[----:B------:R-:W-:Y:S01]  /*1b180*/  IMAD.MOV.U32 R9, RZ, RZ, R34 ;  /* 0x000000ffff097224 */ /* 0x000fe200078e0022 */
[----:B------:R-:W-:Y:S01]  /*1b190*/  ISETP.GT.U32.AND P0, PT, R44, R36, PT ;  /* 0x000000242c00720c */ /* 0x000fe20003f04070 */
[--C-:B------:R-:W-:Y:S01]  /*1b1a0*/  @!P5 IMAD.IADD R4, R4, 0x1, -R44.reuse ;  /* 0x000000010404d824 */ /* 0x100fe200078e0a2c */
[----:B------:R-:W-:Y:S01]  /*1b1b0*/  IABS R29, R54 ;  /* 0x00000036001d7213 */ /* 0x000fe20000000000 */
        /* <DEDUP_REMOVED lines=8> */
[----:B------:R-:W-:-:S04]  /*1b240*/  IMAD.HI.U32 R37, R39, R29, RZ ;  /* 0x0000001d27257227 */ /* 0x000fc800078e00ff */
[----:B------:R-:W-:Y:S01]  /*1b250*/  @!P1 IMAD.MOV R7, RZ, RZ, -R7 ;  /* 0x000000ffff079224 */ /* 0x000fe200078e0a07 */
[C---:B------:R-:W-:Y:S01]  /*1b260*/  ISETP.GT.U32.AND P1, PT, R44.reuse, R5, PT ;  /* 0x000000052c00720c */ /* 0x040fe20003f24070 */
[----:B------:R-:W-:Y:S02]  /*1b270*/  IMAD R35, R44, R28, R35 ;  /* 0x0000001c2c237224 */ /* 0x000fe400078e0223 */
[----:B------:R-:W-:Y:S01]  /*1b280*/  IMAD.MOV R33, RZ, RZ, -R37 ;  /* 0x000000ffff217224 */ /* 0x000fe200078e0a25 */
[----:B------:R0:W-:Y:S01]  /*1b290*/  STL [R1+0x138], R7 ;  /* 0x0001380701007387 */ /* 0x0001e20000100800 */
[----:B------:R-:W-:Y:S01]  /*1b2a0*/  @!P0 IMAD.IADD R36, R36, 0x1, -R44 ;  /* 0x0000000124248824 */ /* 0x000fe200078e0a2c */
[----:B------:R-:W-:Y:S01]  /*1b2b0*/  ISETP.GE.AND P0, PT, R43, RZ, PT ;  /* 0x000000ff2b00720c */ /* 0x000fe20003f06270 */
[----:B------:R-:W-:Y:S01]  /*1b2c0*/  @!P3 IMAD.MOV R9, RZ, RZ, -R9 ;  /* 0x000000ffff09b224 */ /* 0x000fe200078e0a09 */
[C---:B------:R-:W-:Y:S01]  /*1b2d0*/  ISETP.GT.U32.AND P3, PT, R44.reuse, R35, PT ;  /* 0x000000232c00720c */ /* 0x040fe20003f64070 */
[----:B------:R-:W-:-:S02]  /*1b2e0*/  IMAD R34, R44, R33, R29 ;  /* 0x000000212c227224 */ /* 0x000fc400078e021d */
[----:B------:R-:W-:Y:S01]  /*1b2f0*/  @!P5 IMAD.IADD R4, R4, 0x1, -R44 ;  /* 0x000000010404d824 */ /* 0x000fe200078e0a2c */
[----:B------:R-:W-:Y:S01]  /*1b300*/  STL [R1+0x130], R9 ;  /* 0x0001300901007387 */ /* 0x000fe20000100800 */
[----:B------:R-:W-:Y:S01]  /*1b310*/  IMAD.MOV.U32 R8, RZ, RZ, R40 ;  /* 0x000000ffff087224 */ /* 0x000fe200078e0028 */
[----:B------:R-:W-:Y:S01]  /*1b320*/  ISETP.GT.U32.AND P5, PT, R44, R34, PT ;  /* 0x000000222c00720c */ /* 0x000fe20003fa4070 */
[----:B------:R-:W-:Y:S02]  /*1b330*/  VIADD R55, R0, 0x59 ;  /* 0x0000005900377836 */ /* 0x000fe40000000000 */
[----:B0-----:R-:W-:Y:S02]  /*1b340*/  IMAD.MOV.U32 R7, RZ, RZ, R36 ;  /* 0x000000ffff077224 */ /* 0x001fe400078e0024 */
[----:B------:R-:W-:Y:S01]  /*1b350*/  @!P1 IMAD.IADD R5, R5, 0x1, -R44 ;  /* 0x0000000105059824 */ /* 0x000fe200078e0a2c */
[----:B------:R-:W-:Y:S01]  /*1b360*/  IABS R6, R55 ;  /* 0x0000003700067213 */ /* 0x000fe20000000000 */
[----:B------:R-:W-:Y:S01]  /*1b370*/  @!P2 IMAD.MOV R8, RZ, RZ, -R8 ;  /* 0x000000ffff08a224 */ /* 0x000fe200078e0a08 */
[----:B------:R-:W-:Y:S01]  /*1b380*/  ISETP.GE.AND P1, PT, R55, RZ, PT ;  /* 0x000000ff3700720c */ /* 0x000fe20003f26270 */
[----:B------:R-:W-:Y:S01]  /*1b390*/  @!P6 IMAD.MOV R7, RZ, RZ, -R7 ;  /* 0x000000ffff07e224 */ /* 0x000fe200078e0a07 */
[----:B------:R-:W-:Y:S01]  /*1b3a0*/  ISETP.GE.AND P2, PT, R56, RZ, PT ;  /* 0x000000ff3800720c */ /* 0x000fe20003f46270 */
[----:B------:R-:W-:Y:S01]  /*1b3b0*/  @!P0 IMAD.MOV R5, RZ, RZ, -R5 ;  /* 0x000000ffff058224 */ /* 0x000fe200078e0a05 */
[----:B------:R-:W-:Y:S01]  /*1b3c0*/  STL [R1+0x11c], R8 ;  /* 0x00011c0801007387 */ /* 0x000fe20000100800 */
[----:B------:R-:W-:Y:S01]  /*1b3d0*/  VIADD R55, R0, 0x58 ;  /* 0x0000005800377836 */ /* 0x000fe20000000000 */
[----:B------:R-:W-:Y:S01]  /*1b3e0*/  ISETP.GE.AND P6, PT, R54, RZ, PT ;  /* 0x000000ff3600720c */ /* 0x000fe20003fc6270 */
[--C-:B------:R-:W-:Y:S01]  /*1b3f0*/  @!P3 IMAD.IADD R35, R35, 0x1, -R44.reuse ;  /* 0x000000012323b824 */ /* 0x100fe200078e0a2c */
[----:B------:R0:W-:Y:S01]  /*1b400*/  STL [R1+0x10c], R7 ;  /* 0x00010c0701007387 */ /* 0x0001e20000100800 */
[----:B------:R-:W-:Y:S01]  /*1b410*/  @!P5 IMAD.IADD R34, R34, 0x1, -R44 ;  /* 0x000000012222d824 */ /* 0x000fe200078e0a2c */
[----:B------:R-:W-:Y:S01]  /*1b420*/  ISETP.GE.AND P3, PT, R55, RZ, PT ;  /* 0x000000ff3700720c */ /* 0x000fe20003f66270 */
[----:B------:R-:W-:Y:S01]  /*1b430*/  IMAD.HI.U32 R28, R39, R6, RZ ;  /* 0x00000006271c7227 */ /* 0x000fe200078e00ff */
[----:B------:R1:W-:Y:S01]  /*1b440*/  STL [R1+0x110], R5 ;  /* 0x0001100501007387 */ /* 0x0003e20000100800 */
[----:B------:R-:W-:-:S02]  /*1b450*/  ISETP.GT.U32.AND P0, PT, R44, R35, PT ;  /* 0x000000232c00720c */ /* 0x000fc40003f04070 */
[C---:B------:R-:W-:Y:S01]  /*1b460*/  ISETP.GT.U32.AND P5, PT, R44.reuse, R34, PT ;  /* 0x000000222c00720c */ /* 0x040fe20003fa4070 */
[----:B------:R-:W-:Y:S02]  /*1b470*/  IMAD.MOV R28, RZ, RZ, -R28 ;  /* 0x000000ffff1c7224 */ /* 0x000fe400078e0a1c */
[----:B0-----:R-:W-:Y:S02]  /*1b480*/  IMAD.MOV.U32 R7, RZ, RZ, R4 ;  /* 0x000000ffff077224 */ /* 0x001fe400078e0004 */
[----:B------:R-:W-:Y:S01]  /*1b490*/  IMAD R6, R44, R28, R6 ;  /* 0x0000001c2c067224 */ /* 0x000fe200078e0206 */
[----:B------:R-:W-:Y:S01]  /*1b4a0*/  IABS R28, R47 ;  /* 0x0000002f001c7213 */ /* 0x000fe20000000000 */
[----:B------:R-:W-:Y:S01]  /*1b4b0*/  VIADD R54, R0, 0x57 ;  /* 0x0000005700367836 */ /* 0x000fe20000000000 */
[----:B-1----:R-:W-:Y:S01]  /*1b4c0*/  IABS R5, R55 ;  /* 0x0000003700057213 */ /* 0x002fe20000000000 */
[----:B------:R-:W-:Y:S02]  /*1b4d0*/  @!P4 IMAD.MOV R7, RZ, RZ, -R7 ;  /* 0x000000ffff07c224 */ /* 0x000fe400078e0a07 */
[----:B------:R-:W-:Y:S01]  /*1b4e0*/  @!P0 IMAD.IADD R35, R35, 0x1, -R44 ;  /* 0x0000000123238824 */ /* 0x000fe200078e0a2c */
[----:B------:R-:W-:Y:S01]  /*1b4f0*/  ISETP.GT.U32.AND P0, PT, R44, R6, PT ;  /* 0x000000062c00720c */ /* 0x000fe20003f04070 */
[----:B------:R-:W-:Y:S01]  /*1b500*/  IMAD.HI.U32 R36, R39, R5, RZ ;  /* 0x0000000527247227 */ /* 0x000fe200078e00ff */
[----:B------:R-:W-:Y:S01]  /*1b510*/  IABS R4, R54 ;  /* 0x0000003600047213 */ /* 0x000fe20000000000 */
[----:B------:R0:W-:Y:S01]  /*1b520*/  STL [R1+0x114], R7 ;  /* 0x0001140701007387 */ /* 0x0001e20000100800 */
[----:B------:R-:W-:Y:S01]  /*1b530*/  ISETP.GE.AND P4, PT, R54, RZ, PT ;  /* 0x000000ff3600720c */ /* 0x000fe20003f86270 */
[----:B------:R-:W-:-:S02]  /*1b540*/  IMAD.MOV R36, RZ, RZ, -R36 ;  /* 0x000000ffff247224 */ /* 0x000fc400078e0a24 */
[--C-:B------:R-:W-:Y:S02]  /*1b550*/  @!P5 IMAD.IADD R34, R34, 0x1, -R44.reuse ;  /* 0x000000012222d824 */ /* 0x100fe400078e0a2c */
[----:B------:R-:W-:Y:S02]  /*1b560*/  IMAD R5, R44, R36, R5 ;  /* 0x000000242c057224 */ /* 0x000fe400078e0205 */
[----:B------:R-:W-:Y:S02]  /*1b570*/  VIADD R55, R0, 0x56 ;  /* 0x0000005600377836 */ /* 0x000fe40000000000 */
[----:B------:R-:W-:Y:S01]  /*1b580*/  @!P0 IMAD.IADD R6, R6, 0x1, -R44 ;  /* 0x0000000106068824 */ /* 0x000fe200078e0a2c */
[----:B------:R-:W-:Y:S01]  /*1b590*/  ISETP.GT.U32.AND P5, PT, R44, R5, PT ;  /* 0x000000052c00720c */ /* 0x000fe20003fa4070 */
[----:B0-----:R-:W-:Y:S01]  /*1b5a0*/  IMAD.MOV.U32 R7, RZ, RZ, R35 ;  /* 0x000000ffff077224 */ /* 0x001fe200078e0023 */
[----:B------:R-:W-:Y:S01]  /*1b5b0*/  IABS R33, R55 ;  /* 0x0000003700217213 */ /* 0x000fe20000000000 */
[----:B------:R-:W-:Y:S01]  /*1b5c0*/  IMAD.HI.U32 R40, R39, R4, RZ ;  /* 0x0000000427287227 */ /* 0x000fe200078e00ff */
[----:B------:R-:W-:-:S03]  /*1b5d0*/  ISETP.GE.AND P0, PT, R55, RZ, PT ;  /* 0x000000ff3700720c */ /* 0x000fc60003f06270 */
[----:B------:R-:W-:Y:S02]  /*1b5e0*/  @!P2 IMAD.MOV R7, RZ, RZ, -R7 ;  /* 0x000000ffff07a224 */ /* 0x000fe400078e0a07 */
[----:B------:R-:W-:Y:S02]  /*1b5f0*/  VIADD R46, R0, 0x54 ;  /* 0x00000054002e7836 */ /* 0x000fe40000000000 */
[----:B------:R-:W-:Y:S01]  /*1b600*/  IMAD.HI.U32 R38, R39, R33, RZ ;  /* 0x0000002127267227 */ /* 0x000fe200078e00ff */
[----:B------:R0:W-:Y:S02]  /*1b610*/  STL [R1+0x108], R7 ;  /* 0x0001080701007387 */ /* 0x0001e40000100800 */
[----:B------:R-:W-:Y:S01]  /*1b620*/  IABS R29, R46 ;  /* 0x0000002e001d7213 */ /* 0x000fe20000000000 */
[----:B------:R-:W-:Y:S01]  /*1b630*/  @!P5 IMAD.IADD R5, R5, 0x1, -R44 ;  /* 0x000000010505d824 */ /* 0x000fe200078e0a2c */
[----:B------:R-:W-:Y:S01]  /*1b640*/  ISETP.GT.U32.AND P5, PT, R44, R6, PT ;  /* 0x000000062c00720c */ /* 0x000fe20003fa4070 */
[----:B------:R-:W-:-:S02]  /*1b650*/  IMAD.MOV R40, RZ, RZ, -R40 ;  /* 0x000000ffff287224 */ /* 0x000fc400078e0a28 */
[----:B------:R-:W-:Y:S01]  /*1b660*/  IMAD.HI.U32 R37, R39, R28, RZ ;  /* 0x0000001c27257227 */ /* 0x000fe200078e00ff */
[----:B------:R-:W-:-:S03]  /*1b670*/  ISETP.GT.U32.AND P2, PT, R44, R5, PT ;  /* 0x000000052c00720c */ /* 0x000fc60003f44070 */
[----:B------:R-:W-:Y:S02]  /*1b680*/  IMAD.MOV R38, RZ, RZ, -R38 ;  /* 0x000000ffff267224 */ /* 0x000fe400078e0a26 */
[----:B------:R-:W-:Y:S02]  /*1b690*/  IMAD R4, R44, R40, R4 ;  /* 0x000000282c047224 */ /* 0x000fe400078e0204 */
[----:B------:R-:W-:Y:S02]  /*1b6a0*/  VIADD R55, R0, 0x53 ;  /* 0x0000005300377836 */ /* 0x000fe40000000000 */
[----:B0-----:R-:W-:Y:S02]  /*1b6b0*/  IMAD.MOV.U32 R7, RZ, RZ, R34 ;  /* 0x000000ffff077224 */ /* 0x001fe400078e0022 */
[----:B------:R-:W-:Y:S01]  /*1b6c0*/  IMAD.MOV R37, RZ, RZ, -R37 ;  /* 0x000000ffff257224 */ /* 0x000fe200078e0a25 */
[----:B------:R-:W-:Y:S01]  /*1b6d0*/  IABS R40, R55 ;  /* 0x0000003700287213 */ /* 0x000fe20000000000 */
[----:B------:R-:W-:-:S02]  /*1b6e0*/  IMAD R33, R44, R38, R33 ;  /* 0x000000262c217224 */ /* 0x000fc400078e0221 */
[----:B------:R-:W-:Y:S01]  /*1b6f0*/  @!P6 IMAD.MOV R7, RZ, RZ, -R7 ;  /* 0x000000ffff07e224 */ /* 0x000fe200078e0a07 */
[----:B------:R-:W-:Y:S01]  /*1b700*/  ISETP.GT.U32.AND P6, PT, R44, R4, PT ;  /* 0x000000042c00720c */ /* 0x000fe20003fc4070 */
[----:B------:R-:W-:-:S03]  /*1b710*/  IMAD.HI.U32 R36, R39, R29, RZ ;  /* 0x0000001d27247227 */ /* 0x000fc600078e00ff */
[----:B------:R0:W-:Y:S01]  /*1b720*/  STL [R1+0x104], R7 ;  /* 0x0001040701007387 */ /* 0x0001e20000100800 */
[----:B------:R-:W-:Y:S02]  /*1b730*/  IMAD R28, R44, R37, R28 ;  /* 0x000000252c1c7224 */ /* 0x000fe400078e021c */
[----:B------:R-:W-:Y:S01]  /*1b740*/  @!P5 IMAD.IADD R6, R6, 0x1, -R44 ;  /* 0x000000010606d824 */ /* 0x000fe200078e0a2c */
[----:B------:R-:W-:Y:S01]  /*1b750*/  ISETP.GT.U32.AND P5, PT, R44, R33, PT ;  /* 0x000000212c00720c */ /* 0x000fe20003fa4070 */
[----:B------:R-:W-:Y:S02]  /*1b760*/  IMAD.MOV R36, RZ, RZ, -R36 ;  /* 0x000000ffff247224 */ /* 0x000fe400078e0a24 */
[----:B------:R-:W-:-:S04]  /*1b770*/  IMAD.HI.U32 R41, R39, R40, RZ ;  /* 0x0000002827297227 */ /* 0x000fc800078e00ff */
[--C-:B------:R-:W-:Y:S01]  /*1b780*/  @!P2 IMAD.IADD R5, R5, 0x1, -R44.reuse ;  /* 0x000000010505a824 */ /* 0x100fe200078e0a2c */
[C---:B------:R-:W-:Y:S01]  /*1b790*/  ISETP.GT.U32.AND P2, PT, R44.reuse, R28, PT ;  /* 0x0000001c2c00720c */ /* 0x040fe20003f44070 */
[----:B------:R-:W-:Y:S02]  /*1b7a0*/  IMAD R29, R44, R36, R29 ;  /* 0x000000242c1d7224 */ /* 0x000fe400078e021d */
[----:B------:R-:W-:Y:S02]  /*1b7b0*/  VIADD R45, R0, 0x52 ;  /* 0x00000052002d7836 */ /* 0x000fe40000000000 */
[----:B------:R-:W-:Y:S02]  /*1b7c0*/  IMAD.MOV R41, RZ, RZ, -R41 ;  /* 0x000000ffff297224 */ /* 0x000fe400078e0a29 */
[----:B------:R-:W-:Y:S01]  /*1b7d0*/  @!P6 IMAD.IADD R4, R4, 0x1, -R44 ;  /* 0x000000010404e824 */ /* 0x000fe200078e0a2c */
[----:B------:R-:W-:Y:S01]  /*1b7e0*/  IABS R37, R45 ;  /* 0x0000002d00257213 */ /* 0x000fe20000000000 */
[C---:B------:R-:W-:Y:S01]  /*1b7f0*/  IMAD R40, R44.reuse, R41, R40 ;  /* 0x000000292c287224 */ /* 0x040fe200078e0228 */
[----:B------:R-:W-:Y:S01]  /*1b800*/  ISETP.GT.U32.AND P6, PT, R44, R29, PT ;  /* 0x0000001d2c00720c */ /* 0x000fe20003fc4070 */
[----:B------:R-:W-:-:S02]  /*1b810*/  @!P5 IMAD.IADD R33, R33, 0x1, -R44 ;  /* 0x000000012121d824 */ /* 0x000fc400078e0a2c */
[----:B------:R-:W-:Y:S01]  /*1b820*/  IMAD.MOV.U32 R34, RZ, RZ, R37 ;  /* 0x000000ffff227224 */ /* 0x000fe200078e0025 */
[----:B------:R-:W-:Y:S01]  /*1b830*/  ISETP.GT.U32.AND P5, PT, R44, R40, PT ;  /* 0x000000282c00720c */ /* 0x000fe20003fa4070 */
[----:B------:R-:W-:Y:S01]  /*1b840*/  @!P2 IMAD.IADD R28, R28, 0x1, -R44 ;  /* 0x000000011c1ca824 */ /* 0x000fe200078e0a2c */
[----:B------:R-:W-:Y:S01]  /*1b850*/  ISETP.GT.U32.AND P2, PT, R44, R4, PT ;  /* 0x000000042c00720c */ /* 0x000fe20003f44070 */
[----:B------:R-:W-:Y:S02]  /*1b860*/  VIADD R42, R0, 0x50 ;  /* 0x00000050002a7836 */ /* 0x000fe40000000000 */
[----:B------:R-:W-:-:S03]  /*1b870*/  IMAD.HI.U32 R38, R39, R34, RZ ;  /* 0x0000002227267227 */ /* 0x000fc600078e00ff */
[----:B------:R-:W-:Y:S01]  /*1b880*/  IABS R36, R42 ;  /* 0x0000002a00247213 */ /* 0x000fe20000000000 */
[----:B------:R-:W-:Y:S02]  /*1b890*/  VIADD R43, R0, 0x51 ;  /* 0x00000051002b7836 */ /* 0x000fe40000000000 */
[----:B------:R-:W-:Y:S02]  /*1b8a0*/  IMAD.MOV R38, RZ, RZ, -R38 ;  /* 0x000000ffff267224 */ /* 0x000fe400078e0a26 */
[----:B------:R-:W-:Y:S01]  /*1b8b0*/  @!P6 IMAD.IADD R29, R29, 0x1, -R44 ;  /* 0x000000011d1de824 */ /* 0x000fe200078e0a2c */
[----:B------:R-:W-:Y:S01]  /*1b8c0*/  IABS R35, R43 ;  /* 0x0000002b00237213 */ /* 0x000fe20000000000 */
[C---:B------:R-:W-:Y:S01]  /*1b8d0*/  IMAD R34, R44.reuse, R38, R34 ;  /* 0x000000262c227224 */ /* 0x040fe200078e0222 */
[----:B------:R-:W-:Y:S01]  /*1b8e0*/  ISETP.GT.U32.AND P6, PT, R44, R33, PT ;  /* 0x000000212c00720c */ /* 0x000fe20003fc4070 */
[----:B0-----:R-:W-:Y:S02]  /*1b8f0*/  IMAD.MOV.U32 R7, RZ, RZ, R6 ;  /* 0x000000ffff077224 */ /* 0x001fe400078e0006 */
[----:B------:R-:W-:Y:S01]  /*1b900*/  @!P5 IMAD.IADD R40, R40, 0x1, -R44 ;  /* 0x000000012828d824 */ /* 0x000fe200078e0a2c */
[----:B------:R-:W-:Y:S01]  /*1b910*/  ISETP.GT.U32.AND P5, PT, R44, R29, PT ;  /* 0x0000001d2c00720c */ /* 0x000fe20003fa4070 */
[----:B------:R-:W-:-:S04]  /*1b920*/  IMAD.HI.U32 R41, R39, R36, RZ ;  /* 0x0000002427297227 */ /* 0x000fc800078e00ff */
[----:B------:R-:W-:Y:S02]  /*1b930*/  IMAD.MOV.U32 R6, RZ, RZ, R5 ;  /* 0x000000ffff067224 */ /* 0x000fe400078e0005 */
[----:B------:R-:W-:-:S04]  /*1b940*/  IMAD.HI.U32 R37, R39, R35, RZ ;  /* 0x0000002327257227 */ /* 0x000fc800078e00ff */
[----:B------:R-:W-:Y:S01]  /*1b950*/  @!P1 IMAD.MOV R7, RZ, RZ, -R7 ;  /* 0x000000ffff079224 */ /* 0x000fe200078e0a07 */
[----:B------:R-:W-:Y:S01]  /*1b960*/  ISETP.GT.U32.AND P1, PT, R44, R28, PT ;  /* 0x0000001c2c00720c */ /* 0x000fe20003f24070 */
[----:B------:R-:W-:Y:S01]  /*1b970*/  @!P2 IMAD.IADD R4, R4, 0x1, -R44 ;  /* 0x000000010404a824 */ /* 0x000fe200078e0a2c */
[C---:B------:R-:W-:Y:S01]  /*1b980*/  ISETP.GT.U32.AND P2, PT, R44.reuse, R34, PT ;  /* 0x000000222c00720c */ /* 0x040fe20003f44070 */
[----:B------:R-:W-:Y:S01]  /*1b990*/  IMAD.MOV R41, RZ, RZ, -R41 ;  /* 0x000000ffff297224 */ /* 0x000fe200078e0a29 */
[----:B------:R0:W-:Y:S01]  /*1b9a0*/  STL [R1+0xfc], R7 ;  /* 0x0000fc0701007387 */ /* 0x0001e20000100800 */
[----:B------:R-:W-:Y:S01]  /*1b9b0*/  @!P3 IMAD.MOV R6, RZ, RZ, -R6 ;  /* 0x000000ffff06b224 */ /* 0x000fe200078e0a06 */
[C---:B------:R-:W-:Y:S01]  /*1b9c0*/  ISETP.GT.U32.AND P3, PT, R44.reuse, R40, PT ;  /* 0x000000282c00720c */ /* 0x040fe20003f64070 */
[----:B------:R-:W-:Y:S02]  /*1b9d0*/  IMAD.MOV R37, RZ, RZ, -R37 ;  /* 0x000000ffff257224 */ /* 0x000fe400078e0a25 */
[C---:B------:R-:W-:Y:S01]  /*1b9e0*/  IMAD R36, R44.reuse, R41, R36 ;  /* 0x000000292c247224 */ /* 0x040fe200078e0224 */
[----:B------:R1:W-:Y:S01]  /*1b9f0*/  STL [R1+0xf4], R6 ;  /* 0x0000f40601007387 */ /* 0x0003e20000100800 */
[----:B------:R-:W-:-:S02]  /*1ba00*/  IMAD R35, R44, R37, R35 ;  /* 0x000000252c237224 */ /* 0x000fc400078e0223 */
[--C-:B------:R-:W-:Y:S01]  /*1ba10*/  @!P5 IMAD.IADD R29, R29, 0x1, -R44.reuse ;  /* 0x000000011d1dd824 */ /* 0x100fe200078e0a2c */
[C---:B------:R-:W-:Y:S01]  /*1ba20*/  ISETP.GT.U32.AND P5, PT, R44.reuse, R36, PT ;  /* 0x000000242c00720c */ /* 0x040fe20003fa4070 */
[--C-:B------:R-:W-:Y:S01]  /*1ba30*/  @!P6 IMAD.IADD R33, R33, 0x1, -R44.reuse ;  /* 0x000000012121e824 */ /* 0x100fe200078e0a2c */
[----:B------:R-:W-:Y:S01]  /*1ba40*/  ISETP.GT.U32.AND P6, PT, R44, R35, PT ;  /* 0x000000232c00720c */ /* 0x000fe20003fc4070 */
[--C-:B------:R-:W-:Y:S01]  /*1ba50*/  @!P1 IMAD.IADD R28, R28, 0x1, -R44.reuse ;  /* 0x000000011c1c9824 */ /* 0x100fe200078e0a2c */
[----:B------:R-:W-:Y:S01]  /*1ba60*/  ISETP.GE.AND P1, PT, R47, RZ, PT ;  /* 0x000000ff2f00720c */ /* 0x000fe20003f26270 */
[----:B------:R-:W-:Y:S01]  /*1ba70*/  @!P2 IMAD.IADD R34, R34, 0x1, -R44 ;  /* 0x000000012222a824 */ /* 0x000fe200078e0a2c */
[----:B------:R-:W-:Y:S01]  /*1ba80*/  ISETP.GE.AND P2, PT, R55, RZ, PT ;  /* 0x000000ff3700720c */ /* 0x000fe20003f46270 */
[C---:B------:R-:W-:Y:S02]  /*1ba90*/  VIADD R56, R0.reuse, 0x4f ;  /* 0x0000004f00387836 */ /* 0x040fe40000000000 */
[----:B------:R-:W-:-:S02]  /*1baa0*/  VIADD R54, R0, 0x4e ;  /* 0x0000004e00367836 */ /* 0x000fc40000000000 */
[----:B------:R-:W-:Y:S01]  /*1bab0*/  @!P3 IMAD.IADD R40, R40, 0x1, -R44 ;  /* 0x000000012828b824 */ /* 0x000fe200078e0a2c */
[----:B------:R-:W-:Y:S01]  /*1bac0*/  ISETP.GE.AND P3, PT, R46, RZ, PT ;  /* 0x000000ff2e00720c */ /* 0x000fe20003f66270 */
[----:B0-----:R-:W-:Y:S01]  /*1bad0*/  IMAD.MOV.U32 R7, RZ, RZ, R33 ;  /* 0x000000ffff077224 */ /* 0x001fe200078e0021 */
[----:B------:R-:W-:Y:S01]  /*1bae0*/  IABS R5, R56 ;  /* 0x0000003800057213 */ /* 0x000fe20000000000 */
[----:B------:R-:W-:Y:S01]  /*1baf0*/  @!P4 IMAD.MOV R4, RZ, RZ, -R4 ;  /* 0x000000ffff04c224 */ /* 0x000fe200078e0a04 */
[----:B------:R-:W-:Y:S01]  /*1bb00*/  ISETP.GT.U32.AND P4, PT, R44, R34, PT ;  /* 0x000000222c00720c */ /* 0x000fe20003f84070 */
[----:B------:R-:W-:Y:S01]  /*1bb10*/  @!P0 IMAD.MOV R7, RZ, RZ, -R7 ;  /* 0x000000ffff078224 */ /* 0x000fe200078e0a07 */
[----:B-1----:R-:W-:Y:S01]  /*1bb20*/  IABS R6, R54 ;  /* 0x0000003600067213 */ /* 0x002fe20000000000 */
[----:B------:R-:W-:Y:S01]  /*1bb30*/  @!P5 IMAD.IADD R36, R36, 0x1, -R44 ;  /* 0x000000012424d824 */ /* 0x000fe200078e0a2c */
[----:B------:R0:W-:Y:S01]  /*1bb40*/  STL [R1+0xf0], R4 ;  /* 0x0000f00401007387 */ /* 0x0001e20000100800 */
[----:B------:R-:W-:-:S03]  /*1bb50*/  IMAD.HI.U32 R37, R39, R5, RZ ;  /* 0x0000000527257227 */ /* 0x000fc600078e00ff */
[----:B------:R1:W-:Y:S01]  /*1bb60*/  STL [R1+0xec], R7 ;  /* 0x0000ec0701007387 */ /* 0x0003e20000100800 */
[----:B------:R-:W-:-:S04]  /*1bb70*/  IMAD.HI.U32 R38, R39, R6, RZ ;  /* 0x0000000627267227 */ /* 0x000fc800078e00ff */
[----:B------:R-:W-:Y:S01]  /*1bb80*/  @!P6 IMAD.IADD R35, R35, 0x1, -R44 ;  /* 0x000000012323e824 */ /* 0x000fe200078e0a2c */
[----:B------:R-:W-:Y:S01]  /*1bb90*/  ISETP.GE.AND P6, PT, R45, RZ, PT ;  /* 0x000000ff2d00720c */ /* 0x000fe20003fc6270 */
[----:B0-----:R-:W-:Y:S02]  /*1bba0*/  IMAD.MOV.U32 R4, RZ, RZ, R28 ;  /* 0x000000ffff047224 */ /* 0x001fe400078e001c */
[----:B------:R-:W-:Y:S01]  /*1bbb0*/  VIADD R55, R0, 0x4d ;  /* 0x0000004d00377836 */ /* 0x000fe20000000000 */
[C---:B------:R-:W-:Y:S01]  /*1bbc0*/  ISETP.GT.U32.AND P0, PT, R44.reuse, R35, PT ;  /* 0x000000232c00720c */ /* 0x040fe20003f04070 */
[----:B-1----:R-:W-:Y:S02]  /*1bbd0*/  IMAD.MOV.U32 R7, RZ, RZ, R29 ;  /* 0x000000ffff077224 */ /* 0x002fe400078e001d */
[----:B------:R-:W-:Y:S01]  /*1bbe0*/  @!P1 IMAD.MOV R4, RZ, RZ, -R4 ;  /* 0x000000ffff049224 */ /* 0x000fe200078e0a04 */
[----:B------:R-:W-:Y:S01]  /*1bbf0*/  ISETP.GT.U32.AND P1, PT, R44, R36, PT ;  /* 0x000000242c00720c */ /* 0x000fe20003f24070 */
[----:B------:R-:W-:Y:S01]  /*1bc00*/  IMAD.MOV R37, RZ, RZ, -R37 ;  /* 0x000000ffff257224 */ /* 0x000fe200078e0a25 */
[----:B------:R-:W-:Y:S01]  /*1bc10*/  IABS R41, R55 ;  /* 0x0000003700297213 */ /* 0x000fe20000000000 */
[----:B------:R-:W-:Y:S01]  /*1bc20*/  IMAD.MOV R38, RZ, RZ, -R38 ;  /* 0x000000ffff267224 */ /* 0x000fe200078e0a26 */
[----:B------:R0:W-:Y:S01]  /*1bc30*/  STL [R1+0xe8], R4 ;  /* 0x0000e80401007387 */ /* 0x0001e20000100800 */
[----:B------:R-:W-:Y:S01]  /*1bc40*/  @!P3 IMAD.MOV R7, RZ, RZ, -R7 ;  /* 0x000000ffff07b224 */ /* 0x000fe200078e0a07 */
[----:B------:R-:W-:Y:S01]  /*1bc50*/  ISETP.GE.AND P3, PT, R43, RZ, PT ;  /* 0x000000ff2b00720c */ /* 0x000fe20003f66270 */
[----:B------:R-:W-:Y:S01]  /*1bc60*/  @!P4 IMAD.IADD R34, R34, 0x1, -R44 ;  /* 0x000000012222c824 */ /* 0x000fe200078e0a2c */
[----:B------:R-:W-:Y:S01]  /*1bc70*/  ISETP.GE.AND P4, PT, R42, RZ, PT ;  /* 0x000000ff2a00720c */ /* 0x000fe20003f86270 */
[C---:B------:R-:W-:Y:S01]  /*1bc80*/  IMAD R5, R44.reuse, R37, R5 ;  /* 0x000000252c057224 */ /* 0x040fe200078e0205 */
[----:B------:R1:W-:Y:S01]  /*1bc90*/  STL [R1+0xe4], R7 ;  /* 0x0000e40701007387 */ /* 0x0003e20000100800 */
[----:B------:R-:W-:-:S02]  /*1bca0*/  IMAD R6, R44, R38, R6 ;  /* 0x000000262c067224 */ /* 0x000fc400078e0206 */
[----:B------:R-:W-:Y:S01]  /*1bcb0*/  IMAD.HI.U32 R28, R39, R41, RZ ;  /* 0x00000029271c7227 */ /* 0x000fe200078e00ff */
[----:B------:R-:W-:-:S03]  /*1bcc0*/  ISETP.GT.U32.AND P5, PT, R44, R5, PT ;  /* 0x000000052c00720c */ /* 0x000fc60003fa4070 */
[----:B0-----:R-:W-:Y:S02]  /*1bcd0*/  IMAD.MOV.U32 R4, RZ, RZ, R40 ;  /* 0x000000ffff047224 */ /* 0x001fe400078e0028 */
[----:B------:R-:W-:Y:S02]  /*1bce0*/  IMAD.MOV R28, RZ, RZ, -R28 ;  /* 0x000000ffff1c7224 */ /* 0x000fe400078e0a1c */
[----:B-1----:R-:W-:Y:S02]  /*1bcf0*/  IMAD.MOV.U32 R7, RZ, RZ, R34 ;  /* 0x000000ffff077224 */ /* 0x002fe400078e0022 */
[----:B------:R-:W-:Y:S01]  /*1bd00*/  @!P2 IMAD.MOV R4, RZ, RZ, -R4 ;  /* 0x000000ffff04a224 */ /* 0x000fe200078e0a04 */
[----:B------:R-:W-:Y:S01]  /*1bd10*/  ISETP.GT.U32.AND P2, PT, R44, R6, PT ;  /* 0x000000062c00720c */ /* 0x000fe20003f44070 */
[----:B------:R-:W-:Y:S02]  /*1bd20*/  @!P6 IMAD.MOV R7, RZ, RZ, -R7 ;  /* 0x000000ffff07e224 */ /* 0x000fe400078e0a07 */
[--C-:B------:R-:W-:Y:S01]  /*1bd30*/  @!P1 IMAD.IADD R36, R36, 0x1, -R44.reuse ;  /* 0x0000000124249824 */ /* 0x100fe200078e0a2c */
[----:B------:R0:W-:Y:S01]  /*1bd40*/  STL [R1+0xe0], R4 ;  /* 0x0000e00401007387 */ /* 0x0001e20000100800 */
[----:B------:R-:W-:Y:S01]  /*1bd50*/  IMAD R28, R44, R28, R41 ;  /* 0x0000001c2c1c7224 */ /* 0x000fe200078e0229 */
[----:B------:R-:W-:Y:S01]  /*1bd60*/  ISETP.GE.AND P1, PT, R54, RZ, PT ;  /* 0x000000ff3600720c */ /* 0x000fe20003f26270 */
[--C-:B------:R-:W-:Y:S01]  /*1bd70*/  @!P0 IMAD.IADD R35, R35, 0x1, -R44.reuse ;  /* 0x0000000123238824 */ /* 0x100fe200078e0a2c */
[----:B------:R1:W-:Y:S01]  /*1bd80*/  STL [R1+0xdc], R7 ;  /* 0x0000dc0701007387 */ /* 0x0003e20000100800 */
[--C-:B------:R-:W-:Y:S01]  /*1bd90*/  @!P5 IMAD.IADD R5, R5, 0x1, -R44.reuse ;  /* 0x000000010505d824 */ /* 0x100fe200078e0a2c */
[----:B------:R-:W-:Y:S01]  /*1bda0*/  ISETP.GE.AND P5, PT, R55, RZ, PT ;  /* 0x000000ff3700720c */ /* 0x000fe20003fa6270 */
[----:B------:R-:W-:Y:S01]  /*1bdb0*/  VIADD R55, R0, 0x4c ;  /* 0x0000004c00377836 */ /* 0x000fe20000000000 */
[----:B------:R-:W-:Y:S01]  /*1bdc0*/  ISETP.GE.AND P0, PT, R56, RZ, PT ;  /* 0x000000ff3800720c */ /* 0x000fe20003f06270 */
[----:B------:R-:W-:Y:S01]  /*1bdd0*/  @!P2 IMAD.IADD R6, R6, 0x1, -R44 ;  /* 0x000000010606a824 */ /* 0x000fe200078e0a2c */
[----:B------:R-:W-:Y:S01]  /*1bde0*/  ISETP.GT.U32.AND P2, PT, R44, R5, PT ;  /* 0x000000052c00720c */ /* 0x000fe20003f44070 */
[----:B0-----:R-:W-:Y:S01]  /*1bdf0*/  IMAD.MOV.U32 R4, RZ, RZ, R35 ;  /* 0x000000ffff047224 */ /* 0x001fe200078e0023 */
[----:B------:R-:W-:Y:S01]  /*1be00*/  IABS R29, R55 ;  /* 0x00000037001d7213 */ /* 0x000fe20000000000 */
[----:B------:R-:W-:Y:S01]  /*1be10*/  VIADD R54, R0, 0x4b ;  /* 0x0000004b00367836 */ /* 0x000fe20000000000 */
[----:B------:R-:W-:Y:S01]  /*1be20*/  ISETP.GT.U32.AND P6, PT, R44, R6, PT ;  /* 0x000000062c00720c */ /* 0x000fe20003fc4070 */
[----:B-1----:R-:W-:-:S02]  /*1be30*/  IMAD.MOV.U32 R7, RZ, RZ, R36 ;  /* 0x000000ffff077224 */ /* 0x002fc400078e0024 */
[----:B------:R-:W-:Y:S01]  /*1be40*/  @!P3 IMAD.MOV R4, RZ, RZ, -R4 ;  /* 0x000000ffff04b224 */ /* 0x000fe200078e0a04 */
[----:B------:R-:W-:Y:S01]  /*1be50*/  ISETP.GE.AND P3, PT, R55, RZ, PT ;  /* 0x000000ff3700720c */ /* 0x000fe20003f66270 */
[----:B------:R-:W-:Y:S01]  /*1be60*/  @!P4 IMAD.MOV R7, RZ, RZ, -R7 ;  /* 0x000000ffff07c224 */ /* 0x000fe200078e0a07 */
[----:B------:R-:W-:Y:S01]  /*1be70*/  ISETP.GT.U32.AND P4, PT, R44, R28, PT ;  /* 0x0000001c2c00720c */ /* 0x000fe20003f84070 */
[----:B------:R-:W-:Y:S01]  /*1be80*/  VIADD R55, R0, 0x4a ;  /* 0x0000004a00377836 */ /* 0x000fe20000000000 */
[----:B------:R0:W-:Y:S01]  /*1be90*/  STL [R1+0xd4], R4 ;  /* 0x0000d40401007387 */ /* 0x0001e20000100800 */
[----:B------:R-:W-:-:S03]  /*1bea0*/  IMAD.HI.U32 R36, R39, R29, RZ ;  /* 0x0000001d27247227 */ /* 0x000fc600078e00ff */
[----:B------:R-:W-:Y:S01]  /*1beb0*/  IABS R33, R55 ;  /* 0x0000003700217213 */ /* 0x000fe20000000000 */
[----:B------:R-:W-:Y:S01]  /*1bec0*/  @!P2 IMAD.IADD R5, R5, 0x1, -R44 ;  /* 0x000000010505a824 */ /* 0x000fe200078e0a2c */
[----:B------:R1:W-:Y:S01]  /*1bed0*/  STL [R1+0xcc], R7 ;  /* 0x0000cc0701007387 */ /* 0x0003e20000100800 */
[----:B------:R-:W-:Y:S01]  /*1bee0*/  IMAD.MOV R36, RZ, RZ, -R36 ;  /* 0x000000ffff247224 */ /* 0x000fe200078e0a24 */
[----:B------:R-:W-:Y:S01]  /*1bef0*/  ISETP.GE.AND P2, PT, R54, RZ, PT ;  /* 0x000000ff3600720c */ /* 0x000fe20003f46270 */
[----:B------:R-:W-:Y:S01]  /*1bf00*/  VIADD R46, R0, 0x49 ;  /* 0x00000049002e7836 */ /* 0x000fe20000000000 */
[----:B0-----:R-:W-:Y:S01]  /*1bf10*/  IABS R4, R54 ;  /* 0x0000003600047213 */ /* 0x001fe20000000000 */
[--C-:B------:R-:W-:Y:S02]  /*1bf20*/  @!P4 IMAD.IADD R28, R28, 0x1, -R44.reuse ;  /* 0x000000011c1cc824 */ /* 0x100fe400078e0a2c */
[----:B------:R-:W-:Y:S01]  /*1bf30*/  @!P6 IMAD.IADD R6, R6, 0x1, -R44 ;  /* 0x000000010606e824 */ /* 0x000fe200078e0a2c */
[----:B------:R-:W-:Y:S01]  /*1bf40*/  IABS R38, R46 ;  /* 0x0000002e00267213 */ /* 0x000fe20000000000 */
[----:B------:R-:W-:Y:S01]  /*1bf50*/  IMAD.HI.U32 R35, R39, R4, RZ ;  /* 0x0000000427237227 */ /* 0x000fe200078e00ff */
[----:B------:R-:W-:-:S02]  /*1bf60*/  ISETP.GT.U32.AND P4, PT, R44, R28, PT ;  /* 0x0000001c2c00720c */ /* 0x000fc40003f84070 */
[----:B------:R-:W-:Y:S01]  /*1bf70*/  ISETP.GE.AND P6, PT, R55, RZ, PT ;  /* 0x000000ff3700720c */ /* 0x000fe20003fc6270 */
[----:B------:R-:W-:-:S04]  /*1bf80*/  IMAD.HI.U32 R34, R39, R33, RZ ;  /* 0x0000002127227227 */ /* 0x000fc800078e00ff */
[----:B------:R-:W-:Y:S02]  /*1bf90*/  IMAD.MOV R35, RZ, RZ, -R35 ;  /* 0x000000ffff237224 */ /* 0x000fe400078e0a23 */
[C---:B------:R-:W-:Y:S02]  /*1bfa0*/  IMAD R29, R44.reuse, R36, R29 ;  /* 0x000000242c1d7224 */ /* 0x040fe400078e021d */
[----:B------:R-:W-:Y:S02]  /*1bfb0*/  IMAD.MOV.U32 R8, RZ, RZ, R5 ;  /* 0x000000ffff087224 */ /* 0x000fe400078e0005 */
[----:B------:R-:W-:Y:S02]  /*1bfc0*/  IMAD.MOV R34, RZ, RZ, -R34 ;  /* 0x000000ffff227224 */ /* 0x000fe400078e0a22 */
[----:B------:R-:W-:Y:S02]  /*1bfd0*/  IMAD R4, R44, R35, R4 ;  /* 0x000000232c047224 */ /* 0x000fe400078e0204 */
[----:B-1----:R-:W-:-:S02]  /*1bfe0*/  IMAD.MOV.U32 R7, RZ, RZ, R6 ;  /* 0x000000ffff077224 */ /* 0x002fc400078e0006 */
[----:B------:R-:W-:Y:S01]  /*1bff0*/  @!P0 IMAD.MOV R8, RZ, RZ, -R8 ;  /* 0x000000ffff088224 */ /* 0x000fe200078e0a08 */
[C---:B------:R-:W-:Y:S01]  /*1c000*/  ISETP.GT.U32.AND P0, PT, R44.reuse, R29, PT ;  /* 0x0000001d2c00720c */ /* 0x040fe20003f04070 */
[C---:B------:R-:W-:Y:S02]  /*1c010*/  IMAD R33, R44.reuse, R34, R33 ;  /* 0x000000222c217224 */ /* 0x040fe400078e0221 */
        /* <DEDUP_REMOVED lines=8> */
[----:B------:R-:W-:-:S02]  /*1c0a0*/  VIADD R43, R0, 0x47 ;  /* 0x00000047002b7836 */ /* 0x000fc40000000000 */
[----:B------:R-:W-:Y:S02]  /*1c0b0*/  IMAD R38, R44, R5, R38 ;  /* 0x000000052c267224 */ /* 0x000fe400078e0226 */
        /* <DEDUP_REMOVED lines=8> */
[----:B------:R-:W-:Y:S01]  /*1c140*/  VIADD R56, R0, 0x46 ;  /* 0x0000004600387836 */ /* 0x000fe20000000000 */
[----:B------:R-:W-:Y:S01]  /*1c150*/  IABS R6, R45 ;  /* 0x0000002d00067213 */ /* 0x000fe20000000000 */
[----:B------:R-:W-:-:S03]  /*1c160*/  IMAD.HI.U32 R34, R39, R37, RZ ;  /* 0x0000002527227227 */ /* 0x000fc600078e00ff */
[----:B------:R-:W-:Y:S01]  /*1c170*/  IABS R35, R56 ;  /* 0x0000003800237213 */ /* 0x000fe20000000000 */
[----:B0-----:R-:W-:Y:S02]  /*1c180*/  IMAD.MOV.U32 R7, RZ, RZ, R28 ;  /* 0x000000ffff077224 */ /* 0x001fe400078e001c */
[----:B------:R-:W-:Y:S02]  /*1c190*/  IMAD.MOV R34, RZ, RZ, -R34 ;  /* 0x000000ffff227224 */ /* 0x000fe400078e0a22 */
[----:B------:R-:W-:Y:S01]  /*1c1a0*/  @!P5 IMAD.MOV R7, RZ, RZ, -R7 ;  /* 0x000000ffff07d224 */ /* 0x000fe200078e0a07 */
[----:B------:R-:W-:Y:S01]  /*1c1b0*/  ISETP.GT.U32.AND P5, PT, R44, R33, PT ;  /* 0x000000212c00720c */ /* 0x000fe20003fa4070 */
[----:B------:R-:W-:Y:S02]  /*1c1c0*/  @!P0 IMAD.IADD R38, R38, 0x1, -R44 ;  /* 0x0000000126268824 */ /* 0x000fe400078e0a2c */
[----:B------:R-:W-:Y:S01]  /*1c1d0*/  IMAD.HI.U32 R5, R39, R6, RZ ;  /* 0x0000000627057227 */ /* 0x000fe200078e00ff */
[----:B------:R0:W-:Y:S02]  /*1c1e0*/  STL [R1+0xbc], R7 ;  /* 0x0000bc0701007387 */ /* 0x0001e40000100800 */
[C---:B------:R-:W-:Y:S01]  /*1c1f0*/  ISETP.GT.U32.AND P0, PT, R44.reuse, R38, PT ;  /* 0x000000262c00720c */ /* 0x040fe20003f04070 */
[----:B------:R-:W-:-:S02]  /*1c200*/  IMAD R37, R44, R34, R37 ;  /* 0x000000222c257224 */ /* 0x000fc400078e0225 */
[----:B------:R-:W-:Y:S02]  /*1c210*/  IMAD.MOV.U32 R28, RZ, RZ, R35 ;  /* 0x000000ffff1c7224 */ /* 0x000fe400078e0023 */
[----:B------:R-:W-:Y:S02]  /*1c220*/  IMAD.MOV R5, RZ, RZ, -R5 ;  /* 0x000000ffff057224 */ /* 0x000fe400078e0a05 */
[----:B------:R-:W-:Y:S02]  /*1c230*/  VIADD R55, R0, 0x45 ;  /* 0x0000004500377836 */ /* 0x000fe40000000000 */
[----:B------:R-:W-:Y:S01]  /*1c240*/  @!P4 IMAD.IADD R4, R4, 0x1, -R44 ;  /* 0x000000010404c824 */ /* 0x000fe200078e0a2c */
[----:B------:R-:W-:Y:S01]  /*1c250*/  ISETP.GT.U32.AND P4, PT, R44, R37, PT ;  /* 0x000000252c00720c */ /* 0x000fe20003f84070 */
[----:B------:R-:W-:-:S04]  /*1c260*/  IMAD.HI.U32 R34, R39, R28, RZ ;  /* 0x0000001c27227227 */ /* 0x000fc800078e00ff */
[----:B------:R-:W-:Y:S02]  /*1c270*/  @!P1 IMAD.IADD R29, R29, 0x1, -R44 ;  /* 0x000000011d1d9824 */ /* 0x000fe400078e0a2c */
[C---:B------:R-:W-:Y:S01]  /*1c280*/  IMAD R6, R44.reuse, R5, R6 ;  /* 0x000000052c067224 */ /* 0x040fe200078e0206 */
[----:B------:R-:W-:Y:S01]  /*1c290*/  IABS R5, R55 ;  /* 0x0000003700057213 */ /* 0x000fe20000000000 */
[----:B------:R-:W-:Y:S02]  /*1c2a0*/  IMAD.MOV R34, RZ, RZ, -R34 ;  /* 0x000000ffff227224 */ /* 0x000fe400078e0a22 */
[----:B0-----:R-:W-:Y:S01]  /*1c2b0*/  IMAD.MOV.U32 R7, RZ, RZ, R29 ;  /* 0x000000ffff077224 */ /* 0x001fe200078e001d */
[----:B------:R-:W-:Y:S01]  /*1c2c0*/  ISETP.GT.U32.AND P1, PT, R44, R6, PT ;  /* 0x000000062c00720c */ /* 0x000fe20003f24070 */
[----:B------:R-:W-:Y:S01]  /*1c2d0*/  @!P5 IMAD.IADD R33, R33, 0x1, -R44 ;  /* 0x000000012121d824 */ /* 0x000fe200078e0a2c */
[----:B------:R-:W-:Y:S01]  /*1c2e0*/  ISETP.GE.AND P5, PT, R46, RZ, PT ;  /* 0x000000ff2e00720c */ /* 0x000fe20003fa6270 */
[----:B------:R-:W-:-:S02]  /*1c2f0*/  IMAD R28, R44, R34, R28 ;  /* 0x000000222c1c7224 */ /* 0x000fc400078e021c */
[----:B------:R-:W-:Y:S02]  /*1c300*/  VIADD R54, R0, 0x44 ;  /* 0x0000004400367836 */ /* 0x000fe40000000000 */
[----:B------:R-:W-:-:S03]  /*1c310*/  IMAD.HI.U32 R34, R39, R5, RZ ;  /* 0x0000000527227227 */ /* 0x000fc600078e00ff */
[----:B------:R-:W-:Y:S01]  /*1c320*/  IABS R35, R54 ;  /* 0x0000003600237213 */ /* 0x000fe20000000000 */
[----:B------:R-:W-:Y:S02]  /*1c330*/  @!P3 IMAD.MOV R7, RZ, RZ, -R7 ;  /* 0x000000ffff07b224 */ /* 0x000fe400078e0a07 */
[----:B------:R-:W-:Y:S02]  /*1c340*/  @!P2 IMAD.MOV R4, RZ, RZ, -R4 ;  /* 0x000000ffff04a224 */ /* 0x000fe400078e0a04 */
[----:B------:R-:W-:Y:S01]  /*1c350*/  @!P0 IMAD.IADD R38, R38, 0x1, -R44 ;  /* 0x0000000126268824 */ /* 0x000fe200078e0a2c */
[----:B------:R-:W-:Y:S01]  /*1c360*/  ISETP.GT.U32.AND P0, PT, R44, R28, PT ;  /* 0x0000001c2c00720c */ /* 0x000fe20003f04070 */
[----:B------:R-:W-:Y:S01]  /*1c370*/  VIADD R42, R0, 0x43 ;  /* 0x00000043002a7836 */ /* 0x000fe20000000000 */
[----:B------:R0:W-:Y:S01]  /*1c380*/  STL [R1+0xb8], R7 ;  /* 0x0000b80701007387 */ /* 0x0001e20000100800 */
[----:B------:R-:W-:Y:S02]  /*1c390*/  IMAD.MOV R34, RZ, RZ, -R34 ;  /* 0x000000ffff227224 */ /* 0x000fe400078e0a22 */
[----:B------:R-:W-:Y:S01]  /*1c3a0*/  @!P4 IMAD.IADD R37, R37, 0x1, -R44 ;  /* 0x000000012525c824 */ /* 0x000fe200078e0a2c */
[----:B------:R1:W-:Y:S01]  /*1c3b0*/  STL [R1+0xb4], R4 ;  /* 0x0000b40401007387 */ /* 0x0003e20000100800 */
[C---:B------:R-:W-:Y:S01]  /*1c3c0*/  IMAD R5, R44.reuse, R34, R5 ;  /* 0x000000222c057224 */ /* 0x040fe200078e0205 */
[----:B------:R-:W-:Y:S01]  /*1c3d0*/  IABS R36, R42 ;  /* 0x0000002a00247213 */ /* 0x000fe20000000000 */
[----:B------:R-:W-:Y:S01]  /*1c3e0*/  IMAD.HI.U32 R34, R39, R35, RZ ;  /* 0x0000002327227227 */ /* 0x000fe200078e00ff */
[----:B------:R-:W-:-:S02]  /*1c3f0*/  ISETP.GT.U32.AND P2, PT, R44, R37, PT ;  /* 0x000000252c00720c */ /* 0x000fc40003f44070 */
[----:B------:R-:W-:Y:S01]  /*1c400*/  ISETP.GE.AND P4, PT, R43, RZ, PT ;  /* 0x000000ff2b00720c */ /* 0x000fe20003f86270 */
[----:B0-----:R-:W-:Y:S02]  /*1c410*/  IMAD.MOV.U32 R7, RZ, RZ, R33 ;  /* 0x000000ffff077224 */ /* 0x001fe400078e0021 */
[----:B------:R-:W-:Y:S01]  /*1c420*/  @!P1 IMAD.IADD R6, R6, 0x1, -R44 ;  /* 0x0000000106069824 */ /* 0x000fe200078e0a2c */
[----:B------:R-:W-:Y:S01]  /*1c430*/  ISETP.GE.AND P1, PT, R45, RZ, PT ;  /* 0x000000ff2d00720c */ /* 0x000fe20003f26270 */
        /* <DEDUP_REMOVED lines=10> */
[----:B------:R-:W-:Y:S01]  /*1c4e0*/  ISETP.GT.U32.AND P0, PT, R44, R6, PT ;  /* 0x000000062c00720c */ /* 0x000fe20003f04070 */
[----:B------:R-:W-:-:S02]  /*1c4f0*/  IMAD.MOV R29, RZ, RZ, -R29 ;  /* 0x000000ffff1d7224 */ /* 0x000fc400078e0a1d */
[----:B------:R-:W-:Y:S01]  /*1c500*/  @!P2 IMAD.IADD R37, R37, 0x1, -R44 ;  /* 0x000000012525a824 */ /* 0x000fe200078e0a2c */
[C---:B------:R-:W-:Y:S01]  /*1c510*/  ISETP.GT.U32.AND P3, PT, R44.reuse, R28, PT ;  /* 0x0000001c2c00720c */ /* 0x040fe20003f64070 */
[C---:B------:R-:W-:Y:S02]  /*1c520*/  IMAD R36, R44.reuse, R29, R36 ;  /* 0x0000001d2c247224 */ /* 0x040fe400078e0224 */
[--C-:B------:R-:W-:Y:S02]  /*1c530*/  @!P5 IMAD.IADD R5, R5, 0x1, -R44.reuse ;  /* 0x000000010505d824 */ /* 0x100fe400078e0a2c */
[C---:B0-----:R-:W-:Y:S01]  /*1c540*/  IMAD R4, R44.reuse, R34, R35 ;  /* 0x000000222c047224 */ /* 0x041fe200078e0223 */
[----:B------:R-:W-:Y:S01]  /*1c550*/  ISETP.GT.U32.AND P5, PT, R44, R36, PT ;  /* 0x000000242c00720c */ /* 0x000fe20003fa4070 */
[----:B------:R-:W-:Y:S02]  /*1c560*/  VIADD R56, R0, 0x41 ;  /* 0x0000004100387836 */ /* 0x000fe40000000000 */
[----:B------:R-:W-:Y:S01]  /*1c570*/  @!P0 IMAD.IADD R6, R6, 0x1, -R44 ;  /* 0x0000000106068824 */ /* 0x000fe200078e0a2c */
[----:B------:R-:W-:Y:S01]  /*1c580*/  ISETP.GT.U32.AND P2, PT, R44, R4, PT ;  /* 0x000000042c00720c */ /* 0x000fe20003f44070 */
[C---:B------:R-:W-:Y:S01]  /*1c590*/  VIADD R52, R0.reuse, 0x3d ;  /* 0x0000003d00347836 */ /* 0x040fe20000000000 */
[----:B------:R-:W-:Y:S01]  /*1c5a0*/  ISETP.GE.AND P0, PT, R55, RZ, PT ;  /* 0x000000ff3700720c */ /* 0x000fe20003f06270 */
[----:B------:R-:W-:Y:S01]  /*1c5b0*/  VIADD R55, R0, 0x42 ;  /* 0x0000004200377836 */ /* 0x000fe20000000000 */
[----:B------:R-:W-:Y:S01]  /*1c5c0*/  IABS R34, R56 ;  /* 0x0000003800227213 */ /* 0x000fe20000000000 */
[----:B------:R-:W-:-:S02]  /*1c5d0*/  IMAD.MOV.U32 R7, RZ, RZ, R6 ;  /* 0x000000ffff077224 */ /* 0x000fc400078e0006 */
[--C-:B------:R-:W-:Y:S01]  /*1c5e0*/  @!P3 IMAD.IADD R28, R28, 0x1, -R44.reuse ;  /* 0x000000011c1cb824 */ /* 0x100fe200078e0a2c */
[----:B------:R-:W-:Y:S01]  /*1c5f0*/  IABS R35, R55 ;  /* 0x0000003700237213 */ /* 0x000fe20000000000 */
[----:B------:R-:W-:Y:S01]  /*1c600*/  @!P1 IMAD.MOV R7, RZ, RZ, -R7 ;  /* 0x000000ffff079224 */ /* 0x000fe200078e0a07 */
[----:B------:R-:W-:Y:S01]  /*1c610*/  ISETP.GE.AND P3, PT, R54, RZ, PT ;  /* 0x000000ff3600720c */ /* 0x000fe20003f66270 */
[--C-:B------:R-:W-:Y:S01]  /*1c620*/  @!P5 IMAD.IADD R36, R36, 0x1, -R44.reuse ;  /* 0x000000012424d824 */ /* 0x100fe200078e0a2c */
[----:B------:R-:W-:Y:S01]  /*1c630*/  ISETP.GE.AND P1, PT, R42, RZ, PT ;  /* 0x000000ff2a00720c */ /* 0x000fe20003f26270 */
[----:B------:R-:W-:Y:S01]  /*1c640*/  @!P2 IMAD.IADD R4, R4, 0x1, -R44 ;  /* 0x000000010404a824 */ /* 0x000fe200078e0a2c */
[----:B------:R-:W-:Y:S01]  /*1c650*/  ISETP.GT.U32.AND P2, PT, R44, R5, PT ;  /* 0x000000052c00720c */ /* 0x000fe20003f44070 */
[----:B------:R-:W-:Y:S01]  /*1c660*/  VIADD R54, R0, 0x40 ;  /* 0x0000004000367836 */ /* 0x000fe20000000000 */
[----:B------:R0:W-:Y:S01]  /*1c670*/  STL [R1+0xa4], R7 ;  /* 0x0000a40701007387 */ /* 0x0001e20000100800 */
[----:B------:R-:W-:Y:S01]  /*1c680*/  IMAD.HI.U32 R29, R39, R34, RZ ;  /* 0x00000022271d7227 */ /* 0x000fe200078e00ff */
[----:B------:R-:W-:-:S02]  /*1c690*/  ISETP.GT.U32.AND P5, PT, R44, R4, PT ;  /* 0x000000042c00720c */ /* 0x000fc40003fa4070 */
[----:B------:R-:W-:Y:S01]  /*1c6a0*/  IABS R33, R54 ;  /* 0x0000003600217213 */ /* 0x000fe20000000000 */
[----:B------:R-:W-:-:S04]  /*1c6b0*/  IMAD.HI.U32 R6, R39, R35, RZ ;  /* 0x0000002327067227 */ /* 0x000fc800078e00ff */
[----:B------:R-:W-:Y:S02]  /*1c6c0*/  IMAD.MOV R29, RZ, RZ, -R29 ;  /* 0x000000ffff1d7224 */ /* 0x000fe400078e0a1d */
[----:B0-----:R-:W-:Y:S02]  /*1c6d0*/  IMAD.MOV.U32 R7, RZ, RZ, R37 ;  /* 0x000000ffff077224 */ /* 0x001fe400078e0025 */
[----:B------:R-:W-:Y:S02]  /*1c6e0*/  IMAD.MOV R6, RZ, RZ, -R6 ;  /* 0x000000ffff067224 */ /* 0x000fe400078e0a06 */
[----:B------:R-:W-:Y:S01]  /*1c6f0*/  @!P4 IMAD.MOV R7, RZ, RZ, -R7 ;  /* 0x000000ffff07c224 */ /* 0x000fe200078e0a07 */
[C---:B------:R-:W-:Y:S01]  /*1c700*/  ISETP.GT.U32.AND P4, PT, R44.reuse, R36, PT ;  /* 0x000000242c00720c */ /* 0x040fe20003f84070 */
[C---:B------:R-:W-:Y:S02]  /*1c710*/  IMAD R34, R44.reuse, R29, R34 ;  /* 0x0000001d2c227224 */ /* 0x040fe400078e0222 */
[----:B------:R-:W-:Y:S01]  /*1c720*/  IMAD R35, R44, R6, R35 ;  /* 0x000000062c237224 */ /* 0x000fe200078e0223 */
[----:B------:R0:W-:Y:S01]  /*1c730*/  STL [R1+0xa8], R7 ;  /* 0x0000a80701007387 */ /* 0x0001e20000100800 */
[----:B------:R-:W-:-:S04]  /*1c740*/  IMAD.HI.U32 R6, R39, R33, RZ ;  /* 0x0000002127067227 */ /* 0x000fc800078e00ff */
[----:B------:R-:W-:Y:S01]  /*1c750*/  @!P5 IMAD.IADD R4, R4, 0x1, -R44 ;  /* 0x000000010404d824 */ /* 0x000fe200078e0a2c */
[C---:B------:R-:W-:Y:S01]  /*1c760*/  ISETP.GT.U32.AND P5, PT, R44.reuse, R34, PT ;  /* 0x000000222c00720c */ /* 0x040fe20003fa4070 */
[----:B------:R-:W-:Y:S02]  /*1c770*/  IMAD.MOV R6, RZ, RZ, -R6 ;  /* 0x000000ffff067224 */ /* 0x000fe400078e0a06 */
[----:B------:R-:W-:Y:S01]  /*1c780*/  @!P2 IMAD.IADD R5, R5, 0x1, -R44 ;  /* 0x000000010505a824 */ /* 0x000fe200078e0a2c */
[C---:B------:R-:W-:Y:S01]  /*1c790*/  ISETP.GT.U32.AND P2, PT, R44.reuse, R35, PT ;  /* 0x000000232c00720c */ /* 0x040fe20003f44070 */
[----:B------:R-:W-:Y:S02]  /*1c7a0*/  IMAD.MOV.U32 R8, RZ, RZ, R28 ;  /* 0x000000ffff087224 */ /* 0x000fe400078e001c */
[----:B------:R-:W-:Y:S01]  /*1c7b0*/  IMAD R33, R44, R6, R33 ;  /* 0x000000062c217224 */ /* 0x000fe200078e0221 */
[----:B------:R-:W-:Y:S01]  /*1c7c0*/  IABS R6, R52 ;  /* 0x0000003400067213 */ /* 0x000fe20000000000 */
[----:B------:R-:W-:Y:S01]  /*1c7d0*/  @!P6 IMAD.MOV R8, RZ, RZ, -R8 ;  /* 0x000000ffff08e224 */ /* 0x000fe200078e0a08 */
[----:B------:R-:W-:Y:S01]  /*1c7e0*/  ISETP.GE.AND P6, PT, R55, RZ, PT ;  /* 0x000000ff3700720c */ /* 0x000fe20003fc6270 */
[----:B------:R-:W-:-:S02]  /*1c7f0*/  VIADD R55, R0, 0x3f ;  /* 0x0000003f00377836 */ /* 0x000fc40000000000 */
[--C-:B------:R-:W-:Y:S01]  /*1c800*/  @!P4 IMAD.IADD R36, R36, 0x1, -R44.reuse ;  /* 0x000000012424c824 */ /* 0x100fe200078e0a2c */
[----:B------:R-:W-:Y:S01]  /*1c810*/  ISETP.GT.U32.AND P4, PT, R44, R33, PT ;  /* 0x000000212c00720c */ /* 0x000fe20003f84070 */
[----:B0-----:R-:W-:Y:S01]  /*1c820*/  IMAD.MOV.U32 R7, RZ, RZ, R5 ;  /* 0x000000ffff077224 */ /* 0x001fe200078e0005 */
[----:B------:R-:W-:Y:S01]  /*1c830*/  IABS R29, R55 ;  /* 0x00000037001d7213 */ /* 0x000fe20000000000 */
[--C-:B------:R-:W-:Y:S01]  /*1c840*/  @!P5 IMAD.IADD R34, R34, 0x1, -R44.reuse ;  /* 0x000000012222d824 */ /* 0x100fe200078e0a2c */
[----:B------:R-:W-:Y:S01]  /*1c850*/  STL [R1+0x2c8], R8 ;  /* 0x0002c80801007387 */ /* 0x000fe20000100800 */
[----:B------:R-:W-:Y:S01]  /*1c860*/  @!P0 IMAD.MOV R7, RZ, RZ, -R7 ;  /* 0x000000ffff078224 */ /* 0x000fe200078e0a07 */
[----:B------:R-:W-:Y:S01]  /*1c870*/  ISETP.GE.AND P0, PT, R56, RZ, PT ;  /* 0x000000ff3800720c */ /* 0x000fe20003f06270 */
[----:B------:R-:W-:Y:S01]  /*1c880*/  @!P2 IMAD.IADD R35, R35, 0x1, -R44 ;  /* 0x000000012323a824 */ /* 0x000fe200078e0a2c */
[----:B------:R-:W-:Y:S01]  /*1c890*/  ISETP.GT.U32.AND P5, PT, R44, R34, PT ;  /* 0x000000222c00720c */ /* 0x000fe20003fa4070 */
[----:B------:R-:W-:Y:S01]  /*1c8a0*/  VIADD R56, R0, 0x3e ;  /* 0x0000003e00387836 */ /* 0x000fe20000000000 */
[----:B------:R-:W-:Y:S01]  /*1c8b0*/  STL [R1+0x2d0], R7 ;  /* 0x0002d00701007387 */ /* 0x000fe20000100800 */
[----:B------:R-:W-:Y:S01]  /*1c8c0*/  IMAD.HI.U32 R37, R39, R29, RZ ;  /* 0x0000001d27257227 */ /* 0x000fe200078e00ff */
[----:B------:R-:W-:-:S02]  /*1c8d0*/  ISETP.GE.AND P2, PT, R54, RZ, PT ;  /* 0x000000ff3600720c */ /* 0x000fc40003f46270 */
[----:B------:R-:W-:Y:S01]  /*1c8e0*/  IABS R28, R56 ;  /* 0x00000038001c7213 */ /* 0x000fe20000000000 */
[----:B------:R-:W-:Y:S01]  /*1c8f0*/  @!P3 IMAD.MOV R4, RZ, RZ, -R4 ;  /* 0x000000ffff04b224 */ /* 0x000fe200078e0a04 */
[----:B------:R-:W-:Y:S01]  /*1c900*/  ISETP.GT.U32.AND P3, PT, R44, R35, PT ;  /* 0x000000232c00720c */ /* 0x000fe20003f64070 */
[--C-:B------:R-:W-:Y:S02]  /*1c910*/  @!P4 IMAD.IADD R33, R33, 0x1, -R44.reuse ;  /* 0x000000012121c824 */ /* 0x100fe400078e0a2c */
[----:B------:R-:W-:Y:S01]  /*1c920*/  IMAD.MOV R37, RZ, RZ, -R37 ;  /* 0x000000ffff257224 */ /* 0x000fe200078e0a25 */
[----:B------:R0:W-:Y:S01]  /*1c930*/  STL [R1+0x2d8], R4 ;  /* 0x0002d80401007387 */ /* 0x0001e20000100800 */
[----:B------:R-:W-:Y:S01]  /*1c940*/  @!P5 IMAD.IADD R34, R34, 0x1, -R44 ;  /* 0x000000012222d824 */ /* 0x000fe200078e0a2c */
[C---:B------:R-:W-:Y:S01]  /*1c950*/  ISETP.GT.U32.AND P4, PT, R44.reuse, R33, PT ;  /* 0x000000212c00720c */ /* 0x040fe20003f84070 */
[----:B------:R-:W-:Y:S02]  /*1c960*/  IMAD R29, R44, R37, R29 ;  /* 0x000000252c1d7224 */ /* 0x000fe400078e021d */
[----:B------:R-:W-:-:S02]  /*1c970*/  VIADD R51, R0, 0x3c ;  /* 0x0000003c00337836 */ /* 0x000fc40000000000 */
[C---:B------:R-:W-:Y:S01]  /*1c980*/  IMAD.HI.U32 R38, R39.reuse, R6, RZ ;  /* 0x0000000627267227 */ /* 0x040fe200078e00ff */
[----:B------:R-:W-:Y:S02]  /*1c990*/  ISETP.GT.U32.AND P5, PT, R44, R29, PT ;  /* 0x0000001d2c00720c */ /* 0x000fe40003fa4070 */
[----:B------:R-:W-:Y:S01]  /*1c9a0*/  IABS R5, R51 ;  /* 0x0000003300057213 */ /* 0x000fe20000000000 */
[----:B0-----:R-:W-:-:S04]  /*1c9b0*/  IMAD.HI.U32 R4, R39, R28, RZ ;  /* 0x0000001c27047227 */ /* 0x001fc800078e00ff */
[----:B------:R-:W-:Y:S02]  /*1c9c0*/  IMAD.MOV R4, RZ, RZ, -R4 ;  /* 0x000000ffff047224 */ /* 0x000fe400078e0a04 */
[----:B------:R-:W-:Y:S01]  /*1c9d0*/  @!P3 IMAD.IADD R35, R35, 0x1, -R44 ;  /* 0x000000012323b824 */ /* 0x000fe200078e0a2c */
[----:B------:R-:W-:Y:S01]  /*1c9e0*/  ISETP.GE.AND P3, PT, R55, RZ, PT ;  /* 0x000000ff3700720c */ /* 0x000fe20003f66270 */
[----:B------:R-:W-:Y:S02]  /*1c9f0*/  VIADD R55, R0, 0x3b ;  /* 0x0000003b00377836 */ /* 0x000fe40000000000 */
[C---:B------:R-:W-:Y:S02]  /*1ca00*/  IMAD R28, R44.reuse, R4, R28 ;  /* 0x000000042c1c7224 */ /* 0x040fe400078e021c */
[----:B------:R-:W-:Y:S01]  /*1ca10*/  IMAD.MOV R38, RZ, RZ, -R38 ;  /* 0x000000ffff267224 */ /* 0x000fe200078e0a26 */
[----:B------:R-:W-:Y:S01]  /*1ca20*/  IABS R4, R55 ;  /* 0x0000003700047213 */ /* 0x000fe20000000000 */
[----:B------:R-:W-:Y:S01]  /*1ca30*/  @!P4 IMAD.IADD R33, R33, 0x1, -R44 ;  /* 0x000000012121c824 */ /* 0x000fe200078e0a2c */
[C---:B------:R-:W-:Y:S01]  /*1ca40*/  ISETP.GT.U32.AND P4, PT, R44.reuse, R28, PT ;  /* 0x0000001c2c00720c */ /* 0x040fe20003f84070 */
[----:B------:R-:W-:-:S02]  /*1ca50*/  IMAD R6, R44, R38, R6 ;  /* 0x000000262c067224 */ /* 0x000fc400078e0206 */
[----:B------:R-:W-:-:S04]  /*1ca60*/  IMAD.HI.U32 R37, R39, R5, RZ ;  /* 0x0000000527257227 */ /* 0x000fc800078e00ff */
[----:B------:R-:W-:Y:S01]  /*1ca70*/  @!P5 IMAD.IADD R29, R29, 0x1, -R44 ;  /* 0x000000011d1dd824 */ /* 0x000fe200078e0a2c */
[----:B------:R-:W-:Y:S01]  /*1ca80*/  ISETP.GT.U32.AND P5, PT, R44, R6, PT ;  /* 0x000000062c00720c */ /* 0x000fe20003fa4070 */
[----:B------:R-:W-:Y:S02]  /*1ca90*/  IMAD.MOV R37, RZ, RZ, -R37 ;  /* 0x000000ffff257224 */ /* 0x000fe400078e0a25 */
[----:B------:R-:W-:-:S04]  /*1caa0*/  IMAD.HI.U32 R41, R39, R4, RZ ;  /* 0x0000000427297227 */ /* 0x000fc800078e00ff */
[----:B------:R-:W-:Y:S02]  /*1cab0*/  IMAD R5, R44, R37, R5 ;  /* 0x000000252c057224 */ /* 0x000fe400078e0205 */
[----:B------:R-:W-:Y:S02]  /*1cac0*/  IMAD.MOV R41, RZ, RZ, -R41 ;  /* 0x000000ffff297224 */ /* 0x000fe400078e0a29 */
[----:B------:R-:W-:Y:S01]  /*1cad0*/  @!P4 IMAD.IADD R28, R28, 0x1, -R44 ;  /* 0x000000011c1cc824 */ /* 0x000fe200078e0a2c */
[C---:B------:R-:W-:Y:S01]  /*1cae0*/  ISETP.GT.U32.AND P4, PT, R44.reuse, R5, PT ;  /* 0x000000052c00720c */ /* 0x040fe20003f84070 */
[----:B------:R-:W-:Y:S02]  /*1caf0*/  IMAD R4, R44, R41, R4 ;  /* 0x000000292c047224 */ /* 0x000fe400078e0204 */
[----:B------:R-:W-:Y:S02]  /*1cb00*/  @!P5 IMAD.IADD R6, R6, 0x1, -R44 ;  /* 0x000000010606d824 */ /* 0x000fe400078e0a2c */
[----:B------:R-:W-:Y:S01]  /*1cb10*/  VIADD R50, R0, 0x3a ;  /* 0x0000003a00327836 */ /* 0x000fe20000000000 */
[----:B------:R-:W-:Y:S01]  /*1cb20*/  ISETP.GT.U32.AND P5, PT, R44, R4, PT ;  /* 0x000000042c00720c */ /* 0x000fe20003fa4070 */
[----:B------:R-:W-:-:S02]  /*1cb30*/  IMAD.MOV.U32 R7, RZ, RZ, R36 ;  /* 0x000000ffff077224 */ /* 0x000fc400078e0024 */
[----:B------:R-:W-:Y:S01]  /*1cb40*/  VIADD R49, R0, 0x39 ;  /* 0x0000003900317836 */ /* 0x000fe20000000000 */
[----:B------:R-:W-:Y:S01]  /*1cb50*/  IABS R37, R50 ;  /* 0x0000003200257213 */ /* 0x000fe20000000000 */
[----:B------:R-:W-:Y:S01]  /*1cb60*/  @!P1 IMAD.MOV R7, RZ, RZ, -R7 ;  /* 0x000000ffff079224 */ /* 0x000fe200078e0a07 */
[----:B------:R-:W-:Y:S01]  /*1cb70*/  ISETP.GT.U32.AND P1, PT, R44, R29, PT ;  /* 0x0000001d2c00720c */ /* 0x000fe20003f24070 */
[C---:B------:R-:W-:Y:S01]  /*1cb80*/  VIADD R48, R0.reuse, 0x38 ;  /* 0x0000003800307836 */ /* 0x040fe20000000000 */
[----:B------:R-:W-:Y:S01]  /*1cb90*/  IABS R38, R49 ;  /* 0x0000003100267213 */ /* 0x000fe20000000000 */
[----:B------:R-:W-:Y:S01]  /*1cba0*/  VIADD R54, R0, 0x37 ;  /* 0x0000003700367836 */ /* 0x000fe20000000000 */
[----:B------:R0:W-:Y:S01]  /*1cbb0*/  STL [R1+0x8c], R7 ;  /* 0x00008c0701007387 */ /* 0x0001e20000100800 */
[----:B------:R-:W-:Y:S01]  /*1cbc0*/  @!P4 IMAD.IADD R5, R5, 0x1, -R44 ;  /* 0x000000010505c824 */ /* 0x000fe200078e0a2c */
[----:B------:R-:W-:Y:S01]  /*1cbd0*/  IABS R40, R48 ;  /* 0x0000003000287213 */ /* 0x000fe20000000000 */
[----:B------:R-:W-:Y:S01]  /*1cbe0*/  IMAD.MOV.U32 R9, RZ, RZ, R35 ;  /* 0x000000ffff097224 */ /* 0x000fe200078e0023 */
[----:B------:R-:W-:Y:S01]  /*1cbf0*/  IABS R41, R54 ;  /* 0x0000003600297213 */ /* 0x000fe20000000000 */
[----:B------:R-:W-:Y:S01]  /*1cc00*/  IMAD.HI.U32 R42, R39, R37, RZ ;  /* 0x00000025272a7227 */ /* 0x000fe200078e00ff */
[----:B------:R-:W-:-:S03]  /*1cc10*/  ISETP.GE.AND P4, PT, R56, RZ, PT ;  /* 0x000000ff3800720c */ /* 0x000fc60003f86270 */
[----:B------:R-:W-:Y:S01]  /*1cc20*/  @!P5 IMAD.IADD R4, R4, 0x1, -R44 ;  /* 0x000000010404d824 */ /* 0x000fe200078e0a2c */
[C---:B------:R-:W-:Y:S01]  /*1cc30*/  ISETP.GT.U32.AND P5, PT, R44.reuse, R28, PT ;  /* 0x0000001c2c00720c */ /* 0x040fe20003fa4070 */
[----:B------:R-:W-:Y:S02]  /*1cc40*/  IMAD.MOV.U32 R8, RZ, RZ, R34 ;  /* 0x000000ffff087224 */ /* 0x000fe400078e0022 */
[----:B0-----:R-:W-:Y:S02]  /*1cc50*/  IMAD.MOV.U32 R7, RZ, RZ, R33 ;  /* 0x000000ffff077224 */ /* 0x001fe400078e0021 */
[----:B------:R-:W-:Y:S01]  /*1cc60*/  @!P6 IMAD.MOV R9, RZ, RZ, -R9 ;  /* 0x000000ffff09e224 */ /* 0x000fe200078e0a09 */
[----:B------:R-:W-:Y:S01]  /*1cc70*/  ISETP.GT.U32.AND P6, PT, R44, R5, PT ;  /* 0x000000052c00720c */ /* 0x000fe20003fc4070 */
[----:B------:R-:W-:-:S03]  /*1cc80*/  IMAD.HI.U32 R43, R39, R38, RZ ;  /* 0x00000026272b7227 */ /* 0x000fc600078e00ff */
[----:B------:R-:W-:Y:S01]  /*1cc90*/  STL [R1+0x88], R9 ;  /* 0x0000880901007387 */ /* 0x000fe20000100800 */
[----:B------:R-:W-:Y:S02]  /*1cca0*/  IMAD.MOV R42, RZ, RZ, -R42 ;  /* 0x000000ffff2a7224 */ /* 0x000fe400078e0a2a */
[----:B------:R-:W-:Y:S01]  /*1ccb0*/  @!P0 IMAD.MOV R8, RZ, RZ, -R8 ;  /* 0x000000ffff088224 */ /* 0x000fe200078e0a08 */
[C---:B------:R-:W-:Y:S01]  /*1ccc0*/  ISETP.GT.U32.AND P0, PT, R44.reuse, R6, PT ;  /* 0x000000062c00720c */ /* 0x040fe20003f04070 */
[----:B------:R-:W-:Y:S01]  /*1ccd0*/  @!P2 IMAD.MOV R7, RZ, RZ, -R7 ;  /* 0x000000ffff07a224 */ /* 0x000fe200078e0a07 */
[----:B------:R-:W-:Y:S01]  /*1cce0*/  ISETP.GT.U32.AND P2, PT, R44, R4, PT ;  /* 0x000000042c00720c */ /* 0x000fe20003f44070 */
[C---:B------:R-:W-:Y:S01]  /*1ccf0*/  IMAD.HI.U32 R45, R39.reuse, R40, RZ ;  /* 0x00000028272d7227 */ /* 0x040fe200078e00ff */
[----:B------:R0:W-:Y:S03]  /*1cd00*/  STL [R1+0x84], R8 ;  /* 0x0000840801007387 */ /* 0x0001e60000100800 */
[----:B------:R-:W-:Y:S01]  /*1cd10*/  IMAD.MOV R43, RZ, RZ, -R43 ;  /* 0x000000ffff2b7224 */ /* 0x000fe200078e0a2b */
[----:B------:R1:W-:Y:S01]  /*1cd20*/  STL [R1+0x80], R7 ;  /* 0x0000800701007387 */ /* 0x0003e20000100800 */
[----:B------:R-:W-:-:S04]  /*1cd30*/  IMAD.HI.U32 R46, R39, R41, RZ ;  /* 0x00000029272e7227 */ /* 0x000fc800078e00ff */
[C---:B------:R-:W-:Y:S02]  /*1cd40*/  IMAD R37, R44.reuse, R42, R37 ;  /* 0x0000002a2c257224 */ /* 0x040fe400078e0225 */
[----:B------:R-:W-:Y:S02]  /*1cd50*/  IMAD.MOV R45, RZ, RZ, -R45 ;  /* 0x000000ffff2d7224 */ /* 0x000fe400078e0a2d */
[C---:B------:R-:W-:Y:S02]  /*1cd60*/  IMAD R38, R44.reuse, R43, R38 ;  /* 0x0000002b2c267224 */ /* 0x040fe400078e0226 */
[----:B------:R-:W-:Y:S02]  /*1cd70*/  IMAD.MOV R46, RZ, RZ, -R46 ;  /* 0x000000ffff2e7224 */ /* 0x000fe400078e0a2e */
[----:B------:R-:W-:Y:S01]  /*1cd80*/  @!P1 IMAD.IADD R29, R29, 0x1, -R44 ;  /* 0x000000011d1d9824 */ /* 0x000fe200078e0a2c */
[C---:B------:R-:W-:Y:S01]  /*1cd90*/  ISETP.GT.U32.AND P1, PT, R44.reuse, R37, PT ;  /* 0x000000252c00720c */ /* 0x040fe20003f24070 */
[C---:B------:R-:W-:Y:S01]  /*1cda0*/  IMAD R40, R44.reuse, R45, R40 ;  /* 0x0000002d2c287224 */ /* 0x040fe200078e0228 */
[----:B------:R-:W-:Y:S01]  /*1cdb0*/  IABS R45, R2 ;  /* 0x00000002002d7213 */ /* 0x000fe20000000000 */
[----:B------:R-:W-:-:S02]  /*1cdc0*/  IMAD R41, R44, R46, R41 ;  /* 0x0000002e2c297224 */ /* 0x000fc400078e0229 */
[--C-:B------:R-:W-:Y:S01]  /*1cdd0*/  @!P5 IMAD.IADD R28, R28, 0x1, -R44.reuse ;  /* 0x000000011c1cd824 */ /* 0x100fe200078e0a2c */
[----:B------:R-:W-:Y:S01]  /*1cde0*/  ISETP.GT.U32.AND P5, PT, R44, R38, PT ;  /* 0x000000262c00720c */ /* 0x000fe20003fa4070 */
[--C-:B------:R-:W-:Y:S01]  /*1cdf0*/  @!P6 IMAD.IADD R5, R5, 0x1, -R44.reuse ;  /* 0x000000010505e824 */ /* 0x100fe200078e0a2c */
[----:B------:R-:W-:Y:S01]  /*1ce00*/  ISETP.GE.AND P6, PT, R52, RZ, PT ;  /* 0x000000ff3400720c */ /* 0x000fe20003fc6270 */
[----:B------:R-:W-:Y:S02]  /*1ce10*/  VIADD R47, R0, 0x36 ;  /* 0x00000036002f7836 */ /* 0x000fe40000000000 */
[--C-:B------:R-:W-:Y:S01]  /*1ce20*/  @!P0 IMAD.IADD R6, R6, 0x1, -R44.reuse ;  /* 0x0000000106068824 */ /* 0x100fe200078e0a2c */
[----:B------:R-:W-:Y:S01]  /*1ce30*/  ISETP.GT.U32.AND P0, PT, R44, R40, PT ;  /* 0x000000282c00720c */ /* 0x000fe20003f04070 */
[----:B------:R-:W-:Y:S01]  /*1ce40*/  @!P2 IMAD.IADD R4, R4, 0x1, -R44 ;  /* 0x000000010404a824 */ /* 0x000fe200078e0a2c */
[----:B------:R-:W-:Y:S01]  /*1ce50*/  ISETP.GT.U32.AND P2, PT, R44, R41, PT ;  /* 0x000000292c00720c */ /* 0x000fe20003f44070 */
[----:B------:R-:W-:Y:S01]  /*1ce60*/  VIADD R56, R0, 0x35 ;  /* 0x0000003500387836 */ /* 0x000fe20000000000 */
[----:B------:R-:W-:Y:S01]  /*1ce70*/  IABS R34, R47 ;  /* 0x0000002f00227213 */ /* 0x000fe20000000000 */
[----:B0-----:R-:W-:-:S02]  /*1ce80*/  IMAD.MOV.U32 R8, RZ, RZ, R29 ;  /* 0x000000ffff087224 */ /* 0x001fc400078e001d */
[----:B-1----:R-:W-:Y:S01]  /*1ce90*/  IMAD.MOV.U32 R7, RZ, RZ, R28 ;  /* 0x000000ffff077224 */ /* 0x002fe200078e001c */
[----:B------:R-:W-:Y:S01]  /*1cea0*/  IABS R33, R56 ;  /* 0x0000003800217213 */ /* 0x000fe20000000000 */
[----:B------:R-:W-:Y:S01]  /*1ceb0*/  @!P1 IMAD.IADD R37, R37, 0x1, -R44 ;  /* 0x0000000125259824 */ /* 0x000fe200078e0a2c */
[----:B------:R-:W-:Y:S01]  /*1cec0*/  ISETP.GE.AND P1, PT, R51, RZ, PT ;  /* 0x000000ff3300720c */ /* 0x000fe20003f26270 */
[----:B------:R-:W-:-:S04]  /*1ced0*/  IMAD.HI.U32 R36, R39, R34, RZ ;  /* 0x0000002227247227 */ /* 0x000fc800078e00ff */
[----:B------:R-:W-:Y:S02]  /*1cee0*/  @!P3 IMAD.MOV R8, RZ, RZ, -R8 ;  /* 0x000000ffff08b224 */ /* 0x000fe400078e0a08 */
[----:B------:R-:W-:Y:S02]  /*1cef0*/  @!P4 IMAD.MOV R7, RZ, RZ, -R7 ;  /* 0x000000ffff07c224 */ /* 0x000fe400078e0a07 */
[----:B------:R-:W-:Y:S01]  /*1cf00*/  @!P5 IMAD.IADD R38, R38, 0x1, -R44 ;  /* 0x000000012626d824 */ /* 0x000fe200078e0a2c */
[----:B------:R-:W-:Y:S01]  /*1cf10*/  ISETP.GE.AND P5, PT, R55, RZ, PT ;  /* 0x000000ff3700720c */ /* 0x000fe20003fa6270 */
[----:B------:R-:W-:Y:S01]  /*1cf20*/  @!P6 IMAD.MOV R6, RZ, RZ, -R6 ;  /* 0x000000ffff06e224 */ /* 0x000fe200078e0a06 */
[----:B------:R-:W-:Y:S01]  /*1cf30*/  STL [R1+0x7c], R8 ;  /* 0x00007c0801007387 */ /* 0x000fe20000100800 */
[----:B------:R-:W-:Y:S01]  /*1cf40*/  IMAD.HI.U32 R35, R39, R33, RZ ;  /* 0x0000002127237227 */ /* 0x000fe200078e00ff */
[----:B------:R-:W-:Y:S02]  /*1cf50*/  ISETP.GT.U32.AND P3, PT, R44, R38, PT ;  /* 0x000000262c00720c */ /* 0x000fe40003f64070 */
[----:B------:R-:W-:Y:S01]  /*1cf60*/  STL [R1+0x78], R7 ;  /* 0x0000780701007387 */ /* 0x000fe20000100800 */
[----:B------:R-:W-:-:S02]  /*1cf70*/  IMAD.MOV R36, RZ, RZ, -R36 ;  /* 0x000000ffff247224 */ /* 0x000fc400078e0a24 */
[--C-:B------:R-:W-:Y:S01]  /*1cf80*/  @!P0 IMAD.IADD R40, R40, 0x1, -R44.reuse ;  /* 0x0000000128288824 */ /* 0x100fe200078e0a2c */
[----:B------:R0:W-:Y:S01]  /*1cf90*/  STL [R1+0x74], R6 ;  /* 0x0000740601007387 */ /* 0x0001e20000100800 */
[----:B------:R-:W-:Y:S01]  /*1cfa0*/  @!P2 IMAD.IADD R41, R41, 0x1, -R44 ;  /* 0x000000012929a824 */ /* 0x000fe200078e0a2c */
[C---:B------:R-:W-:Y:S01]  /*1cfb0*/  ISETP.GT.U32.AND P2, PT, R44.reuse, R37, PT ;  /* 0x000000252c00720c */ /* 0x040fe20003f44070 */
[----:B------:R-:W-:Y:S01]  /*1cfc0*/  IMAD.MOV R35, RZ, RZ, -R35 ;  /* 0x000000ffff237224 */ /* 0x000fe200078e0a23 */
[----:B------:R-:W-:Y:S01]  /*1cfd0*/  ISETP.GT.U32.AND P4, PT, R44, R40, PT ;  /* 0x000000282c00720c */ /* 0x000fe20003f84070 */
[----:B------:R-:W-:Y:S01]  /*1cfe0*/  VIADD R55, R0, 0x34 ;  /* 0x0000003400377836 */ /* 0x000fe20000000000 */
[----:B------:R-:W-:Y:S01]  /*1cff0*/  ISETP.GE.AND P0, PT, R50, RZ, PT ;  /* 0x000000ff3200720c */ /* 0x000fe20003f06270 */
[C---:B------:R-:W-:Y:S01]  /*1d000*/  IMAD R34, R44.reuse, R36, R34 ;  /* 0x000000242c227224 */ /* 0x040fe200078e0222 */
[C---:B------:R-:W-:Y:S01]  /*1d010*/  ISETP.GT.U32.AND P6, PT, R44.reuse, R41, PT ;  /* 0x000000292c00720c */ /* 0x040fe20003fc4070 */
[----:B------:R-:W-:Y:S01]  /*1d020*/  IMAD R33, R44, R35, R33 ;  /* 0x000000232c217224 */ /* 0x000fe200078e0221 */
[----:B------:R-:W-:Y:S01]  /*1d030*/  IABS R35, R55 ;  /* 0x0000003700237213 */ /* 0x000fe20000000000 */
[----:B0-----:R-:W-:-:S02]  /*1d040*/  IMAD.MOV.U32 R6, RZ, RZ, R5 ;  /* 0x000000ffff067224 */ /* 0x001fc400078e0005 */
[----:B------:R-:W-:Y:S01]  /*1d050*/  @!P5 IMAD.MOV R4, RZ, RZ, -R4 ;  /* 0x000000ffff04d224 */ /* 0x000fe200078e0a04 */
[----:B------:R-:W-:Y:S01]  /*1d060*/  ISETP.GE.AND P5, PT, R49, RZ, PT ;  /* 0x000000ff3100720c */ /* 0x000fe20003fa6270 */
[----:B------:R-:W-:Y:S01]  /*1d070*/  @!P1 IMAD.MOV R6, RZ, RZ, -R6 ;  /* 0x000000ffff069224 */ /* 0x000fe200078e0a06 */
[C---:B------:R-:W-:Y:S01]  /*1d080*/  ISETP.GT.U32.AND P1, PT, R44.reuse, R34, PT ;  /* 0x000000222c00720c */ /* 0x040fe20003f24070 */
[----:B------:R-:W-:Y:S02]  /*1d090*/  IMAD.MOV.U32 R5, RZ, RZ, R35 ;  /* 0x000000ffff057224 */ /* 0x000fe400078e0023 */
[--C-:B------:R-:W-:Y:S01]  /*1d0a0*/  @!P2 IMAD.IADD R37, R37, 0x1, -R44.reuse ;  /* 0x000000012525a824 */ /* 0x100fe200078e0a2c */
[----:B------:R0:W-:Y:S01]  /*1d0b0*/  STL [R1+0x70], R6 ;  /* 0x0000700601007387 */ /* 0x0001e20000100800 */
[----:B------:R-:W-:Y:S01]  /*1d0c0*/  ISETP.GT.U32.AND P2, PT, R44, R33, PT ;  /* 0x000000212c00720c */ /* 0x000fe20003f44070 */
[--C-:B------:R-:W-:Y:S01]  /*1d0d0*/  @!P3 IMAD.IADD R38, R38, 0x1, -R44.reuse ;  /* 0x000000012626b824 */ /* 0x100fe200078e0a2c */
[----:B------:R-:W-:Y:S01]  /*1d0e0*/  ISETP.GE.AND P3, PT, R48, RZ, PT ;  /* 0x000000ff3000720c */ /* 0x000fe20003f66270 */
[----:B------:R1:W-:Y:S01]  /*1d0f0*/  STL [R1+0x6c], R4 ;  /* 0x00006c0401007387 */ /* 0x0003e20000100800 */
[----:B------:R-:W-:Y:S01]  /*1d100*/  @!P4 IMAD.IADD R40, R40, 0x1, -R44 ;  /* 0x000000012828c824 */ /* 0x000fe200078e0a2c */
[----:B------:R-:W-:Y:S01]  /*1d110*/  ISETP.GE.AND P4, PT, R54, RZ, PT ;  /* 0x000000ff3600720c */ /* 0x000fe20003f86270 */
[----:B------:R-:W-:-:S02]  /*1d120*/  VIADD R54, R0, 0x33 ;  /* 0x0000003300367836 */ /* 0x000fc40000000000 */
[----:B------:R-:W-:Y:S01]  /*1d130*/  @!P1 IMAD.IADD R34, R34, 0x1, -R44 ;  /* 0x0000000122229824 */ /* 0x000fe200078e0a2c */
[----:B------:R-:W-:Y:S01]  /*1d140*/  ISETP.GE.AND P1, PT, R56, RZ, PT ;  /* 0x000000ff3800720c */ /* 0x000fe20003f26270 */
[----:B------:R-:W-:Y:S01]  /*1d150*/  IMAD.MOV.U32 R7, RZ, RZ, R37 ;  /* 0x000000ffff077224 */ /* 0x000fe200078e0025 */
[----:B------:R-:W-:Y:S01]  /*1d160*/  IABS R35, R54 ;  /* 0x0000003600237213 */ /* 0x000fe20000000000 */
[----:B0-----:R-:W-:Y:S02]  /*1d170*/  IMAD.MOV.U32 R6, RZ, RZ, R38 ;  /* 0x000000ffff067224 */ /* 0x001fe400078e0026 */
[----:B-1----:R-:W-:-:S04]  /*1d180*/  IMAD.HI.U32 R4, R39, R5, RZ ;  /* 0x0000000527047227 */ /* 0x002fc800078e00ff */
[----:B------:R-:W-:Y:S02]  /*1d190*/  IMAD.MOV R4, RZ, RZ, -R4 ;  /* 0x000000ffff047224 */ /* 0x000fe400078e0a04 */
[----:B------:R-:W-:Y:S01]  /*1d1a0*/  @!P0 IMAD.MOV R7, RZ, RZ, -R7 ;  /* 0x000000ffff078224 */ /* 0x000fe200078e0a07 */
[C---:B------:R-:W-:Y:S01]  /*1d1b0*/  ISETP.GT.U32.AND P0, PT, R44.reuse, R34, PT ;  /* 0x000000222c00720c */ /* 0x040fe20003f04070 */
[C---:B------:R-:W-:Y:S02]  /*1d1c0*/  IMAD R4, R44.reuse, R4, R5 ;  /* 0x000000042c047224 */ /* 0x040fe400078e0205 */
[----:B------:R-:W-:Y:S01]  /*1d1d0*/  @!P5 IMAD.MOV R6, RZ, RZ, -R6 ;  /* 0x000000ffff06d224 */ /* 0x000fe200078e0a06 */
[----:B------:R0:W-:Y:S01]  /*1d1e0*/  STL [R1+0x60], R7 ;  /* 0x0000600701007387 */ /* 0x0001e20000100800 */
[--C-:B------:R-:W-:Y:S01]  /*1d1f0*/  @!P6 IMAD.IADD R41, R41, 0x1, -R44.reuse ;  /* 0x000000012929e824 */ /* 0x100fe200078e0a2c */
[----:B------:R-:W-:Y:S01]  /*1d200*/  ISETP.GE.AND P6, PT, R47, RZ, PT ;  /* 0x000000ff2f00720c */ /* 0x000fe20003fc6270 */
[----:B------:R-:W-:Y:S01]  /*1d210*/  @!P2 IMAD.IADD R33, R33, 0x1, -R44 ;  /* 0x000000012121a824 */ /* 0x000fe200078e0a2c */
[C---:B------:R-:W-:Y:S01]  /*1d220*/  ISETP.GT.U32.AND P2, PT, R44.reuse, R4, PT ;  /* 0x000000042c00720c */ /* 0x040fe20003f44070 */
[----:B------:R-:W-:Y:S01]  /*1d230*/  IMAD.HI.U32 R5, R39, R35, RZ ;  /* 0x0000002327057227 */ /* 0x000fe200078e00ff */
[----:B------:R1:W-:Y:S02]  /*1d240*/  STL [R1+0x5c], R6 ;  /* 0x00005c0601007387 */ /* 0x0003e40000100800 */
[----:B------:R-:W-:Y:S01]  /*1d250*/  ISETP.GT.U32.AND P5, PT, R44, R33, PT ;  /* 0x000000212c00720c */ /* 0x000fe20003fa4070 */
[----:B------:R-:W-:-:S02]  /*1d260*/  IMAD.MOV R5, RZ, RZ, -R5 ;  /* 0x000000ffff057224 */ /* 0x000fc400078e0a05 */
[----:B0-----:R-:W-:Y:S02]  /*1d270*/  IMAD.MOV.U32 R7, RZ, RZ, R40 ;  /* 0x000000ffff077224 */ /* 0x001fe400078e0028 */
[----:B------:R-:W-:Y:S02]  /*1d280*/  @!P0 IMAD.IADD R34, R34, 0x1, -R44 ;  /* 0x0000000122228824 */ /* 0x000fe400078e0a2c */
[----:B------:R-:W-:Y:S01]  /*1d290*/  @!P3 IMAD.MOV R7, RZ, RZ, -R7 ;  /* 0x000000ffff07b224 */ /* 0x000fe200078e0a07 */
[----:B------:R-:W-:Y:S01]  /*1d2a0*/  ISETP.GE.AND P3, PT, R55, RZ, PT ;  /* 0x000000ff3700720c */ /* 0x000fe20003f66270 */
[----:B-1----:R-:W-:Y:S02]  /*1d2b0*/  IMAD.MOV.U32 R6, RZ, RZ, R41 ;  /* 0x000000ffff067224 */ /* 0x002fe400078e0029 */
[----:B------:R-:W-:Y:S01]  /*1d2c0*/  VIADD R55, R0, 0x32 ;  /* 0x0000003200377836 */ /* 0x000fe20000000000 */
[----:B------:R-:W-:Y:S01]  /*1d2d0*/  STL [R1+0x58], R7 ;  /* 0x0000580701007387 */ /* 0x000fe20000100800 */
[----:B------:R-:W-:Y:S01]  /*1d2e0*/  @!P4 IMAD.MOV R6, RZ, RZ, -R6 ;  /* 0x000000ffff06c224 */ /* 0x000fe200078e0a06 */
[----:B------:R-:W-:Y:S01]  /*1d2f0*/  ISETP.GE.AND P4, PT, R54, RZ, PT ;  /* 0x000000ff3600720c */ /* 0x000fe20003f86270 */
[----:B------:R-:W-:Y:S01]  /*1d300*/  IMAD R35, R44, R5, R35 ;  /* 0x000000052c237224 */ /* 0x000fe200078e0223 */
[----:B------:R-:W-:Y:S01]  /*1d310*/  IABS R36, R55 ;  /* 0x0000003700247213 */ /* 0x000fe20000000000 */
[----:B------:R-:W-:Y:S01]  /*1d320*/  @!P2 IMAD.IADD R4, R4, 0x1, -R44 ;  /* 0x000000010404a824 */ /* 0x000fe200078e0a2c */
[----:B------:R0:W-:Y:S01]  /*1d330*/  STL [R1+0x54], R6 ;  /* 0x0000540601007387 */ /* 0x0001e20000100800 */
[----:B------:R-:W-:Y:S01]  /*1d340*/  ISETP.GE.AND P0, PT, R55, RZ, PT ;  /* 0x000000ff3700720c */ /* 0x000fe20003f06270 */
[----:B------:R-:W-:Y:S01]  /*1d350*/  VIADD R55, R0, 0x31 ;  /* 0x0000003100377836 */ /* 0x000fe20000000000 */
[----:B------:R-:W-:Y:S01]  /*1d360*/  ISETP.GT.U32.AND P2, PT, R44, R35, PT ;  /* 0x000000232c00720c */ /* 0x000fe20003f44070 */
[----:B------:R-:W-:-:S03]  /*1d370*/  IMAD.HI.U32 R5, R39, R36, RZ ;  /* 0x0000002427057227 */ /* 0x000fc600078e00ff */
[----:B------:R-:W-:Y:S01]  /*1d380*/  IABS R29, R55 ;  /* 0x00000037001d7213 */ /* 0x000fe20000000000 */
[----:B------:R-:W-:Y:S02]  /*1d390*/  IMAD.MOV R5, RZ, RZ, -R5 ;  /* 0x000000ffff057224 */ /* 0x000fe400078e0a05 */
[----:B0-----:R-:W-:Y:S02]  /*1d3a0*/  IMAD.MOV.U32 R6, RZ, RZ, R34 ;  /* 0x000000ffff067224 */ /* 0x001fe400078e0022 */
[C---:B------:R-:W-:Y:S02]  /*1d3b0*/  IMAD R36, R44.reuse, R5, R36 ;  /* 0x000000052c247224 */ /* 0x040fe400078e0224 */
[----:B------:R-:W-:Y:S01]  /*1d3c0*/  @!P6 IMAD.MOV R6, RZ, RZ, -R6 ;  /* 0x000000ffff06e224 */ /* 0x000fe200078e0a06 */
[----:B------:R-:W-:Y:S01]  /*1d3d0*/  ISETP.GT.U32.AND P6, PT, R44, R4, PT ;  /* 0x000000042c00720c */ /* 0x000fe20003fc4070 */
[--C-:B------:R-:W-:Y:S02]  /*1d3e0*/  @!P2 IMAD.IADD R35, R35, 0x1, -R44.reuse ;  /* 0x000000012323a824 */ /* 0x100fe400078e0a2c */
[----:B------:R-:W-:Y:S01]  /*1d3f0*/  @!P5 IMAD.IADD R33, R33, 0x1, -R44 ;  /* 0x000000012121d824 */ /* 0x000fe200078e0a2c */
[----:B------:R-:W-:Y:S01]  /*1d400*/  ISETP.GE.AND P5, PT, R55, RZ, PT ;  /* 0x000000ff3700720c */ /* 0x000fe20003fa6270 */
[----:B------:R-:W-:Y:S01]  /*1d410*/  VIADD R54, R0, 0x30 ;  /* 0x0000003000367836 */ /* 0x000fe20000000000 */
[----:B------:R-:W-:Y:S01]  /*1d420*/  ISETP.GT.U32.AND P2, PT, R44, R35, PT ;  /* 0x000000232c00720c */ /* 0x000fe20003f44070 */
[----:B------:R-:W-:Y:S01]  /*1d430*/  VIADD R55, R0, 0x2f ;  /* 0x0000002f00377836 */ /* 0x000fe20000000000 */
[----:B------:R0:W-:Y:S01]  /*1d440*/  STL [R1+0x250], R6 ;  /* 0x0002500601007387 */ /* 0x0001e20000100800 */
[----:B------:R-:W-:Y:S01]  /*1d450*/  IMAD.MOV.U32 R7, RZ, RZ, R33 ;  /* 0x000000ffff077224 */ /* 0x000fe200078e0021 */
[----:B------:R-:W-:Y:S01]  /*1d460*/  IABS R28, R54 ;  /* 0x00000036001c7213 */ /* 0x000fe20000000000 */
[----:B------:R-:W-:-:S04]  /*1d470*/  IMAD.HI.U32 R33, R39, R29, RZ ;  /* 0x0000001d27217227 */ /* 0x000fc800078e00ff */
[----:B------:R-:W-:Y:S01]  /*1d480*/  @!P6 IMAD.IADD R4, R4, 0x1, -R44 ;  /* 0x000000010404e824 */ /* 0x000fe200078e0a2c */
[----:B------:R-:W-:Y:S01]  /*1d490*/  ISETP.GT.U32.AND P6, PT, R44, R36, PT ;  /* 0x000000242c00720c */ /* 0x000fe20003fc4070 */
[----:B------:R-:W-:Y:S01]  /*1d4a0*/  IMAD.MOV R33, RZ, RZ, -R33 ;  /* 0x000000ffff217224 */ /* 0x000fe200078e0a21 */
[----:B0-----:R-:W-:Y:S01]  /*1d4b0*/  IABS R6, R55 ;  /* 0x0000003700067213 */ /* 0x001fe20000000000 */
[----:B------:R-:W-:-:S04]  /*1d4c0*/  IMAD.HI.U32 R38, R39, R28, RZ ;  /* 0x0000001c27267227 */ /* 0x000fc800078e00ff */
[----:B------:R-:W-:-:S04]  /*1d4d0*/  IMAD.HI.U32 R37, R39, R6, RZ ;  /* 0x0000000627257227 */ /* 0x000fc800078e00ff */
[----:B------:R-:W-:Y:S01]  /*1d4e0*/  @!P1 IMAD.MOV R7, RZ, RZ, -R7 ;  /* 0x000000ffff079224 */ /* 0x000fe200078e0a07 */
[----:B------:R-:W-:Y:S01]  /*1d4f0*/  ISETP.GE.AND P1, PT, R54, RZ, PT ;  /* 0x000000ff3600720c */ /* 0x000fe20003f26270 */
[----:B------:R-:W-:Y:S02]  /*1d500*/  IMAD R29, R44, R33, R29 ;  /* 0x000000212c1d7224 */ /* 0x000fe400078e021d */
[----:B------:R-:W-:Y:S01]  /*1d510*/  IMAD.MOV R38, RZ, RZ, -R38 ;  /* 0x000000ffff267224 */ /* 0x000fe200078e0a26 */
[----:B------:R0:W-:Y:S01]  /*1d520*/  STL [R1+0x208], R7 ;  /* 0x0002080701007387 */ /* 0x0001e20000100800 */
[----:B------:R-:W-:Y:S02]  /*1d530*/  IMAD.MOV R37, RZ, RZ, -R37 ;  /* 0x000000ffff257224 */ /* 0x000fe400078e0a25 */
[--C-:B------:R-:W-:Y:S02]  /*1d540*/  @!P6 IMAD.IADD R36, R36, 0x1, -R44.reuse ;  /* 0x000000012424e824 */ /* 0x100fe400078e0a2c */
[----:B------:R-:W-:Y:S01]  /*1d550*/  @!P2 IMAD.IADD R35, R35, 0x1, -R44 ;  /* 0x000000012323a824 */ /* 0x000fe200078e0a2c */
[----:B------:R-:W-:Y:S01]  /*1d560*/  ISETP.GT.U32.AND P2, PT, R44, R29, PT ;  /* 0x0000001d2c00720c */ /* 0x000fe20003f44070 */
[----:B------:R-:W-:Y:S01]  /*1d570*/  VIADD R47, R0, 0x2d ;  /* 0x0000002d002f7836 */ /* 0x000fe20000000000 */
[C---:B------:R-:W-:Y:S01]  /*1d580*/  ISETP.GT.U32.AND P6, PT, R44.reuse, R36, PT ;  /* 0x000000242c00720c */ /* 0x040fe20003fc4070 */
[----:B------:R-:W-:-:S02]  /*1d590*/  IMAD R28, R44, R38, R28 ;  /* 0x000000262c1c7224 */ /* 0x000fc400078e021c */
[C---:B------:R-:W-:Y:S01]  /*1d5a0*/  IMAD R6, R44.reuse, R37, R6 ;  /* 0x000000252c067224 */ /* 0x040fe200078e0206 */
[----:B------:R-:W-:Y:S01]  /*1d5b0*/  IABS R33, R47 ;  /* 0x0000002f00217213 */ /* 0x000fe20000000000 */
[----:B------:R-:W-:Y:S02]  /*1d5c0*/  IMAD.MOV.U32 R8, RZ, RZ, R4 ;  /* 0x000000ffff087224 */ /* 0x000fe400078e0004 */
[----:B0-----:R-:W-:Y:S02]  /*1d5d0*/  IMAD.MOV.U32 R7, RZ, RZ, R35 ;  /* 0x000000ffff077224 */ /* 0x001fe400078e0023 */
[----:B------:R-:W-:Y:S01]  /*1d5e0*/  @!P3 IMAD.MOV R8, RZ, RZ, -R8 ;  /* 0x000000ffff08b224 */ /* 0x000fe200078e0a08 */
[C---:B------:R-:W-:Y:S01]  /*1d5f0*/  ISETP.GT.U32.AND P3, PT, R44.reuse, R28, PT ;  /* 0x0000001c2c00720c */ /* 0x040fe20003f64070 */
[----:B------:R-:W-:Y:S01]  /*1d600*/  @!P4 IMAD.MOV R7, RZ, RZ, -R7 ;  /* 0x000000ffff07c224 */ /* 0x000fe200078e0a07 */
[----:B------:R-:W-:Y:S01]  /*1d610*/  ISETP.GT.U32.AND P4, PT, R44, R6, PT ;  /* 0x000000062c00720c */ /* 0x000fe20003f84070 */
[----:B------:R-:W-:Y:S01]  /*1d620*/  VIADD R49, R0, 0x2e ;  /* 0x0000002e00317836 */ /* 0x000fe20000000000 */
[----:B------:R-:W-:Y:S01]  /*1d630*/  STL [R1+0x20c], R8 ;  /* 0x00020c0801007387 */ /* 0x000fe20000100800 */
[----:B------:R-:W-:-:S03]  /*1d640*/  IMAD.HI.U32 R4, R39, R33, RZ ;  /* 0x0000002127047227 */ /* 0x000fc600078e00ff */
[----:B------:R-:W-:Y:S01]  /*1d650*/  IABS R5, R49 ;  /* 0x0000003100057213 */ /* 0x000fe20000000000 */
[----:B------:R-:W-:Y:S01]  /*1d660*/  IMAD.MOV R4, RZ, RZ, -R4 ;  /* 0x000000ffff047224 */ /* 0x000fe200078e0a04 */
[----:B------:R0:W-:Y:S01]  /*1d670*/  STL [R1+0x228], R7 ;  /* 0x0002280701007387 */ /* 0x0001e20000100800 */
[--C-:B------:R-:W-:Y:S01]  /*1d680*/  @!P6 IMAD.IADD R36, R36, 0x1, -R44.reuse ;  /* 0x000000012424e824 */ /* 0x100fe200078e0a2c */
[----:B------:R-:W-:Y:S01]  /*1d690*/  ISETP.GE.AND P6, PT, R55, RZ, PT ;  /* 0x000000ff3700720c */ /* 0x000fe20003fc6270 */
[--C-:B------:R-:W-:Y:S02]  /*1d6a0*/  @!P2 IMAD.IADD R29, R29, 0x1, -R44.reuse ;  /* 0x000000011d1da824 */ /* 0x100fe400078e0a2c */
[----:B------:R-:W-:Y:S02]  /*1d6b0*/  VIADD R56, R0, 0x2c ;  /* 0x0000002c00387836 */ /* 0x000fe40000000000 */
[----:B------:R-:W-:Y:S02]  /*1d6c0*/  IMAD R4, R44, R4, R33 ;  /* 0x000000042c047224 */ /* 0x000fe400078e0221 */
[--C-:B------:R-:W-:Y:S01]  /*1d6d0*/  @!P3 IMAD.IADD R28, R28, 0x1, -R44.reuse ;  /* 0x000000011c1cb824 */ /* 0x100fe200078e0a2c */
[----:B------:R-:W-:Y:S01]  /*1d6e0*/  IABS R33, R56 ;  /* 0x0000003800217213 */ /* 0x000fe20000000000 */
[----:B------:R-:W-:Y:S01]  /*1d6f0*/  @!P4 IMAD.IADD R6, R6, 0x1, -R44 ;  /* 0x000000010606c824 */ /* 0x000fe200078e0a2c */
[C---:B------:R-:W-:Y:S01]  /*1d700*/  ISETP.GT.U32.AND P3, PT, R44.reuse, R29, PT ;  /* 0x0000001d2c00720c */ /* 0x040fe20003f64070 */
[----:B0-----:R-:W-:Y:S01]  /*1d710*/  IMAD.MOV.U32 R7, RZ, RZ, R36 ;  /* 0x000000ffff077224 */ /* 0x001fe200078e0024 */
[----:B------:R-:W-:Y:S01]  /*1d720*/  ISETP.GT.U32.AND P4, PT, R44, R28, PT ;  /* 0x0000001c2c00720c */ /* 0x000fe20003f84070 */
[----:B------:R-:W-:-:S04]  /*1d730*/  IMAD.HI.U32 R34, R39, R5, RZ ;  /* 0x0000000527227227 */ /* 0x000fc800078e00ff */
[----:B------:R-:W-:Y:S01]  /*1d740*/  @!P0 IMAD.MOV R7, RZ, RZ, -R7 ;  /* 0x000000ffff078224 */ /* 0x000fe200078e0a07 */
[C---:B------:R-:W-:Y:S01]  /*1d750*/  ISETP.GT.U32.AND P0, PT, R44.reuse, R6, PT ;  /* 0x000000062c00720c */ /* 0x040fe20003f04070 */
[----:B------:R-:W-:Y:S02]  /*1d760*/  IMAD.MOV R34, RZ, RZ, -R34 ;  /* 0x000000ffff227224 */ /* 0x000fe400078e0a22 */
[----:B------:R-:W-:Y:S01]  /*1d770*/  IMAD.HI.U32 R36, R39, R33, RZ ;  /* 0x0000002127247227 */ /* 0x000fe200078e00ff */
[----:B------:R0:W-:Y:S03]  /*1d780*/  STL [R1+0x224], R7 ;  /* 0x0002240701007387 */ /* 0x0001e60000100800 */
[----:B------:R-:W-:Y:S02]  /*1d790*/  IMAD R5, R44, R34, R5 ;  /* 0x000000222c057224 */ /* 0x000fe400078e0205 */
[----:B------:R-:W-:-:S02]  /*1d7a0*/  IMAD.MOV R36, RZ, RZ, -R36 ;  /* 0x000000ffff247224 */ /* 0x000fc400078e0a24 */
[--C-:B------:R-:W-:Y:S01]  /*1d7b0*/  @!P3 IMAD.IADD R29, R29, 0x1, -R44.reuse ;  /* 0x000000011d1db824 */ /* 0x100fe200078e0a2c */
[C---:B------:R-:W-:Y:S01]  /*1d7c0*/  ISETP.GT.U32.AND P2, PT, R44.reuse, R5, PT ;  /* 0x000000052c00720c */ /* 0x040fe20003f44070 */
[C---:B------:R-:W-:Y:S01]  /*1d7d0*/  IMAD R33, R44.reuse, R36, R33 ;  /* 0x000000242c217224 */ /* 0x040fe200078e0221 */
        /* <DEDUP_REMOVED lines=9> */
[----:B------:R-:W-:Y:S01]  /*1d870*/  IABS R35, R54 ;  /* 0x0000003600237213 */ /* 0x000fe20000000000 */
[----:B------:R-:W-:-:S03]  /*1d880*/  IMAD.HI.U32 R40, R39, R34, RZ ;  /* 0x0000002227287227 */ /* 0x000fc600078e00ff */
[----:B------:R-:W-:Y:S01]  /*1d890*/  IABS R38, R55 ;  /* 0x0000003700267213 */ /* 0x000fe20000000000 */
[----:B------:R-:W-:Y:S02]  /*1d8a0*/  IMAD.MOV.U32 R8, RZ, RZ, R29 ;  /* 0x000000ffff087224 */ /* 0x000fe400078e001d */
[----:B------:R-:W-:Y:S02]  /*1d8b0*/  @!P2 IMAD.IADD R5, R5, 0x1, -R44 ;  /* 0x000000010505a824 */ /* 0x000fe400078e0a2c */
[----:B0-----:R-:W-:Y:S02]  /*1d8c0*/  IMAD.MOV.U32 R7, RZ, RZ, R28 ;  /* 0x000000ffff077224 */ /* 0x001fe400078e001c */
[----:B------:R-:W-:Y:S01]  /*1d8d0*/  @!P3 IMAD.IADD R4, R4, 0x1, -R44 ;  /* 0x000000010404b824 */ /* 0x000fe200078e0a2c */
[----:B------:R-:W-:Y:S01]  /*1d8e0*/  ISETP.GT.U32.AND P2, PT, R44, R5, PT ;  /* 0x000000052c00720c */ /* 0x000fe20003f44070 */
[----:B------:R-:W-:Y:S01]  /*1d8f0*/  IMAD.HI.U32 R37, R39, R35, RZ ;  /* 0x0000002327257227 */ /* 0x000fe200078e00ff */
[----:B------:R-:W-:-:S03]  /*1d900*/  ISETP.GE.AND P3, PT, R56, RZ, PT ;  /* 0x000000ff3800720c */ /* 0x000fc60003f66270 */
[----:B------:R-:W-:Y:S02]  /*1d910*/  IMAD.MOV R40, RZ, RZ, -R40 ;  /* 0x000000ffff287224 */ /* 0x000fe400078e0a28 */
[----:B------:R-:W-:Y:S02]  /*1d920*/  @!P5 IMAD.MOV R8, RZ, RZ, -R8 ;  /* 0x000000ffff08d224 */ /* 0x000fe400078e0a08 */
[----:B------:R-:W-:Y:S02]  /*1d930*/  @!P1 IMAD.MOV R7, RZ, RZ, -R7 ;  /* 0x000000ffff079224 */ /* 0x000fe400078e0a07 */
[----:B------:R-:W-:Y:S01]  /*1d940*/  @!P0 IMAD.IADD R33, R33, 0x1, -R44 ;  /* 0x0000000121218824 */ /* 0x000fe200078e0a2c */
[C---:B------:R-:W-:Y:S01]  /*1d950*/  ISETP.GT.U32.AND P0, PT, R44.reuse, R4, PT ;  /* 0x000000042c00720c */ /* 0x040fe20003f04070 */
[----:B------:R-:W-:Y:S01]  /*1d960*/  IMAD.MOV R37, RZ, RZ, -R37 ;  /* 0x000000ffff257224 */ /* 0x000fe200078e0a25 */
[----:B------:R-:W-:Y:S01]  /*1d970*/  STL [R1+0x1a4], R8 ;  /* 0x0001a40801007387 */ /* 0x000fe20000100800 */
[C---:B------:R-:W-:Y:S01]  /*1d980*/  IMAD R34, R44.reuse, R40, R34 ;  /* 0x000000282c227224 */ /* 0x040fe200078e0222 */
[C---:B------:R-:W-:Y:S01]  /*1d990*/  ISETP.GT.U32.AND P5, PT, R44.reuse, R33, PT ;  /* 0x000000212c00720c */ /* 0x040fe20003fa4070 */
[----:B------:R-:W-:Y:S01]  /*1d9a0*/  IMAD.HI.U32 R36, R39, R38, RZ ;  /* 0x0000002627247227 */ /* 0x000fe200078e00ff */
[----:B------:R0:W-:Y:S02]  /*1d9b0*/  STL [R1+0x1ac], R7 ;  /* 0x0001ac0701007387 */ /* 0x0001e40000100800 */
[C---:B------:R-:W-:Y:S01]  /*1d9c0*/  ISETP.GT.U32.AND P1, PT, R44.reuse, R34, PT ;  /* 0x000000222c00720c */ /* 0x040fe20003f24070 */
[----:B------:R-:W-:-:S02]  /*1d9d0*/  IMAD R35, R44, R37, R35 ;  /* 0x000000252c237224 */ /* 0x000fc400078e0223 */
[----:B------:R-:W-:Y:S02]  /*1d9e0*/  IMAD.MOV R36, RZ, RZ, -R36 ;  /* 0x000000ffff247224 */ /* 0x000fe400078e0a24 */
[----:B------:R-:W-:Y:S01]  /*1d9f0*/  @!P2 IMAD.IADD R5, R5, 0x1, -R44 ;  /* 0x000000010505a824 */ /* 0x000fe200078e0a2c */
[----:B------:R-:W-:Y:S01]  /*1da00*/  ISETP.GE.AND P2, PT, R47, RZ, PT ;  /* 0x000000ff2f00720c */ /* 0x000fe20003f46270 */
[----:B------:R-:W-:Y:S02]  /*1da10*/  IMAD R38, R44, R36, R38 ;  /* 0x000000242c267224 */ /* 0x000fe400078e0226 */
[----:B0-----:R-:W-:Y:S02]  /*1da20*/  IMAD.MOV.U32 R7, RZ, RZ, R6 ;  /* 0x000000ffff077224 */ /* 0x001fe400078e0006 */
[----:B------:R-:W-:Y:S01]  /*1da30*/  @!P0 IMAD.IADD R4, R4, 0x1, -R44 ;  /* 0x0000000104048824 */ /* 0x000fe200078e0a2c */
[C---:B------:R-:W-:Y:S01]  /*1da40*/  ISETP.GT.U32.AND P0, PT, R44.reuse, R38, PT ;  /* 0x000000262c00720c */ /* 0x040fe20003f04070 */
[----:B------:R-:W-:Y:S01]  /*1da50*/  @!P6 IMAD.MOV R7, RZ, RZ, -R7 ;  /* 0x000000ffff07e224 */ /* 0x000fe200078e0a07 */
[----:B------:R-:W-:Y:S01]  /*1da60*/  ISETP.GT.U32.AND P6, PT, R44, R35, PT ;  /* 0x000000232c00720c */ /* 0x000fe20003fc4070 */
[----:B------:R-:W-:-:S02]  /*1da70*/  VIADD R47, R0, 0x28 ;  /* 0x00000028002f7836 */ /* 0x000fc40000000000 */
[----:B------:R-:W-:Y:S01]  /*1da80*/  VIADD R56, R0, 0x27 ;  /* 0x0000002700387836 */ /* 0x000fe20000000000 */
[----:B------:R0:W-:Y:S01]  /*1da90*/  STL [R1+0x1c4], R7 ;  /* 0x0001c40701007387 */ /* 0x0001e20000100800 */
[----:B------:R-:W-:Y:S01]  /*1daa0*/  @!P1 IMAD.IADD R34, R34, 0x1, -R44 ;  /* 0x0000000122229824 */ /* 0x000fe200078e0a2c */
[----:B------:R-:W-:Y:S01]  /*1dab0*/  IABS R36, R47 ;  /* 0x0000002f00247213 */ /* 0x000fe20000000000 */
[----:B------:R-:W-:Y:S01]  /*1dac0*/  @!P4 IMAD.MOV R5, RZ, RZ, -R5 ;  /* 0x000000ffff05c224 */ /* 0x000fe200078e0a05 */
[----:B------:R-:W-:Y:S01]  /*1dad0*/  IABS R29, R56 ;  /* 0x00000038001d7213 */ /* 0x000fe20000000000 */
[----:B------:R-:W-:Y:S01]  /*1dae0*/  VIADD R49, R0, 0x26 ;  /* 0x0000002600317836 */ /* 0x000fe20000000000 */
[----:B------:R-:W-:Y:S01]  /*1daf0*/  ISETP.GE.AND P4, PT, R48, RZ, PT ;  /* 0x000000ff3000720c */ /* 0x000fe20003f86270 */
[----:B------:R-:W-:Y:S01]  /*1db00*/  IMAD.HI.U32 R6, R39, R36, RZ ;  /* 0x0000002427067227 */ /* 0x000fe200078e00ff */
[----:B------:R1:W-:Y:S01]  /*1db10*/  STL [R1+0x1ec], R5 ;  /* 0x0001ec0501007387 */ /* 0x0003e20000100800 */
[----:B------:R-:W-:-:S02]  /*1db20*/  ISETP.GE.AND P1, PT, R55, RZ, PT ;  /* 0x000000ff3700720c */ /* 0x000fc40003f26270 */
[----:B------:R-:W-:Y:S01]  /*1db30*/  @!P6 IMAD.IADD R35, R35, 0x1, -R44 ;  /* 0x000000012323e824 */ /* 0x000fe200078e0a2c */
[----:B------:R-:W-:Y:S01]  /*1db40*/  ISETP.GT.U32.AND P6, PT, R44, R34, PT ;  /* 0x000000222c00720c */ /* 0x000fe20003fc4070 */
[----:B0-----:R-:W-:Y:S01]  /*1db50*/  IMAD.MOV.U32 R7, RZ, RZ, R4 ;  /* 0x000000ffff077224 */ /* 0x001fe200078e0004 */
[----:B------:R-:W-:Y:S01]  /*1db60*/  IABS R4, R49 ;  /* 0x0000003100047213 */ /* 0x000fe20000000000 */
[----:B------:R-:W-:Y:S02]  /*1db70*/  @!P0 IMAD.IADD R38, R38, 0x1, -R44 ;  /* 0x0000000126268824 */ /* 0x000fe400078e0a2c */
[----:B------:R-:W-:Y:S01]  /*1db80*/  @!P2 IMAD.MOV R7, RZ, RZ, -R7 ;  /* 0x000000ffff07a224 */ /* 0x000fe200078e0a07 */
[C---:B------:R-:W-:Y:S01]  /*1db90*/  ISETP.GT.U32.AND P2, PT, R44.reuse, R35, PT ;  /* 0x000000232c00720c */ /* 0x040fe20003f44070 */
[----:B-1----:R-:W-:Y:S01]  /*1dba0*/  IMAD.HI.U32 R5, R39, R29, RZ ;  /* 0x0000001d27057227 */ /* 0x002fe200078e00ff */
[----:B------:R-:W-:Y:S02]  /*1dbb0*/  ISETP.GT.U32.AND P0, PT, R44, R38, PT ;  /* 0x000000262c00720c */ /* 0x000fe40003f04070 */
[----:B------:R0:W-:Y:S01]  /*1dbc0*/  STL [R1+0x1cc], R7 ;  /* 0x0001cc0701007387 */ /* 0x0001e20000100800 */
[----:B------:R-:W-:-:S02]  /*1dbd0*/  VIADD R48, R0, 0x25 ;  /* 0x0000002500307836 */ /* 0x000fc40000000000 */
[----:B------:R-:W-:Y:S02]  /*1dbe0*/  IMAD.MOV R6, RZ, RZ, -R6 ;  /* 0x000000ffff067224 */ /* 0x000fe400078e0a06 */
[----:B------:R-:W-:Y:S01]  /*1dbf0*/  IMAD.MOV R5, RZ, RZ, -R5 ;  /* 0x000000ffff057224 */ /* 0x000fe200078e0a05 */
[----:B------:R-:W-:Y:S01]  /*1dc00*/  IABS R40, R48 ;  /* 0x0000003000287213 */ /* 0x000fe20000000000 */
[----:B------:R-:W-:Y:S02]  /*1dc10*/  VIADD R55, R0, 0x24 ;  /* 0x0000002400377836 */ /* 0x000fe40000000000 */
[----:B------:R-:W-:Y:S02]  /*1dc20*/  IMAD R36, R44, R6, R36 ;  /* 0x000000062c247224 */ /* 0x000fe400078e0224 */
[--C-:B------:R-:W-:Y:S01]  /*1dc30*/  @!P5 IMAD.IADD R33, R33, 0x1, -R44.reuse ;  /* 0x000000012121d824 */ /* 0x100fe200078e0a2c */
[----:B------:R-:W-:Y:S01]  /*1dc40*/  ISETP.GE.AND P5, PT, R54, RZ, PT ;  /* 0x000000ff3600720c */ /* 0x000fe20003fa6270 */
[----:B------:R-:W-:Y:S01]  /*1dc50*/  IMAD R29, R44, R5, R29 ;  /* 0x000000052c1d7224 */ /* 0x000fe200078e021d */
[----:B------:R-:W-:Y:S01]  /*1dc60*/  IABS R5, R55 ;  /* 0x0000003700057213 */ /* 0x000fe20000000000 */
[----:B------:R-:W-:Y:S01]  /*1dc70*/  @!P6 IMAD.IADD R34, R34, 0x1, -R44 ;  /* 0x000000012222e824 */ /* 0x000fe200078e0a2c */
[----:B------:R-:W-:Y:S01]  /*1dc80*/  ISETP.GT.U32.AND P6, PT, R44, R36, PT ;  /* 0x000000242c00720c */ /* 0x000fe20003fc4070 */
[----:B------:R-:W-:-:S04]  /*1dc90*/  IMAD.HI.U32 R41, R39, R40, RZ ;  /* 0x0000002827297227 */ /* 0x000fc800078e00ff */
[----:B------:R-:W-:-:S04]  /*1dca0*/  IMAD.HI.U32 R6, R39, R4, RZ ;  /* 0x0000000427067227 */ /* 0x000fc800078e00ff */
[----:B------:R-:W-:Y:S01]  /*1dcb0*/  @!P2 IMAD.IADD R35, R35, 0x1, -R44 ;  /* 0x000000012323a824 */ /* 0x000fe200078e0a2c */
[----:B------:R-:W-:Y:S01]  /*1dcc0*/  ISETP.GT.U32.AND P2, PT, R44, R29, PT ;  /* 0x0000001d2c00720c */ /* 0x000fe20003f44070 */
[----:B------:R-:W-:-:S04]  /*1dcd0*/  IMAD.HI.U32 R37, R39, R5, RZ ;  /* 0x0000000527257227 */ /* 0x000fc800078e00ff */
[----:B------:R-:W-:Y:S02]  /*1dce0*/  IMAD.MOV R41, RZ, RZ, -R41 ;  /* 0x000000ffff297224 */ /* 0x000fe400078e0a29 */
[----:B------:R-:W-:Y:S02]  /*1dcf0*/  IMAD.MOV R6, RZ, RZ, -R6 ;  /* 0x000000ffff067224 */ /* 0x000fe400078e0a06 */
[----:B------:R-:W-:Y:S02]  /*1dd00*/  VIADD R54, R0, 0x23 ;  /* 0x0000002300367836 */ /* 0x000fe40000000000 */
[----:B------:R-:W-:Y:S01]  /*1dd10*/  @!P0 IMAD.IADD R38, R38, 0x1, -R44 ;  /* 0x0000000126268824 */ /* 0x000fe200078e0a2c */
[----:B------:R-:W-:Y:S01]  /*1dd20*/  ISETP.GE.AND P0, PT, R47, RZ, PT ;  /* 0x000000ff2f00720c */ /* 0x000fe20003f06270 */
[----:B------:R-:W-:Y:S01]  /*1dd30*/  IMAD.MOV R37, RZ, RZ, -R37 ;  /* 0x000000ffff257224 */ /* 0x000fe200078e0a25 */
[----:B------:R-:W-:Y:S01]  /*1dd40*/  IABS R28, R54 ;  /* 0x00000036001c7213 */ /* 0x000fe20000000000 */
[----:B------:R-:W-:-:S02]  /*1dd50*/  IMAD R40, R44, R41, R40 ;  /* 0x000000292c287224 */ /* 0x000fc400078e0228 */
[C---:B------:R-:W-:Y:S02]  /*1dd60*/  IMAD R4, R44.reuse, R6, R4 ;  /* 0x000000062c047224 */ /* 0x040fe400078e0204 */
[C---:B------:R-:W-:Y:S02]  /*1dd70*/  IMAD R5, R44.reuse, R37, R5 ;  /* 0x000000252c057224 */ /* 0x040fe400078e0205 */
[----:B0-----:R-:W-:Y:S02]  /*1dd80*/  IMAD.MOV.U32 R7, RZ, RZ, R38 ;  /* 0x000000ffff077224 */ /* 0x001fe400078e0026 */
[----:B------:R-:W-:Y:S01]  /*1dd90*/  @!P5 IMAD.MOV R35, RZ, RZ, -R35 ;  /* 0x000000ffff23d224 */ /* 0x000fe200078e0a23 */
[----:B------:R-:W-:Y:S01]  /*1dda0*/  ISETP.GT.U32.AND P5, PT, R44, R40, PT ;  /* 0x000000282c00720c */ /* 0x000fe20003fa4070 */
[--C-:B------:R-:W-:Y:S01]  /*1ddb0*/  @!P6 IMAD.IADD R36, R36, 0x1, -R44.reuse ;  /* 0x000000012424e824 */ /* 0x100fe200078e0a2c */
[C---:B------:R-:W-:Y:S01]  /*1ddc0*/  ISETP.GT.U32.AND P6, PT, R44.reuse, R4, PT ;  /* 0x000000042c00720c */ /* 0x040fe20003fc4070 */
[----:B------:R-:W-:Y:S01]  /*1ddd0*/  @!P1 IMAD.MOV R7, RZ, RZ, -R7 ;  /* 0x000000ffff079224 */ /* 0x000fe200078e0a07 */
[----:B------:R-:W-:Y:S01]  /*1dde0*/  ISETP.GT.U32.AND P1, PT, R44, R5, PT ;  /* 0x000000052c00720c */ /* 0x000fe20003f24070 */
[----:B------:R-:W-:Y:S01]  /*1ddf0*/  @!P2 IMAD.IADD R29, R29, 0x1, -R44 ;  /* 0x000000011d1da824 */ /* 0x000fe200078e0a2c */
[----:B------:R-:W-:Y:S01]  /*1de00*/  ISETP.GE.AND P2, PT, R56, RZ, PT ;  /* 0x000000ff3800720c */ /* 0x000fe20003f46270 */
[----:B------:R-:W-:Y:S01]  /*1de10*/  IMAD.HI.U32 R6, R39, R28, RZ ;  /* 0x0000001c27067227 */ /* 0x000fe200078e00ff */
[----:B------:R0:W-:Y:S03]  /*1de20*/  STL [R1+0x184], R7 ;  /* 0x0001840701007387 */ /* 0x0001e60000100800 */
[----:B------:R-:W-:Y:S01]  /*1de30*/  @!P4 IMAD.MOV R34, RZ, RZ, -R34 ;  /* 0x000000ffff22c224 */ /* 0x000fe200078e0a22 */
[----:B------:R-:W-:Y:S01]  /*1de40*/  ISETP.GT.U32.AND P4, PT, R44, R29, PT ;  /* 0x0000001d2c00720c */ /* 0x000fe20003f84070 */
[----:B------:R-:W-:-:S02]  /*1de50*/  IMAD.MOV R6, RZ, RZ, -R6 ;  /* 0x000000ffff067224 */ /* 0x000fc400078e0a06 */
[----:B------:R-:W-:Y:S02]  /*1de60*/  VIADD R56, R0, 0x21 ;  /* 0x0000002100387836 */ /* 0x000fe40000000000 */
[----:B------:R-:W-:Y:S01]  /*1de70*/  @!P3 IMAD.MOV R33, RZ, RZ, -R33 ;  /* 0x000000ffff21b224 */ /* 0x000fe200078e0a21 */
[----:B------:R-:W-:Y:S01]  /*1de80*/  ISETP.GT.U32.AND P3, PT, R44, R36, PT ;  /* 0x000000242c00720c */ /* 0x000fe20003f64070 */
[----:B------:R-:W-:Y:S02]  /*1de90*/  VIADD R47, R0, 0x22 ;  /* 0x00000022002f7836 */ /* 0x000fe40000000000 */
[----:B------:R-:W-:Y:S01]  /*1dea0*/  IMAD R28, R44, R6, R28 ;  /* 0x000000062c1c7224 */ /* 0x000fe200078e021c */
[----:B------:R-:W-:Y:S01]  /*1deb0*/  IABS R6, R56 ;  /* 0x0000003800067213 */ /* 0x000fe20000000000 */
[--C-:B------:R-:W-:Y:S01]  /*1dec0*/  @!P5 IMAD.IADD R40, R40, 0x1, -R44.reuse ;  /* 0x000000012828d824 */ /* 0x100fe200078e0a2c */
[----:B------:R-:W-:Y:S01]  /*1ded0*/  IABS R37, R47 ;  /* 0x0000002f00257213 */ /* 0x000fe20000000000 */
[--C-:B------:R-:W-:Y:S01]  /*1dee0*/  @!P6 IMAD.IADD R4, R4, 0x1, -R44.reuse ;  /* 0x000000010404e824 */ /* 0x100fe200078e0a2c */
[----:B------:R-:W-:Y:S01]  /*1def0*/  ISETP.GE.AND P5, PT, R55, RZ, PT ;  /* 0x000000ff3700720c */ /* 0x000fe20003fa6270 */
[----:B------:R-:W-:Y:S01]  /*1df00*/  @!P1 IMAD.IADD R5, R5, 0x1, -R44 ;  /* 0x0000000105059824 */ /* 0x000fe200078e0a2c */
[C---:B------:R-:W-:Y:S01]  /*1df10*/  ISETP.GT.U32.AND P1, PT, R44.reuse, R40, PT ;  /* 0x000000282c00720c */ /* 0x040fe20003f24070 */
[----:B------:R-:W-:Y:S01]  /*1df20*/  IMAD.HI.U32 R38, R39, R6, RZ ;  /* 0x0000000627267227 */ /* 0x000fe200078e00ff */
[----:B------:R-:W-:-:S03]  /*1df30*/  ISETP.GT.U32.AND P6, PT, R44, R4, PT ;  /* 0x000000042c00720c */ /* 0x000fc60003fc4070 */
[----:B------:R-:W-:Y:S01]  /*1df40*/  @!P4 IMAD.IADD R29, R29, 0x1, -R44 ;  /* 0x000000011d1dc824 */ /* 0x000fe200078e0a2c */
[----:B------:R-:W-:Y:S01]  /*1df50*/  ISETP.GE.AND P4, PT, R49, RZ, PT ;  /* 0x000000ff3100720c */ /* 0x000fe20003f86270 */
[----:B------:R-:W-:-:S04]  /*1df60*/  IMAD.HI.U32 R41, R39, R37, RZ ;  /* 0x0000002527297227 */ /* 0x000fc800078e00ff */
[----:B------:R-:W-:Y:S02]  /*1df70*/  IMAD.MOV R38, RZ, RZ, -R38 ;  /* 0x000000ffff267224 */ /* 0x000fe400078e0a26 */
[----:B------:R-:W-:Y:S01]  /*1df80*/  @!P3 IMAD.IADD R36, R36, 0x1, -R44 ;  /* 0x000000012424b824 */ /* 0x000fe200078e0a2c */
[C---:B------:R-:W-:Y:S01]  /*1df90*/  ISETP.GT.U32.AND P3, PT, R44.reuse, R28, PT ;  /* 0x0000001c2c00720c */ /* 0x040fe20003f64070 */
[----:B------:R-:W-:Y:S02]  /*1dfa0*/  IMAD.MOV R41, RZ, RZ, -R41 ;  /* 0x000000ffff297224 */ /* 0x000fe400078e0a29 */
[C---:B------:R-:W-:Y:S02]  /*1dfb0*/  IMAD R6, R44.reuse, R38, R6 ;  /* 0x000000262c067224 */ /* 0x040fe400078e0206 */
[----:B------:R-:W-:Y:S02]  /*1dfc0*/  IMAD R37, R44, R41, R37 ;  /* 0x000000292c257224 */ /* 0x000fe400078e0225 */
[----:B0-----:R-:W-:-:S02]  /*1dfd0*/  IMAD.MOV.U32 R7, RZ, RZ, R29 ;  /* 0x000000ffff077224 */ /* 0x001fc400078e001d */
[--C-:B------:R-:W-:Y:S01]  /*1dfe0*/  @!P1 IMAD.IADD R40, R40, 0x1, -R44.reuse ;  /* 0x0000000128289824 */ /* 0x100fe200078e0a2c */
[----:B------:R-:W-:Y:S01]  /*1dff0*/  ISETP.GT.U32.AND P1, PT, R44, R6, PT ;  /* 0x000000062c00720c */ /* 0x000fe20003f24070 */
[----:B------:R-:W-:Y:S01]  /*1e000*/  @!P6 IMAD.IADD R4, R4, 0x1, -R44 ;  /* 0x000000010404e824 */ /* 0x000fe200078e0a2c */
[----:B------:R-:W-:Y:S01]  /*1e010*/  ISETP.GE.AND P6, PT, R48, RZ, PT ;  /* 0x000000ff3000720c */ /* 0x000fe20003fc6270 */
[----:B------:R-:W-:Y:S02]  /*1e020*/  VIADD R55, R0, 0x20 ;  /* 0x0000002000377836 */ /* 0x000fe40000000000 */
[----:B------:R-:W-:Y:S01]  /*1e030*/  @!P2 IMAD.MOV R7, RZ, RZ, -R7 ;  /* 0x000000ffff07a224 */ /* 0x000fe200078e0a07 */
[C---:B------:R-:W-:Y:S01]  /*1e040*/  ISETP.GT.U32.AND P2, PT, R44.reuse, R37, PT ;  /* 0x000000252c00720c */ /* 0x040fe20003f44070 */
[----:B------:R-:W-:Y:S01]  /*1e050*/  @!P4 IMAD.MOV R4, RZ, RZ, -R4 ;  /* 0x000000ffff04c224 */ /* 0x000fe200078e0a04 */
[----:B------:R-:W-:Y:S01]  /*1e060*/  IABS R29, R55 ;  /* 0x00000037001d7213 */ /* 0x000fe20000000000 */
[----:B------:R-:W-:Y:S01]  /*1e070*/  @!P0 IMAD.MOV R36, RZ, RZ, -R36 ;  /* 0x000000ffff248224 */ /* 0x000fe200078e0a24 */
[----:B------:R-:W-:Y:S01]  /*1e080*/  ISETP.GT.U32.AND P0, PT, R44, R5, PT ;  /* 0x000000052c00720c */ /* 0x000fe20003f04070 */
[----:B------:R-:W-:Y:S01]  /*1e090*/  @!P3 IMAD.IADD R28, R28, 0x1, -R44 ;  /* 0x000000011c1cb824 */ /* 0x000fe200078e0a2c */
[----:B------:R0:W-:Y:S01]  /*1e0a0*/  STL [R1+0xf8], R7 ;  /* 0x0000f80701007387 */ /* 0x0001e20000100800 */
[----:B------:R-:W-:Y:S01]  /*1e0b0*/  ISETP.GE.AND P4, PT, R54, RZ, PT ;  /* 0x000000ff3600720c */ /* 0x000fe20003f86270 */
[----:B------:R-:W-:-:S02]  /*1e0c0*/  VIADD R54, R0, 0x1f ;  /* 0x0000001f00367836 */ /* 0x000fc40000000000 */
[----:B------:R1:W-:Y:S01]  /*1e0d0*/  STL [R1+0x164], R4 ;  /* 0x0001640401007387 */ /* 0x0003e20000100800 */
[----:B------:R-:W-:Y:S01]  /*1e0e0*/  ISETP.GT.U32.AND P3, PT, R44, R28, PT ;  /* 0x0000001c2c00720c */ /* 0x000fe20003f64070 */
[--C-:B------:R-:W-:Y:S01]  /*1e0f0*/  @!P1 IMAD.IADD R6, R6, 0x1, -R44.reuse ;  /* 0x0000000106069824 */ /* 0x100fe200078e0a2c */
[----:B------:R-:W-:Y:S01]  /*1e100*/  IABS R38, R54 ;  /* 0x0000003600267213 */ /* 0x000fe20000000000 */
[----:B------:R-:W-:Y:S01]  /*1e110*/  @!P2 IMAD.IADD R37, R37, 0x1, -R44 ;  /* 0x000000012525a824 */ /* 0x000fe200078e0a2c */
[----:B------:R-:W-:Y:S01]  /*1e120*/  ISETP.GE.AND P2, PT, R55, RZ, PT ;  /* 0x000000ff3700720c */ /* 0x000fe20003f46270 */
[----:B0-----:R-:W-:Y:S01]  /*1e130*/  IMAD.MOV.U32 R7, RZ, RZ, R40 ;  /* 0x000000ffff077224 */ /* 0x001fe200078e0028 */
[----:B------:R-:W-:Y:S01]  /*1e140*/  ISETP.GT.U32.AND P1, PT, R44, R6, PT ;  /* 0x000000062c00720c */ /* 0x000fe20003f24070 */
[----:B------:R-:W-:Y:S01]  /*1e150*/  @!P0 IMAD.IADD R5, R5, 0x1, -R44 ;  /* 0x0000000105058824 */ /* 0x000fe200078e0a2c */
[----:B------:R-:W-:Y:S01]  /*1e160*/  ISETP.GE.AND P0, PT, R47, RZ, PT ;  /* 0x000000ff2f00720c */ /* 0x000fe20003f06270 */
[----:B-1----:R-:W-:-:S04]  /*1e170*/  IMAD.HI.U32 R4, R39, R29, RZ ;  /* 0x0000001d27047227 */ /* 0x002fc800078e00ff */
[----:B------:R-:W-:Y:S02]  /*1e180*/  IMAD.MOV R4, RZ, RZ, -R4 ;  /* 0x000000ffff047224 */ /* 0x000fe400078e0a04 */
[----:B------:R-:W-:Y:S02]  /*1e190*/  VIADD R55, R0, 0x1e ;  /* 0x0000001e00377836 */ /* 0x000fe40000000000 */
[----:B------:R-:W-:Y:S02]  /*1e1a0*/  IMAD R29, R44, R4, R29 ;  /* 0x000000042c1d7224 */ /* 0x000fe400078e021d */
[----:B------:R-:W-:-:S04]  /*1e1b0*/  IMAD.HI.U32 R4, R39, R38, RZ ;  /* 0x0000002627047227 */ /* 0x000fc800078e00ff */
[----:B------:R-:W-:Y:S01]  /*1e1c0*/  @!P6 IMAD.MOV R7, RZ, RZ, -R7 ;  /* 0x000000ffff07e224 */ /* 0x000fe200078e0a07 */
[----:B------:R-:W-:Y:S01]  /*1e1d0*/  ISETP.GT.U32.AND P6, PT, R44, R37, PT ;  /* 0x000000252c00720c */ /* 0x000fe20003fc4070 */
[----:B------:R-:W-:Y:S01]  /*1e1e0*/  IMAD.MOV.U32 R8, RZ, RZ, R5 ;  /* 0x000000ffff087224 */ /* 0x000fe200078e0005 */
[----:B------:R-:W-:Y:S01]  /*1e1f0*/  IABS R5, R55 ;  /* 0x0000003700057213 */ /* 0x000fe20000000000 */
[----:B------:R-:W-:Y:S01]  /*1e200*/  IMAD.MOV R4, RZ, RZ, -R4 ;  /* 0x000000ffff047224 */ /* 0x000fe200078e0a04 */
[----:B------:R0:W-:Y:S01]  /*1e210*/  STL [R1+0x100], R7 ;  /* 0x0001000701007387 */ /* 0x0001e20000100800 */
[----:B------:R-:W-:Y:S01]  /*1e220*/  @!P3 IMAD.IADD R28, R28, 0x1, -R44 ;  /* 0x000000011c1cb824 */ /* 0x000fe200078e0a2c */
[----:B------:R-:W-:Y:S01]  /*1e230*/  ISETP.GE.AND P3, PT, R56, RZ, PT ;  /* 0x000000ff3800720c */ /* 0x000fe20003f66270 */
[C---:B------:R-:W-:Y:S02]  /*1e240*/  IMAD R38, R44.reuse, R4, R38 ;  /* 0x000000042c267224 */ /* 0x040fe400078e0226 */
[----:B------:R-:W-:Y:S01]  /*1e250*/  @!P5 IMAD.MOV R8, RZ, RZ, -R8 ;  /* 0x000000ffff08d224 */ /* 0x000fe200078e0a08 */
[----:B------:R-:W-:Y:S01]  /*1e260*/  ISETP.GT.U32.AND P5, PT, R44, R29, PT ;  /* 0x0000001d2c00720c */ /* 0x000fe20003fa4070 */
[--C-:B------:R-:W-:Y:S01]  /*1e270*/  @!P1 IMAD.IADD R6, R6, 0x1, -R44.reuse ;  /* 0x0000000106069824 */ /* 0x100fe200078e0a2c */
[----:B------:R-:W-:Y:S01]  /*1e280*/  ISETP.GT.U32.AND P1, PT, R44, R38, PT ;  /* 0x000000262c00720c */ /* 0x000fe20003f24070 */
[----:B------:R-:W-:Y:S01]  /*1e290*/  @!P6 IMAD.IADD R37, R37, 0x1, -R44 ;  /* 0x000000012525e824 */ /* 0x000fe200078e0a2c */
[----:B------:R-:W-:Y:S01]  /*1e2a0*/  STL [R1+0x154], R8 ;  /* 0x0001540801007387 */ /* 0x000fe20000100800 */
[----:B0-----:R-:W-:Y:S01]  /*1e2b0*/  IMAD.MOV.U32 R7, RZ, RZ, R28 ;  /* 0x000000ffff077224 */ /* 0x001fe200078e001c */
[----:B------:R-:W-:Y:S01]  /*1e2c0*/  ISETP.GE.AND P6, PT, R55, RZ, PT ;  /* 0x000000ff3700720c */ /* 0x000fe20003fc6270 */
[----:B------:R-:W-:-:S04]  /*1e2d0*/  IMAD.HI.U32 R28, R39, R5, RZ ;  /* 0x00000005271c7227 */ /* 0x000fc800078e00ff */
[----:B------:R-:W-:Y:S02]  /*1e2e0*/  IMAD.MOV R28, RZ, RZ, -R28 ;  /* 0x000000ffff1c7224 */ /* 0x000fe400078e0a1c */
[----:B------:R-:W-:Y:S01]  /*1e2f0*/  @!P4 IMAD.MOV R7, RZ, RZ, -R7 ;  /* 0x000000ffff07c224 */ /* 0x000fe200078e0a07 */
[----:B------:R-:W-:Y:S01]  /*1e300*/  ISETP.GE.AND P4, PT, R54, RZ, PT ;  /* 0x000000ff3600720c */ /* 0x000fe20003f86270 */
[C---:B------:R-:W-:Y:S02]  /*1e310*/  IMAD R5, R44.reuse, R28, R5 ;  /* 0x0000001c2c057224 */ /* 0x040fe400078e0205 */
[----:B------:R-:W-:Y:S01]  /*1e320*/  @!P3 IMAD.MOV R6, RZ, RZ, -R6 ;  /* 0x000000ffff06b224 */ /* 0x000fe200078e0a06 */
[----:B------:R0:W-:Y:S01]  /*1e330*/  STL [R1+0x144], R7 ;  /* 0x0001440701007387 */ /* 0x0001e20000100800 */
[--C-:B------:R-:W-:Y:S01]  /*1e340*/  @!P5 IMAD.IADD R29, R29, 0x1, -R44.reuse ;  /* 0x000000011d1dd824 */ /* 0x100fe200078e0a2c */
[----:B------:R-:W-:Y:S01]  /*1e350*/  ISETP.GT.U32.AND P3, PT, R44, R5, PT ;  /* 0x000000052c00720c */ /* 0x000fe20003f64070 */
[----:B------:R-:W-:-:S02]  /*1e360*/  @!P1 IMAD.IADD R38, R38, 0x1, -R44 ;  /* 0x0000000126269824 */ /* 0x000fc400078e0a2c */
[C---:B------:R-:W-:Y:S02]  /*1e370*/  VIADD R54, R0.reuse, 0x1c ;  /* 0x0000001c00367836 */ /* 0x040fe40000000000 */
[----:B------:R-:W-:Y:S01]  /*1e380*/  VIADD R55, R0, 0x1d ;  /* 0x0000001d00377836 */ /* 0x000fe20000000000 */
[----:B------:R-:W-:Y:S01]  /*1e390*/  ISETP.GT.U32.AND P1, PT, R44, R38, PT ;  /* 0x000000262c00720c */ /* 0x000fe20003f24070 */
[C---:B------:R-:W-:Y:S01]  /*1e3a0*/  VIADD R47, R0.reuse, 0x1a ;  /* 0x0000001a002f7836 */ /* 0x040fe20000000000 */
[----:B------:R-:W-:Y:S01]  /*1e3b0*/  IABS R40, R54 ;  /* 0x0000003600287213 */ /* 0x000fe20000000000 */
[----:B0-----:R-:W-:Y:S01]  /*1e3c0*/  IMAD.MOV.U32 R7, RZ, RZ, R37 ;  /* 0x000000ffff077224 */ /* 0x001fe200078e0025 */
[----:B------:R-:W-:Y:S01]  /*1e3d0*/  IABS R4, R55 ;  /* 0x0000003700047213 */ /* 0x000fe20000000000 */
[----:B------:R-:W-:Y:S01]  /*1e3e0*/  VIADD R56, R0, 0x19 ;  /* 0x0000001900387836 */ /* 0x000fe20000000000 */
[----:B------:R-:W-:Y:S01]  /*1e3f0*/  ISETP.GE.AND P5, PT, R55, RZ, PT ;  /* 0x000000ff3700720c */ /* 0x000fe20003fa6270 */
[----:B------:R-:W-:Y:S01]  /*1e400*/  @!P0 IMAD.MOV R7, RZ, RZ, -R7 ;  /* 0x000000ffff078224 */ /* 0x000fe200078e0a07 */
[C---:B------:R-:W-:Y:S01]  /*1e410*/  ISETP.GT.U32.AND P0, PT, R44.reuse, R29, PT ;  /* 0x0000001d2c00720c */ /* 0x040fe20003f04070 */
[----:B------:R-:W-:Y:S01]  /*1e420*/  @!P3 IMAD.IADD R5, R5, 0x1, -R44 ;  /* 0x000000010505b824 */ /* 0x000fe200078e0a2c */
[----:B------:R-:W-:Y:S01]  /*1e430*/  IABS R37, R47 ;  /* 0x0000002f00257213 */ /* 0x000fe20000000000 */
[C---:B------:R-:W-:Y:S01]  /*1e440*/  IMAD.HI.U32 R28, R39.reuse, R40, RZ ;  /* 0x00000028271c7227 */ /* 0x040fe200078e00ff */
[----:B------:R-:W-:Y:S02]  /*1e450*/  STL [R1+0x140], R7 ;  /* 0x0001400701007387 */ /* 0x000fe40000100800 */
[----:B------:R-:W-:Y:S01]  /*1e460*/  ISETP.GT.U32.AND P3, PT, R44, R5, PT ;  /* 0x000000052c00720c */ /* 0x000fe20003f64070 */
[----:B------:R-:W-:Y:S01]  /*1e470*/  IMAD.HI.U32 R41, R39, R4, RZ ;  /* 0x0000000427297227 */ /* 0x000fe200078e00ff */
[----:B------:R0:W-:Y:S03]  /*1e480*/  STL [R1+0x118], R6 ;  /* 0x0001180601007387 */ /* 0x0001e60000100800 */
[----:B------:R-:W-:-:S02]  /*1e490*/  IMAD.MOV R28, RZ, RZ, -R28 ;  /* 0x000000ffff1c7224 */ /* 0x000fc400078e0a1c */
[----:B------:R-:W-:Y:S02]  /*1e4a0*/  VIADD R55, R0, 0x1b ;  /* 0x0000001b00377836 */ /* 0x000fe40000000000 */
[--C-:B------:R-:W-:Y:S01]  /*1e4b0*/  @!P0 IMAD.IADD R29, R29, 0x1, -R44.reuse ;  /* 0x000000011d1d8824 */ /* 0x100fe200078e0a2c */
[----:B------:R-:W-:Y:S01]  /*1e4c0*/  ISETP.GE.AND P0, PT, R54, RZ, PT ;  /* 0x000000ff3600720c */ /* 0x000fe20003f06270 */
[----:B------:R-:W-:Y:S01]  /*1e4d0*/  @!P1 IMAD.IADD R38, R38, 0x1, -R44 ;  /* 0x0000000126269824 */ /* 0x000fe200078e0a2c */
[----:B0-----:R-:W-:Y:S01]  /*1e4e0*/  IABS R6, R55 ;  /* 0x0000003700067213 */ /* 0x001fe20000000000 */
[----:B------:R-:W-:Y:S02]  /*1e4f0*/  IMAD.MOV R41, RZ, RZ, -R41 ;  /* 0x000000ffff297224 */ /* 0x000fe400078e0a29 */
[----:B------:R-:W-:Y:S02]  /*1e500*/  IMAD R40, R44, R28, R40 ;  /* 0x0000001c2c287224 */ /* 0x000fe400078e0228 */
[----:B------:R-:W-:-:S02]  /*1e510*/  IMAD.MOV.U32 R8, RZ, RZ, R29 ;  /* 0x000000ffff087224 */ /* 0x000fc400078e001d */
[----:B------:R-:W-:Y:S02]  /*1e520*/  IMAD.MOV.U32 R7, RZ, RZ, R38 ;  /* 0x000000ffff077224 */ /* 0x000fe400078e0026 */
[C---:B------:R-:W-:Y:S02]  /*1e530*/  IMAD R4, R44.reuse, R41, R4 ;  /* 0x000000292c047224 */ /* 0x040fe400078e0204 */
[----:B------:R-:W-:Y:S01]  /*1e540*/  @!P2 IMAD.MOV R8, RZ, RZ, -R8 ;  /* 0x000000ffff08a224 */ /* 0x000fe200078e0a08 */
[C---:B------:R-:W-:Y:S01]  /*1e550*/  ISETP.GT.U32.AND P2, PT, R44.reuse, R40, PT ;  /* 0x000000282c00720c */ /* 0x040fe20003f44070 */
[C---:B------:R-:W-:Y:S01]  /*1e560*/  IMAD.HI.U32 R29, R39.reuse, R37, RZ ;  /* 0x00000025271d7227 */ /* 0x040fe200078e00ff */
[----:B------:R-:W-:Y:S02]  /*1e570*/  ISETP.GT.U32.AND P1, PT, R44, R4, PT ;  /* 0x000000042c00720c */ /* 0x000fe40003f24070 */
[----:B------:R-:W-:Y:S01]  /*1e580*/  STL [R1+0x68], R8 ;  /* 0x0000680801007387 */ /* 0x000fe20000100800 */
[----:B------:R-:W-:-:S04]  /*1e590*/  IMAD.HI.U32 R28, R39, R6, RZ ;  /* 0x00000006271c7227 */ /* 0x000fc800078e00ff */
[----:B------:R-:W-:Y:S01]  /*1e5a0*/  @!P4 IMAD.MOV R7, RZ, RZ, -R7 ;  /* 0x000000ffff07c224 */ /* 0x000fe200078e0a07 */
[----:B------:R-:W-:Y:S01]  /*1e5b0*/  ISETP.GE.AND P4, PT, R55, RZ, PT ;  /* 0x000000ff3700720c */ /* 0x000fe20003f86270 */
[----:B------:R-:W-:Y:S02]  /*1e5c0*/  IMAD.MOV R29, RZ, RZ, -R29 ;  /* 0x000000ffff1d7224 */ /* 0x000fe400078e0a1d */
[----:B------:R-:W-:Y:S01]  /*1e5d0*/  @!P3 IMAD.IADD R5, R5, 0x1, -R44 ;  /* 0x000000010505b824 */ /* 0x000fe200078e0a2c */
[----:B------:R0:W-:Y:S01]  /*1e5e0*/  STL [R1+0xd0], R7 ;  /* 0x0000d00701007387 */ /* 0x0001e20000100800 */
[----:B------:R-:W-:Y:S02]  /*1e5f0*/  IMAD.MOV R28, RZ, RZ, -R28 ;  /* 0x000000ffff1c7224 */ /* 0x000fe400078e0a1c */
[C---:B------:R-:W-:Y:S02]  /*1e600*/  IMAD R37, R44.reuse, R29, R37 ;  /* 0x0000001d2c257224 */ /* 0x040fe400078e0225 */
[----:B------:R-:W-:Y:S01]  /*1e610*/  IMAD R6, R44, R28, R6 ;  /* 0x0000001c2c067224 */ /* 0x000fe200078e0206 */
[----:B------:R-:W-:Y:S01]  /*1e620*/  IABS R28, R56 ;  /* 0x00000038001c7213 */ /* 0x000fe20000000000 */
[----:B------:R-:W-:-:S02]  /*1e630*/  @!P2 IMAD.IADD R40, R40, 0x1, -R44 ;  /* 0x000000012828a824 */ /* 0x000fc400078e0a2c */
[----:B------:R-:W-:Y:S01]  /*1e640*/  @!P1 IMAD.IADD R4, R4, 0x1, -R44 ;  /* 0x0000000104049824 */ /* 0x000fe200078e0a2c */
[C---:B------:R-:W-:Y:S01]  /*1e650*/  ISETP.GT.U32.AND P3, PT, R44.reuse, R6, PT ;  /* 0x000000062c00720c */ /* 0x040fe20003f64070 */
[----:B0-----:R-:W-:Y:S01]  /*1e660*/  IMAD.MOV.U32 R7, RZ, RZ, R5 ;  /* 0x000000ffff077224 */ /* 0x001fe200078e0005 */
[C---:B------:R-:W-:Y:S01]  /*1e670*/  ISETP.GT.U32.AND P2, PT, R44.reuse, R40, PT ;  /* 0x000000282c00720c */ /* 0x040fe20003f44070 */
[----:B------:R-:W-:Y:S01]  /*1e680*/  IMAD.HI.U32 R38, R39, R28, RZ ;  /* 0x0000001c27267227 */ /* 0x000fe200078e00ff */
[----:B------:R-:W-:-:S03]  /*1e690*/  ISETP.GT.U32.AND P1, PT, R44, R4, PT ;  /* 0x000000042c00720c */ /* 0x000fc60003f24070 */
[----:B------:R-:W-:Y:S01]  /*1e6a0*/  @!P6 IMAD.MOV R7, RZ, RZ, -R7 ;  /* 0x000000ffff07e224 */ /* 0x000fe200078e0a07 */
[----:B------:R-:W-:Y:S01]  /*1e6b0*/  ISETP.GT.U32.AND P6, PT, R44, R37, PT ;  /* 0x000000252c00720c */ /* 0x000fe20003fc4070 */
[----:B------:R-:W-:Y:S02]  /*1e6c0*/  VIADD R54, R0, 0x18 ;  /* 0x0000001800367836 */ /* 0x000fe40000000000 */
[----:B------:R-:W-:Y:S01]  /*1e6d0*/  IMAD.MOV R38, RZ, RZ, -R38 ;  /* 0x000000ffff267224 */ /* 0x000fe200078e0a26 */
[----:B------:R0:W-:Y:S01]  /*1e6e0*/  STL [R1+0xd8], R7 ;  /* 0x0000d80701007387 */ /* 0x0001e20000100800 */
[----:B------:R-:W-:Y:S01]  /*1e6f0*/  @!P3 IMAD.IADD R6, R6, 0x1, -R44 ;  /* 0x000000010606b824 */ /* 0x000fe200078e0a2c */
[----:B------:R-:W-:Y:S01]  /*1e700*/  IABS R29, R54 ;  /* 0x00000036001d7213 */ /* 0x000fe20000000000 */
[----:B------:R-:W-:Y:S02]  /*1e710*/  IMAD R28, R44, R38, R28 ;  /* 0x000000262c1c7224 */ /* 0x000fe400078e021c */
[----:B------:R-:W-:Y:S01]  /*1e720*/  VIADD R55, R0, 0x17 ;  /* 0x0000001700377836 */ /* 0x000fe20000000000 */
[----:B------:R-:W-:Y:S01]  /*1e730*/  ISETP.GT.U32.AND P3, PT, R44, R6, PT ;  /* 0x000000062c00720c */ /* 0x000fe20003f64070 */
[--C-:B------:R-:W-:Y:S01]  /*1e740*/  @!P2 IMAD.IADD R40, R40, 0x1, -R44.reuse ;  /* 0x000000012828a824 */ /* 0x100fe200078e0a2c */
[----:B------:R-:W-:Y:S01]  /*1e750*/  ISETP.GT.U32.AND P2, PT, R44, R28, PT ;  /* 0x0000001c2c00720c */ /* 0x000fe20003f44070 */
[----:B------:R-:W-:Y:S01]  /*1e760*/  @!P6 IMAD.IADD R37, R37, 0x1, -R44 ;  /* 0x000000012525e824 */ /* 0x000fe200078e0a2c */
[----:B------:R-:W-:Y:S01]  /*1e770*/  IABS R5, R55 ;  /* 0x0000003700057213 */ /* 0x000fe20000000000 */
[----:B------:R-:W-:-:S03]  /*1e780*/  IMAD.HI.U32 R38, R39, R29, RZ ;  /* 0x0000001d27267227 */ /* 0x000fc600078e00ff */
[----:B------:R-:W-:Y:S01]  /*1e790*/  ISETP.GT.U32.AND P6, PT, R44, R37, PT ;  /* 0x000000252c00720c */ /* 0x000fe20003fc4070 */
[----:B------:R-:W-:Y:S01]  /*1e7a0*/  @!P1 IMAD.IADD R4, R4, 0x1, -R44 ;  /* 0x0000000104049824 */ /* 0x000fe200078e0a2c */
[----:B------:R-:W-:Y:S01]  /*1e7b0*/  ISETP.GE.AND P1, PT, R47, RZ, PT ;  /* 0x000000ff2f00720c */ /* 0x000fe20003f26270 */
[----:B------:R-:W-:Y:S02]  /*1e7c0*/  IMAD.MOV R38, RZ, RZ, -R38 ;  /* 0x000000ffff267224 */ /* 0x000fe400078e0a26 */
[----:B------:R-:W-:Y:S02]  /*1e7d0*/  IMAD.MOV.U32 R8, RZ, RZ, R4 ;  /* 0x000000ffff087224 */ /* 0x000fe400078e0004 */
[----:B------:R-:W-:Y:S02]  /*1e7e0*/  IMAD R29, R44, R38, R29 ;  /* 0x000000262c1d7224 */ /* 0x000fe400078e021d */
[----:B------:R-:W-:-:S04]  /*1e7f0*/  IMAD.HI.U32 R4, R39, R5, RZ ;  /* 0x0000000527047227 */ /* 0x000fc800078e00ff */
[----:B------:R-:W-:Y:S01]  /*1e800*/  @!P5 IMAD.MOV R8, RZ, RZ, -R8 ;  /* 0x000000ffff08d224 */ /* 0x000fe200078e0a08 */
[----:B------:R-:W-:Y:S01]  /*1e810*/  ISETP.GE.AND P5, PT, R56, RZ, PT ;  /* 0x000000ff3800720c */ /* 0x000fe20003fa6270 */
[----:B------:R-:W-:Y:S01]  /*1e820*/  @!P6 IMAD.IADD R37, R37, 0x1, -R44 ;  /* 0x000000012525e824 */ /* 0x000fe200078e0a2c */
[----:B------:R-:W-:Y:S01]  /*1e830*/  ISETP.GT.U32.AND P6, PT, R44, R29, PT ;  /* 0x0000001d2c00720c */ /* 0x000fe20003fc4070 */
[----:B------:R-:W-:Y:S01]  /*1e840*/  IMAD.MOV R4, RZ, RZ, -R4 ;  /* 0x000000ffff047224 */ /* 0x000fe200078e0a04 */
[----:B------:R1:W-:Y:S01]  /*1e850*/  STL [R1+0xc0], R8 ;  /* 0x0000c00801007387 */ /* 0x0003e20000100800 */
[--C-:B------:R-:W-:Y:S01]  /*1e860*/  @!P3 IMAD.IADD R6, R6, 0x1, -R44.reuse ;  /* 0x000000010606b824 */ /* 0x100fe200078e0a2c */
[----:B------:R-:W-:Y:S01]  /*1e870*/  ISETP.GE.AND P3, PT, R55, RZ, PT ;  /* 0x000000ff3700720c */ /* 0x000fe20003f66270 */
[----:B------:R-:W-:Y:S02]  /*1e880*/  @!P2 IMAD.IADD R28, R28, 0x1, -R44 ;  /* 0x000000011c1ca824 */ /* 0x000fe400078e0a2c */
[----:B0-----:R-:W-:-:S02]  /*1e890*/  IMAD.MOV.U32 R7, RZ, RZ, R40 ;  /* 0x000000ffff077224 */ /* 0x001fc400078e0028 */
[C---:B------:R-:W-:Y:S01]  /*1e8a0*/  IMAD R5, R44.reuse, R4, R5 ;  /* 0x000000042c057224 */ /* 0x040fe200078e0205 */
[----:B------:R-:W-:Y:S01]  /*1e8b0*/  ISETP.GT.U32.AND P2, PT, R44, R28, PT ;  /* 0x0000001c2c00720c */ /* 0x000fe20003f44070 */
[----:B------:R-:W-:Y:S01]  /*1e8c0*/  @!P0 IMAD.MOV R7, RZ, RZ, -R7 ;  /* 0x000000ffff078224 */ /* 0x000fe200078e0a07 */
[----:B------:R-:W-:Y:S01]  /*1e8d0*/  ISETP.GE.AND P0, PT, R54, RZ, PT ;  /* 0x000000ff3600720c */ /* 0x000fe20003f06270 */
[----:B-1----:R-:W-:Y:S02]  /*1e8e0*/  IMAD.MOV.U32 R8, RZ, RZ, R6 ;  /* 0x000000ffff087224 */ /* 0x002fe400078e0006 */
[----:B------:R-:W-:Y:S01]  /*1e8f0*/  VIADD R55, R0, 0x16 ;  /* 0x0000001600377836 */ /* 0x000fe20000000000 */
[----:B------:R0:W-:Y:S01]  /*1e900*/  STL [R1+0x94], R7 ;  /* 0x0000940701007387 */ /* 0x0001e20000100800 */
[----:B------:R-:W-:Y:S01]  /*1e910*/  @!P4 IMAD.MOV R8, RZ, RZ, -R8 ;  /* 0x000000ffff08c224 */ /* 0x000fe200078e0a08 */
[----:B------:R-:W-:Y:S01]  /*1e920*/  ISETP.GT.U32.AND P4, PT, R44, R5, PT ;  /* 0x000000052c00720c */ /* 0x000fe20003f84070 */
[--C-:B------:R-:W-:Y:S01]  /*1e930*/  @!P6 IMAD.IADD R29, R29, 0x1, -R44.reuse ;  /* 0x000000011d1de824 */ /* 0x100fe200078e0a2c */
[----:B------:R-:W-:Y:S01]  /*1e940*/  IABS R4, R55 ;  /* 0x0000003700047213 */ /* 0x000fe20000000000 */
[----:B------:R-:W-:Y:S01]  /*1e950*/  VIADD R54, R0, 0x15 ;  /* 0x0000001500367836 */ /* 0x000fe20000000000 */
[----:B------:R-:W-:Y:S01]  /*1e960*/  STL [R1+0x9c], R8 ;  /* 0x00009c0801007387 */ /* 0x000fe20000100800 */
[----:B------:R-:W-:Y:S01]  /*1e970*/  @!P2 IMAD.IADD R28, R28, 0x1, -R44 ;  /* 0x000000011c1ca824 */ /* 0x000fe200078e0a2c */
[----:B------:R-:W-:Y:S01]  /*1e980*/  ISETP.GT.U32.AND P6, PT, R44, R29, PT ;  /* 0x0000001d2c00720c */ /* 0x000fe20003fc4070 */
[----:B------:R-:W-:Y:S01]  /*1e990*/  IMAD.HI.U32 R38, R39, R4, RZ ;  /* 0x0000000427267227 */ /* 0x000fe200078e00ff */
[----:B------:R-:W-:-:S02]  /*1e9a0*/  IABS R6, R54 ;  /* 0x0000003600067213 */ /* 0x000fc40000000000 */
[----:B------:R-:W-:Y:S01]  /*1e9b0*/  ISETP.GE.AND P2, PT, R54, RZ, PT ;  /* 0x000000ff3600720c */ /* 0x000fe20003f46270 */
[----:B0-----:R-:W-:Y:S02]  /*1e9c0*/  IMAD.MOV.U32 R7, RZ, RZ, R37 ;  /* 0x000000ffff077224 */ /* 0x001fe400078e0025 */
[----:B------:R-:W-:Y:S02]  /*1e9d0*/  @!P4 IMAD.IADD R5, R5, 0x1, -R44 ;  /* 0x000000010505c824 */ /* 0x000fe400078e0a2c */
[----:B------:R-:W-:Y:S01]  /*1e9e0*/  @!P1 IMAD.MOV R7, RZ, RZ, -R7 ;  /* 0x000000ffff079224 */ /* 0x000fe200078e0a07 */
[----:B------:R-:W-:Y:S01]  /*1e9f0*/  ISETP.GE.AND P1, PT, R55, RZ, PT ;  /* 0x000000ff3700720c */ /* 0x000fe20003f26270 */
[----:B------:R-:W-:Y:S02]  /*1ea00*/  VIADD R55, R0, 0x14 ;  /* 0x0000001400377836 */ /* 0x000fe40000000000 */
[----:B------:R-:W-:Y:S01]  /*1ea10*/  IMAD.MOV R38, RZ, RZ, -R38 ;  /* 0x000000ffff267224 */ /* 0x000fe200078e0a26 */
[----:B------:R0:W-:Y:S01]  /*1ea20*/  STL [R1+0xa0], R7 ;  /* 0x0000a00701007387 */ /* 0x0001e20000100800 */
[----:B------:R-:W-:Y:S01]  /*1ea30*/  IMAD.HI.U32 R40, R39, R6, RZ ;  /* 0x0000000627287227 */ /* 0x000fe200078e00ff */
[----:B------:R-:W-:-:S02]  /*1ea40*/  IABS R37, R55 ;  /* 0x0000003700257213 */ /* 0x000fc40000000000 */
[----:B------:R-:W-:Y:S01]  /*1ea50*/  ISETP.GE.AND P4, PT, R55, RZ, PT ;  /* 0x000000ff3700720c */ /* 0x000fe20003f86270 */
[----:B------:R-:W-:Y:S02]  /*1ea60*/  IMAD R4, R44, R38, R4 ;  /* 0x000000262c047224 */ /* 0x000fe400078e0204 */
[----:B------:R-:W-:Y:S02]  /*1ea70*/  @!P6 IMAD.IADD R29, R29, 0x1, -R44 ;  /* 0x000000011d1de824 */ /* 0x000fe400078e0a2c */
[----:B------:R-:W-:Y:S01]  /*1ea80*/  VIADD R54, R0, 0x11 ;  /* 0x0000001100367836 */ /* 0x000fe20000000000 */
[C---:B------:R-:W-:Y:S01]  /*1ea90*/  ISETP.GT.U32.AND P6, PT, R44.reuse, R4, PT ;  /* 0x000000042c00720c */ /* 0x040fe20003fc4070 */
[----:B0-----:R-:W-:Y:S02]  /*1eaa0*/  IMAD.MOV.U32 R7, RZ, RZ, R28 ;  /* 0x000000ffff077224 */ /* 0x001fe400078e001c */
[----:B------:R-:W-:Y:S01]  /*1eab0*/  IMAD.MOV R28, RZ, RZ, -R40 ;  /* 0x000000ffff1c7224 */ /* 0x000fe200078e0a28 */
[----:B------:R-:W-:Y:S01]  /*1eac0*/  IABS R47, R54 ;  /* 0x00000036002f7213 */ /* 0x000fe20000000000 */
[----:B------:R-:W-:Y:S01]  /*1ead0*/  @!P5 IMAD.MOV R7, RZ, RZ, -R7 ;  /* 0x000000ffff07d224 */ /* 0x000fe200078e0a07 */
[C---:B------:R-:W-:Y:S01]  /*1eae0*/  ISETP.GT.U32.AND P5, PT, R44.reuse, R5, PT ;  /* 0x000000052c00720c */ /* 0x040fe20003fa4070 */
[----:B------:R-:W-:-:S02]  /*1eaf0*/  IMAD R6, R44, R28, R6 ;  /* 0x0000001c2c067224 */ /* 0x000fc400078e0206 */
[----:B------:R-:W-:Y:S01]  /*1eb00*/  IMAD.HI.U32 R28, R39, R37, RZ ;  /* 0x00000025271c7227 */ /* 0x000fe200078e00ff */
[----:B------:R0:W-:Y:S03]  /*1eb10*/  STL [R1+0x98], R7 ;  /* 0x0000980701007387 */ /* 0x0001e60000100800 */
[----:B------:R-:W-:Y:S02]  /*1eb20*/  IMAD.MOV R28, RZ, RZ, -R28 ;  /* 0x000000ffff1c7224 */ /* 0x000fe400078e0a1c */
[--C-:B------:R-:W-:Y:S02]  /*1eb30*/  @!P6 IMAD.IADD R4, R4, 0x1, -R44.reuse ;  /* 0x000000010404e824 */ /* 0x100fe400078e0a2c */
[C---:B------:R-:W-:Y:S02]  /*1eb40*/  IMAD R37, R44.reuse, R28, R37 ;  /* 0x0000001c2c257224 */ /* 0x040fe400078e0225 */
[----:B------:R-:W-:Y:S01]  /*1eb50*/  @!P5 IMAD.IADD R5, R5, 0x1, -R44 ;  /* 0x000000010505d824 */ /* 0x000fe200078e0a2c */
[C---:B------:R-:W-:Y:S01]  /*1eb60*/  ISETP.GT.U32.AND P5, PT, R44.reuse, R6, PT ;  /* 0x000000062c00720c */ /* 0x040fe20003fa4070 */
[----:B0-----:R-:W-:Y:S01]  /*1eb70*/  IMAD.MOV.U32 R7, RZ, RZ, R29 ;  /* 0x000000ffff077224 */ /* 0x001fe200078e001d */
[----:B------:R-:W-:Y:S01]  /*1eb80*/  ISETP.GT.U32.AND P6, PT, R44, R37, PT ;  /* 0x000000252c00720c */ /* 0x000fe20003fc4070 */
[----:B------:R-:W-:-:S02]  /*1eb90*/  VIADD R55, R0, 0x10 ;  /* 0x0000001000377836 */ /* 0x000fc40000000000 */
[----:B------:R-:W-:Y:S02]  /*1eba0*/  @!P0 IMAD.MOV R7, RZ, RZ, -R7 ;  /* 0x000000ffff078224 */ /* 0x000fe400078e0a07 */
[----:B------:R-:W-:Y:S01]  /*1ebb0*/  IMAD.HI.U32 R28, R39, R47, RZ ;  /* 0x0000002f271c7227 */ /* 0x000fe200078e00ff */
[----:B------:R-:W-:Y:S02]  /*1ebc0*/  IABS R48, R55 ;  /* 0x0000003700307213 */ /* 0x000fe40000000000 */
[----:B------:R0:W-:Y:S01]  /*1ebd0*/  STL [R1+0x64], R7 ;  /* 0x0000640701007387 */ /* 0x0001e20000100800 */
[----:B------:R-:W-:Y:S02]  /*1ebe0*/  VIADD R56, R0, 0x13 ;  /* 0x0000001300387836 */ /* 0x000fe40000000000 */
[--C-:B------:R-:W-:Y:S01]  /*1ebf0*/  @!P5 IMAD.IADD R6, R6, 0x1, -R44.reuse ;  /* 0x000000010606d824 */ /* 0x100fe200078e0a2c */
[C---:B------:R-:W-:Y:S01]  /*1ec00*/  ISETP.GT.U32.AND P5, PT, R44.reuse, R4, PT ;  /* 0x000000042c00720c */ /* 0x040fe20003fa4070 */
[----:B------:R-:W-:Y:S01]  /*1ec10*/  @!P6 IMAD.IADD R37, R37, 0x1, -R44 ;  /* 0x000000012525e824 */ /* 0x000fe200078e0a2c */
[----:B------:R-:W-:Y:S01]  /*1ec20*/  IABS R38, R56 ;  /* 0x0000003800267213 */ /* 0x000fe20000000000 */
[----:B------:R-:W-:Y:S01]  /*1ec30*/  IMAD.MOV R28, RZ, RZ, -R28 ;  /* 0x000000ffff1c7224 */ /* 0x000fe200078e0a1c */
[----:B------:R-:W-:Y:S01]  /*1ec40*/  ISETP.GT.U32.AND P6, PT, R44, R6, PT ;  /* 0x000000062c00720c */ /* 0x000fe20003fc4070 */
[----:B------:R-:W-:Y:S01]  /*1ec50*/  VIADD R51, R0, 0x12 ;  /* 0x0000001200337836 */ /* 0x000fe20000000000 */
[----:B------:R-:W-:Y:S01]  /*1ec60*/  ISETP.GE.AND P0, PT, R56, RZ, PT ;  /* 0x000000ff3800720c */ /* 0x000fe20003f06270 */
[----:B0-----:R-:W-:-:S02]  /*1ec70*/  IMAD.MOV.U32 R7, RZ, RZ, R5 ;  /* 0x000000ffff077224 */ /* 0x001fc400078e0005 */
[----:B------:R-:W-:Y:S01]  /*1ec80*/  IMAD.HI.U32 R5, R39, R48, RZ ;  /* 0x0000003027057227 */ /* 0x000fe200078e00ff */
[----:B------:R-:W-:-:S03]  /*1ec90*/  IABS R46, R51 ;  /* 0x00000033002e7213 */ /* 0x000fc60000000000 */
[----:B------:R-:W-:Y:S01]  /*1eca0*/  @!P3 IMAD.MOV R7, RZ, RZ, -R7 ;  /* 0x000000ffff07b224 */ /* 0x000fe200078e0a07 */
[----:B------:R-:W-:Y:S01]  /*1ecb0*/  ISETP.GT.U32.AND P3, PT, R44, R37, PT ;  /* 0x000000252c00720c */ /* 0x000fe20003f64070 */
[--C-:B------:R-:W-:Y:S02]  /*1ecc0*/  @!P5 IMAD.IADD R4, R4, 0x1, -R44.reuse ;  /* 0x000000010404d824 */ /* 0x100fe400078e0a2c */
[----:B------:R-:W-:Y:S01]  /*1ecd0*/  @!P6 IMAD.IADD R6, R6, 0x1, -R44 ;  /* 0x000000010606e824 */ /* 0x000fe200078e0a2c */
[----:B------:R0:W-:Y:S01]  /*1ece0*/  STL [R1+0x3c], R7 ;  /* 0x00003c0701007387 */ /* 0x0001e20000100800 */
[C---:B------:R-:W-:Y:S02]  /*1ecf0*/  IMAD R47, R44.reuse, R28, R47 ;  /* 0x0000001c2c2f7224 */ /* 0x040fe400078e022f */
[----:B------:R-:W-:Y:S02]  /*1ed00*/  @!P2 IMAD.MOV R6, RZ, RZ, -R6 ;  /* 0x000000ffff06a224 */ /* 0x000fe400078e0a06 */
[----:B------:R-:W-:Y:S01]  /*1ed10*/  IMAD.MOV R5, RZ, RZ, -R5 ;  /* 0x000000ffff057224 */ /* 0x000fe200078e0a05 */
[----:B------:R-:W-:Y:S01]  /*1ed20*/  ISETP.GT.U32.AND P6, PT, R44, R47, PT ;  /* 0x0000002f2c00720c */ /* 0x000fe20003fc4070 */
[----:B------:R-:W-:-:S04]  /*1ed30*/  IMAD.HI.U32 R40, R39, R38, RZ ;  /* 0x0000002627287227 */ /* 0x000fc800078e00ff */
[----:B0-----:R-:W-:Y:S02]  /*1ed40*/  IMAD.MOV.U32 R7, RZ, RZ, R4 ;  /* 0x000000ffff077224 */ /* 0x001fe400078e0004 */
[C---:B------:R-:W-:Y:S02]  /*1ed50*/  IMAD R48, R44.reuse, R5, R48 ;  /* 0x000000052c307224 */ /* 0x040fe400078e0230 */
[----:B------:R-:W-:Y:S02]  /*1ed60*/  @!P1 IMAD.MOV R7, RZ, RZ, -R7 ;  /* 0x000000ffff079224 */ /* 0x000fe400078e0a07 */
[----:B------:R-:W-:Y:S01]  /*1ed70*/  @!P3 IMAD.IADD R37, R37, 0x1, -R44 ;  /* 0x000000012525b824 */ /* 0x000fe200078e0a2c */
[----:B------:R-:W-:Y:S01]  /*1ed80*/  ISETP.GT.U32.AND P3, PT, R44, R48, PT ;  /* 0x000000302c00720c */ /* 0x000fe20003f64070 */
[----:B------:R-:W-:Y:S01]  /*1ed90*/  IMAD.HI.U32 R41, R39, R46, RZ ;  /* 0x0000002e27297227 */ /* 0x000fe200078e00ff */
[----:B------:R-:W-:Y:S03]  /*1eda0*/  STL [R1+0x40], R7 ;  /* 0x0000400701007387 */ /* 0x000fe60000100800 */
[----:B------:R-:W-:Y:S01]  /*1edb0*/  IMAD.MOV R40, RZ, RZ, -R40 ;  /* 0x000000ffff287224 */ /* 0x000fe200078e0a28 */
[----:B------:R0:W-:Y:S01]  /*1edc0*/  STL [R1+0x38], R6 ;  /* 0x0000380601007387 */ /* 0x0001e20000100800 */
[----:B------:R-:W-:-:S02]  /*1edd0*/  IMAD.MOV R29, RZ, RZ, -R41 ;  /* 0x000000ffff1d7224 */ /* 0x000fc400078e0a29 */
[----:B------:R-:W-:Y:S01]  /*1ede0*/  IMAD R38, R44, R40, R38 ;  /* 0x000000282c267224 */ /* 0x000fe200078e0226 */
[----:B------:R-:W2:Y:S01]  /*1edf0*/  LDL R8, [R1+0x124] ;  /* 0x0001240001087983 */ /* 0x000ea20000100800 */
[----:B------:R-:W-:Y:S02]  /*1ee00*/  VIADD R59, R0, 0xe ;  /* 0x0000000e003b7836 */ /* 0x000fe40000000000 */
[----:B------:R-:W-:Y:S01]  /*1ee10*/  IMAD R46, R44, R29, R46 ;  /* 0x0000001d2c2e7224 */ /* 0x000fe200078e022e */
[----:B------:R-:W3:Y:S01]  /*1ee20*/  LDL R57, [R1+0x120] ;  /* 0x0001200001397983 */ /* 0x000ee20000100800 */
[--C-:B------:R-:W-:Y:S01]  /*1ee30*/  @!P6 IMAD.IADD R47, R47, 0x1, -R44.reuse ;  /* 0x000000012f2fe824 */ /* 0x100fe200078e0a2c */
[----:B------:R-:W-:Y:S01]  /*1ee40*/  IABS R50, R59 ;  /* 0x0000003b00327213 */ /* 0x000fe20000000000 */
[----:B------:R-:W-:Y:S01]  /*1ee50*/  @!P3 IMAD.IADD R48, R48, 0x1, -R44 ;  /* 0x000000013030b824 */ /* 0x000fe200078e0a2c */
[----:B------:R-:W-:Y:S01]  /*1ee60*/  ISETP.GT.U32.AND P5, PT, R44, R38, PT ;  /* 0x000000262c00720c */ /* 0x000fe20003fa4070 */
[----:B------:R-:W-:Y:S01]  /*1ee70*/  VIADD R56, R0, 0xf ;  /* 0x0000000f00387836 */ /* 0x000fe20000000000 */
[C---:B------:R-:W-:Y:S01]  /*1ee80*/  ISETP.GT.U32.AND P1, PT, R44.reuse, R46, PT ;  /* 0x0000002e2c00720c */ /* 0x040fe20003f24070 */
[----:B------:R-:W-:Y:S01]  /*1ee90*/  IMAD.HI.U32 R4, R39, R50, RZ ;  /* 0x0000003227047227 */ /* 0x000fe200078e00ff */
[----:B------:R-:W-:-:S02]  /*1eea0*/  ISETP.GT.U32.AND P3, PT, R44, R47, PT ;  /* 0x0000002f2c00720c */ /* 0x000fc40003f64070 */
[----:B------:R-:W-:Y:S01]  /*1eeb0*/  IABS R49, R56 ;  /* 0x0000003800317213 */ /* 0x000fe20000000000 */
[----:B------:R-:W-:Y:S01]  /*1eec0*/  IMAD.MOV R4, RZ, RZ, -R4 ;  /* 0x000000ffff047224 */ /* 0x000fe200078e0a04 */
[----:B------:R-:W-:Y:S01]  /*1eed0*/  ISETP.GT.U32.AND P2, PT, R44, R48, PT ;  /* 0x000000302c00720c */ /* 0x000fe20003f44070 */
[----:B------:R-:W-:Y:S02]  /*1eee0*/  VIADD R16, R0, 0xc ;  /* 0x0000000c00107836 */ /* 0x000fe40000000000 */
[----:B------:R-:W-:Y:S02]  /*1eef0*/  IMAD R50, R44, R4, R50 ;  /* 0x000000042c327224 */ /* 0x000fe400078e0232 */
[--C-:B------:R-:W-:Y:S01]  /*1ef00*/  @!P5 IMAD.IADD R38, R38, 0x1, -R44.reuse ;  /* 0x000000012626d824 */ /* 0x100fe200078e0a2c */
[----:B------:R-:W-:Y:S01]  /*1ef10*/  IABS R52, R16 ;  /* 0x0000001000347213 */ /* 0x000fe20000000000 */
[--C-:B------:R-:W-:Y:S01]  /*1ef20*/  @!P1 IMAD.IADD R46, R46, 0x1, -R44.reuse ;  /* 0x000000012e2e9824 */ /* 0x100fe200078e0a2c */
[----:B------:R-:W-:Y:S01]  /*1ef30*/  ISETP.GE.AND P5, PT, R51, RZ, PT ;  /* 0x000000ff3300720c */ /* 0x000fe20003fa6270 */
[----:B------:R-:W-:Y:S01]  /*1ef40*/  @!P3 IMAD.IADD R47, R47, 0x1, -R44 ;  /* 0x000000012f2fb824 */ /* 0x000fe200078e0a2c */
[C---:B------:R-:W-:Y:S01]  /*1ef50*/  ISETP.GT.U32.AND P1, PT, R44.reuse, R38, PT ;  /* 0x000000262c00720c */ /* 0x040fe20003f24070 */
[----:B------:R-:W-:Y:S01]  /*1ef60*/  IMAD.HI.U32 R5, R39, R49, RZ ;  /* 0x0000003127057227 */ /* 0x000fe200078e00ff */
[----:B------:R-:W-:-:S02]  /*1ef70*/  ISETP.GT.U32.AND P3, PT, R44, R50, PT ;  /* 0x000000322c00720c */ /* 0x000fc40003f64070 */
[----:B------:R-:W-:Y:S01]  /*1ef80*/  ISETP.GT.U32.AND P6, PT, R44, R46, PT ;  /* 0x0000002e2c00720c */ /* 0x000fe20003fc4070 */
[----:B------:R-:W-:Y:S02]  /*1ef90*/  IMAD.MOV R5, RZ, RZ, -R5 ;  /* 0x000000ffff057224 */ /* 0x000fe400078e0a05 */
[----:B------:R-:W-:Y:S02]  /*1efa0*/  VIADD R61, R0, 0xd ;  /* 0x0000000d003d7836 */ /* 0x000fe40000000000 */
[----:B------:R-:W-:Y:S02]  /*1efb0*/  IMAD R49, R44, R5, R49 ;  /* 0x000000052c317224 */ /* 0x000fe400078e0231 */
[----:B------:R-:W-:Y:S01]  /*1efc0*/  IMAD.HI.U32 R4, R39, R52, RZ ;  /* 0x0000003427047227 */ /* 0x000fe200078e00ff */
[----:B------:R-:W-:-:S03]  /*1efd0*/  IABS R51, R61 ;  /* 0x0000003d00337213 */ /* 0x000fc60000000000 */
[--C-:B------:R-:W-:Y:S01]  /*1efe0*/  @!P1 IMAD.IADD R38, R38, 0x1, -R44.reuse ;  /* 0x0000000126269824 */ /* 0x100fe200078e0a2c */
[----:B------:R-:W-:Y:S01]  /*1eff0*/  ISETP.GT.U32.AND P1, PT, R44, R49, PT ;  /* 0x000000312c00720c */ /* 0x000fe20003f24070 */
[----:B------:R-:W-:Y:S02]  /*1f000*/  @!P3 IMAD.IADD R50, R50, 0x1, -R44 ;  /* 0x000000013232b824 */ /* 0x000fe400078e0a2c */
[----:B------:R-:W-:Y:S02]  /*1f010*/  IMAD.MOV R4, RZ, RZ, -R4 ;  /* 0x000000ffff047224 */ /* 0x000fe400078e0a04 */
[----:B------:R-:W-:Y:S01]  /*1f020*/  VIADD R14, R0, 0xa ;  /* 0x0000000a000e7836 */ /* 0x000fe20000000000 */
[----:B------:R-:W-:Y:S01]  /*1f030*/  ISETP.GT.U32.AND P3, PT, R44, R50, PT ;  /* 0x000000322c00720c */ /* 0x000fe20003f64070 */
[----:B------:R-:W-:-:S04]  /*1f040*/  IMAD.HI.U32 R5, R39, R51, RZ ;  /* 0x0000003327057227 */ /* 0x000fc800078e00ff */
[----:B------:R-:W-:Y:S01]  /*1f050*/  @!P6 IMAD.IADD R46, R46, 0x1, -R44 ;  /* 0x000000012e2ee824 */ /* 0x000fe200078e0a2c */
[----:B------:R-:W-:Y:S01]  /*1f060*/  ISETP.GE.AND P6, PT, R54, RZ, PT ;  /* 0x000000ff3600720c */ /* 0x000fe20003fc6270 */
[----:B------:R-:W-:Y:S01]  /*1f070*/  IMAD R52, R44, R4, R52 ;  /* 0x000000042c347224 */ /* 0x000fe200078e0234 */
[----:B------:R-:W-:Y:S01]  /*1f080*/  IABS R54, R14 ;  /* 0x0000000e00367213 */ /* 0x000fe20000000000 */
[--C-:B------:R-:W-:Y:S01]  /*1f090*/  @!P1 IMAD.IADD R49, R49, 0x1, -R44.reuse ;  /* 0x0000000131319824 */ /* 0x100fe200078e0a2c */
[----:B------:R-:W1:Y:S01]  /*1f0a0*/  I2F.RP R4, R45 ;  /* 0x0000002d00047306 */ /* 0x000e620000209400 */
[----:B------:R-:W-:Y:S02]  /*1f0b0*/  IMAD.MOV R5, RZ, RZ, -R5 ;  /* 0x000000ffff057224 */ /* 0x000fe400078e0a05 */
[----:B------:R-:W-:Y:S01]  /*1f0c0*/  @!P3 IMAD.IADD R50, R50, 0x1, -R44 ;  /* 0x000000013232b824 */ /* 0x000fe200078e0a2c */
[C---:B------:R-:W-:Y:S01]  /*1f0d0*/  ISETP.GT.U32.AND P1, PT, R44.reuse, R49, PT ;  /* 0x000000312c00720c */ /* 0x040fe20003f24070 */
[C---:B------:R-:W-:Y:S01]  /*1f0e0*/  IMAD R51, R44.reuse, R5, R51 ;  /* 0x000000052c337224 */ /* 0x040fe200078e0233 */
[----:B------:R-:W-:Y:S01]  /*1f0f0*/  ISETP.GT.U32.AND P3, PT, R44, R52, PT ;  /* 0x000000342c00720c */ /* 0x000fe20003f64070 */
[----:B------:R-:W-:-:S04]  /*1f100*/  IMAD.HI.U32 R5, R39, R54, RZ ;  /* 0x0000003627057227 */ /* 0x000fc800078e00ff */
[C---:B------:R-:W-:Y:S02]  /*1f110*/  VIADD R15, R0.reuse, 0xb ;  /* 0x0000000b000f7836 */ /* 0x040fe40000000000 */
[----:B------:R-:W-:Y:S02]  /*1f120*/  VIADD R12, R0, 0x8 ;  /* 0x00000008000c7836 */ /* 0x000fe40000000000 */
[----:B------:R-:W-:Y:S01]  /*1f130*/  IMAD.MOV R5, RZ, RZ, -R5 ;  /* 0x000000ffff057224 */ /* 0x000fe200078e0a05 */
[----:B------:R-:W-:Y:S01]  /*1f140*/  IABS R53, R15 ;  /* 0x0000000f00357213 */ /* 0x000fe20000000000 */
[----:B-1----:R-:W1:Y:S01]  /*1f150*/  MUFU.RCP R4, R4 ;  /* 0x0000000400047308 */ /* 0x002e620000001000 */
[----:B------:R-:W-:Y:S01]  /*1f160*/  IABS R42, R12 ;  /* 0x0000000c002a7213 */ /* 0x000fe20000000000 */
[C---:B------:R-:W-:Y:S02]  /*1f170*/  IMAD R54, R44.reuse, R5, R54 ;  /* 0x000000052c367224 */ /* 0x040fe400078e0236 */
[--C-:B------:R-:W-:Y:S01]  /*1f180*/  @!P1 IMAD.IADD R49, R49, 0x1, -R44.reuse ;  /* 0x0000000131319824 */ /* 0x100fe200078e0a2c */
[----:B------:R-:W-:Y:S01]  /*1f190*/  ISETP.GT.U32.AND P1, PT, R44, R51, PT ;  /* 0x000000332c00720c */ /* 0x000fe20003f24070 */
[----:B------:R-:W-:Y:S01]  /*1f1a0*/  @!P3 IMAD.IADD R52, R52, 0x1, -R44 ;  /* 0x000000013434b824 */ /* 0x000fe200078e0a2c */
[----:B------:R-:W-:Y:S01]  /*1f1b0*/  ISETP.GT.U32.AND P3, PT, R44, R54, PT ;  /* 0x000000362c00720c */ /* 0x000fe20003f64070 */
[----:B------:R-:W-:-:S04]  /*1f1c0*/  IMAD.HI.U32 R29, R39, R53, RZ ;  /* 0x00000035271d7227 */ /* 0x000fc800078e00ff */
[----:B0-----:R-:W-:-:S04]  /*1f1d0*/  IMAD.HI.U32 R6, R39, R42, RZ ;  /* 0x0000002a27067227 */ /* 0x001fc800078e00ff */
[C---:B------:R-:W-:Y:S02]  /*1f1e0*/  VIADD R13, R0.reuse, 0x9 ;  /* 0x00000009000d7836 */ /* 0x040fe40000000000 */
[C---:B------:R-:W-:Y:S02]  /*1f1f0*/  VIADD R11, R0.reuse, 0x7 ;  /* 0x00000007000b7836 */ /* 0x040fe40000000000 */
[----:B------:R-:W-:Y:S02]  /*1f200*/  IMAD.MOV R29, RZ, RZ, -R29 ;  /* 0x000000ffff1d7224 */ /* 0x000fe400078e0a1d */
[----:B------:R-:W-:Y:S02]  /*1f210*/  IMAD.MOV R6, RZ, RZ, -R6 ;  /* 0x000000ffff067224 */ /* 0x000fe400078e0a06 */
[----:B------:R-:W-:Y:S01]  /*1f220*/  VIADD R10, R0, 0x6 ;  /* 0x00000006000a7836 */ /* 0x000fe20000000000 */
[----:B------:R-:W-:Y:S01]  /*1f230*/  IABS R43, R13 ;  /* 0x0000000d002b7213 */ /* 0x000fe20000000000 */
[C---:B------:R-:W-:Y:S01]  /*1f240*/  IMAD R53, R44.reuse, R29, R53 ;  /* 0x0000001d2c357224 */ /* 0x040fe200078e0235 */
[----:B------:R-:W-:Y:S01]  /*1f250*/  IABS R41, R11 ;  /* 0x0000000b00297213 */ /* 0x000fe20000000000 */
[C---:B------:R-:W-:Y:S01]  /*1f260*/  IMAD R42, R44.reuse, R6, R42 ;  /* 0x000000062c2a7224 */ /* 0x040fe200078e022a */
[----:B------:R-:W-:Y:S01]  /*1f270*/  IABS R6, R10 ;  /* 0x0000000a00067213 */ /* 0x000fe20000000000 */
[--C-:B------:R-:W-:Y:S01]  /*1f280*/  @!P1 IMAD.IADD R51, R51, 0x1, -R44.reuse ;  /* 0x0000000133339824 */ /* 0x100fe200078e0a2c */
[----:B------:R-:W-:Y:S01]  /*1f290*/  ISETP.GT.U32.AND P1, PT, R44, R53, PT ;  /* 0x000000352c00720c */ /* 0x000fe20003f24070 */
[----:B------:R-:W-:Y:S01]  /*1f2a0*/  @!P3 IMAD.IADD R54, R54, 0x1, -R44 ;  /* 0x000000013636b824 */ /* 0x000fe200078e0a2c */
[----:B------:R-:W-:Y:S01]  /*1f2b0*/  ISETP.GT.U32.AND P3, PT, R44, R52, PT ;  /* 0x000000342c00720c */ /* 0x000fe20003f64070 */
[----:B------:R-:W-:-:S04]  /*1f2c0*/  IMAD.HI.U32 R28, R39, R43, RZ ;  /* 0x0000002b271c7227 */ /* 0x000fc800078e00ff */
[----:B-1----:R-:W-:Y:S02]  /*1f2d0*/  VIADD R29, R4, 0xffffffe ;  /* 0x0ffffffe041d7836 */ /* 0x002fe40000000000 */
[----:B------:R-:W-:-:S04]  /*1f2e0*/  IMAD.HI.U32 R5, R39, R41, RZ ;  /* 0x0000002927057227 */ /* 0x000fc800078e00ff */
[----:B------:R-:W-:Y:S02]  /*1f2f0*/  IMAD.MOV.U32 R4, RZ, RZ, R6 ;  /* 0x000000ffff047224 */ /* 0x000fe400078e0006 */
[----:B------:R-:W-:Y:S02]  /*1f300*/  IMAD.MOV R28, RZ, RZ, -R28 ;  /* 0x000000ffff1c7224 */ /* 0x000fe400078e0a1c */
[C---:B------:R-:W-:Y:S02]  /*1f310*/  VIADD R9, R0.reuse, 0x4 ;  /* 0x0000000400097836 */ /* 0x040fe40000000000 */
[----:B------:R-:W-:Y:S02]  /*1f320*/  IMAD.MOV R5, RZ, RZ, -R5 ;  /* 0x000000ffff057224 */ /* 0x000fe400078e0a05 */
[----:B------:R-:W-:Y:S02]  /*1f330*/  VIADD R60, R0, 0x5 ;  /* 0x00000005003c7836 */ /* 0x000fe40000000000 */
[----:B------:R-:W-:-:S04]  /*1f340*/  IMAD.HI.U32 R6, R39, R4, RZ ;  /* 0x0000000427067227 */ /* 0x000fc800078e00ff */
[C---:B------:R-:W-:Y:S01]  /*1f350*/  IMAD R43, R44.reuse, R28, R43 ;  /* 0x0000001c2c2b7224 */ /* 0x040fe200078e022b */
[----:B------:R-:W-:Y:S01]  /*1f360*/  IABS R28, R9 ;  /* 0x00000009001c7213 */ /* 0x000fe20000000000 */
[C---:B------:R-:W-:Y:S01]  /*1f370*/  IMAD R41, R44.reuse, R5, R41 ;  /* 0x000000052c297224 */ /* 0x040fe200078e0229 */
[----:B------:R-:W-:Y:S01]  /*1f380*/  IABS R5, R60 ;  /* 0x0000003c00057213 */ /* 0x000fe20000000000 */
[----:B------:R-:W-:Y:S02]  /*1f390*/  IMAD.MOV R6, RZ, RZ, -R6 ;  /* 0x000000ffff067224 */ /* 0x000fe400078e0a06 */
[----:B------:R-:W-:Y:S01]  /*1f3a0*/  @!P1 IMAD.IADD R53, R53, 0x1, -R44 ;  /* 0x0000000135359824 */ /* 0x000fe200078e0a2c */
[C---:B------:R-:W-:Y:S01]  /*1f3b0*/  ISETP.GT.U32.AND P1, PT, R44.reuse, R51, PT ;  /* 0x000000332c00720c */ /* 0x040fe20003f24070 */
[----:B------:R-:W-:Y:S02]  /*1f3c0*/  IMAD R4, R44, R6, R4 ;  /* 0x000000062c047224 */ /* 0x000fe400078e0204 */
[----:B------:R-:W-:Y:S01]  /*1f3d0*/  @!P3 IMAD.IADD R52, R52, 0x1, -R44 ;  /* 0x000000013434b824 */ /* 0x000fe200078e0a2c */
[----:B------:R-:W-:Y:S01]  /*1f3e0*/  ISETP.GT.U32.AND P3, PT, R44, R42, PT ;  /* 0x0000002a2c00720c */ /* 0x000fe20003f64070 */
[----:B------:R-:W-:-:S02]  /*1f3f0*/  IMAD.MOV.U32 R6, RZ, RZ, R28 ;  /* 0x000000ffff067224 */ /* 0x000fc400078e001c */
        /* <DEDUP_REMOVED lines=8> */
[----:B------:R-:W-:-:S04]  /*1f480*/  IMAD.HI.U32 R28, R39, R6, RZ ;  /* 0x00000006271c7227 */ /* 0x000fc800078e00ff */
[----:B------:R-:W-:Y:S01]  /*1f490*/  IMAD.MOV R28, RZ, RZ, -R28 ;  /* 0x000000ffff1c7224 */ /* 0x000fe200078e0a1c */
[----:B------:R-:W-:Y:S01]  /*1f4a0*/  IABS R40, R7 ;  /* 0x0000000700287213 */ /* 0x000fe20000000000 */
[----:B------:R-:W-:Y:S02]  /*1f4b0*/  @!P4 IMAD.MOV R37, RZ, RZ, -R37 ;  /* 0x000000ffff25c224 */ /* 0x000fe400078e0a25 */
[----:B------:R-:W-:Y:S02]  /*1f4c0*/  IMAD R6, R44, R28, R6 ;  /* 0x0000001c2c067224 */ /* 0x000fe400078e0206 */
[--C-:B------:R-:W-:Y:S01]  /*1f4d0*/  @!P1 IMAD.IADD R43, R43, 0x1, -R44.reuse ;  /* 0x000000012b2b9824 */ /* 0x100fe200078e0a2c */
[----:B------:R-:W-:Y:S01]  /*1f4e0*/  ISETP.GE.AND P1, PT, R56, RZ, PT ;  /* 0x000000ff3800720c */ /* 0x000fe20003f26270 */
[----:B------:R-:W-:Y:S01]  /*1f4f0*/  @!P3 IMAD.IADD R5, R5, 0x1, -R44 ;  /* 0x000000010505b824 */ /* 0x000fe200078e0a2c */
[C---:B------:R-:W-:Y:S01]  /*1f500*/  ISETP.GT.U32.AND P3, PT, R44.reuse, R6, PT ;  /* 0x000000062c00720c */ /* 0x040fe20003f64070 */
[----:B------:R-:W-:Y:S01]  /*1f510*/  IMAD.HI.U32 R56, R39, R40, RZ ;  /* 0x0000002827387227 */ /* 0x000fe200078e00ff */
[----:B------:R-:W-:-:S03]  /*1f520*/  ISETP.GT.U32.AND P4, PT, R44, R53, PT ;  /* 0x000000352c00720c */ /* 0x000fc60003f84070 */
[----:B------:R-:W-:Y:S02]  /*1f530*/  IMAD.MOV R56, RZ, RZ, -R56 ;  /* 0x000000ffff387224 */ /* 0x000fe400078e0a38 */
[----:B------:R-:W-:Y:S01]  /*1f540*/  @!P2 IMAD.IADD R48, R48, 0x1, -R44 ;  /* 0x000000013030a824 */ /* 0x000fe200078e0a2c */
[----:B------:R-:W0:Y:S01]  /*1f550*/  F2I.FTZ.U32.TRUNC.NTZ R29, R29 ;  /* 0x0000001d001d7305 */ /* 0x000e22000021f000 */
[C---:B------:R-:W-:Y:S01]  /*1f560*/  IMAD R40, R44.reuse, R56, R40 ;  /* 0x000000382c287224 */ /* 0x040fe200078e0228 */
[----:B------:R-:W-:Y:S01]  /*1f570*/  ISETP.GE.AND P2, PT, R55, RZ, PT ;  /* 0x000000ff3700720c */ /* 0x000fe20003f46270 */
[----:B------:R-:W-:Y:S01]  /*1f580*/  @!P0 IMAD.MOV R38, RZ, RZ, -R38 ;  /* 0x000000ffff268224 */ /* 0x000fe200078e0a26 */
[----:B------:R-:W-:Y:S01]  /*1f590*/  ISETP.GT.U32.AND P0, PT, R44, R54, PT ;  /* 0x000000362c00720c */ /* 0x000fe20003f04070 */
[--C-:B------:R-:W-:Y:S01]  /*1f5a0*/  @!P3 IMAD.IADD R6, R6, 0x1, -R44.reuse ;  /* 0x000000010606b824 */ /* 0x100fe200078e0a2c */
[C---:B------:R-:W-:Y:S01]  /*1f5b0*/  ISETP.GT.U32.AND P3, PT, R44.reuse, R40, PT ;  /* 0x000000282c00720c */ /* 0x040fe20003f64070 */
[----:B------:R-:W-:Y:S01]  /*1f5c0*/  @!P4 IMAD.IADD R53, R53, 0x1, -R44 ;  /* 0x000000013535c824 */ /* 0x000fe200078e0a2c */
[----:B------:R-:W-:Y:S01]  /*1f5d0*/  ISETP.GT.U32.AND P4, PT, R44, R41, PT ;  /* 0x000000292c00720c */ /* 0x000fe20003f84070 */
[----:B------:R-:W-:-:S02]  /*1f5e0*/  @!P6 IMAD.MOV R47, RZ, RZ, -R47 ;  /* 0x000000ffff2fe224 */ /* 0x000fc400078e0a2f */
[----:B------:R-:W-:Y:S02]  /*1f5f0*/  IMAD.MOV.U32 R28, RZ, RZ, RZ ;  /* 0x000000ffff1c7224 */ /* 0x000fe400078e00ff */
[----:B0-----:R-:W-:-:S04]  /*1f600*/  IMAD.MOV R55, RZ, RZ, -R29 ;  /* 0x000000ffff377224 */ /* 0x001fc800078e0a1d */
[--C-:B------:R-:W-:Y:S01]  /*1f610*/  @!P0 IMAD.IADD R54, R54, 0x1, -R44.reuse ;  /* 0x0000000136368824 */ /* 0x100fe200078e0a2c */
[----:B------:R-:W-:Y:S01]  /*1f620*/  ISETP.GT.U32.AND P0, PT, R44, R4, PT ;  /* 0x000000042c00720c */ /* 0x000fe20003f04070 */
[--C-:B------:R-:W-:Y:S02]  /*1f630*/  @!P3 IMAD.IADD R40, R40, 0x1, -R44.reuse ;  /* 0x000000012828b824 */ /* 0x100fe400078e0a2c */
[----:B------:R-:W-:Y:S02]  /*1f640*/  IMAD R55, R55, R45, RZ ;  /* 0x0000002d37377224 */ /* 0x000fe400078e02ff */
[----:B------:R-:W-:Y:S01]  /*1f650*/  VIADD R58, R0, 0x2 ;  /* 0x00000002003a7836 */ /* 0x000fe20000000000 */
[----:B------:R-:W-:Y:S01]  /*1f660*/  ISETP.GT.U32.AND P6, PT, R44, R40, PT ;  /* 0x000000282c00720c */ /* 0x000fe20003fc4070 */
[----:B------:R-:W-:Y:S01]  /*1f670*/  @!P4 IMAD.IADD R41, R41, 0x1, -R44 ;  /* 0x000000012929c824 */ /* 0x000fe200078e0a2c */
[----:B------:R-:W-:Y:S01]  /*1f680*/  ISETP.GE.AND P4, PT, R59, RZ, PT ;  /* 0x000000ff3b00720c */ /* 0x000fe20003f86270 */
[----:B------:R-:W-:-:S02]  /*1f690*/  VIADD R59, R0, 0x1 ;  /* 0x00000001003b7836 */ /* 0x000fc40000000000 */
[----:B------:R-:W-:Y:S01]  /*1f6a0*/  IMAD.HI.U32 R28, R29, R55, R28 ;  /* 0x000000371d1c7227 */ /* 0x000fe200078e001c */
[----:B------:R-:W-:Y:S02]  /*1f6b0*/  IABS R55, R58 ;  /* 0x0000003a00377213 */ /* 0x000fe40000000000 */
[----:B------:R-:W-:Y:S01]  /*1f6c0*/  IABS R29, R59 ;  /* 0x0000003b001d7213 */ /* 0x000fe20000000000 */
[----:B------:R-:W-:Y:S01]  /*1f6d0*/  @!P0 IMAD.IADD R4, R4, 0x1, -R44 ;  /* 0x0000000104048824 */ /* 0x000fe200078e0a2c */
[----:B------:R-:W-:Y:S01]  /*1f6e0*/  IABS R56, R0 ;  /* 0x0000000000387213 */ /* 0x000fe20000000000 */
[----:B------:R-:W-:Y:S01]  /*1f6f0*/  IMAD.HI.U32 R21, R39, R55, RZ ;  /* 0x0000003727157227 */ /* 0x000fe200078e00ff */
[----:B------:R-:W-:Y:S02]  /*1f700*/  ISETP.GE.AND P0, PT, R61, RZ, PT ;  /* 0x000000ff3d00720c */ /* 0x000fe40003f06270 */
[----:B------:R-:W-:Y:S01]  /*1f710*/  ISETP.GT.U32.AND P3, PT, R44, R43, PT ;  /* 0x0000002b2c00720c */ /* 0x000fe20003f64070 */
[----:B------:R-:W-:-:S04]  /*1f720*/  IMAD.HI.U32 R20, R39, R29, RZ ;  /* 0x0000001d27147227 */ /* 0x000fc800078e00ff */
[----:B------:R-:W-:-:S04]  /*1f730*/  IMAD.HI.U32 R19, R39, R56, RZ ;  /* 0x0000003827137227 */ /* 0x000fc800078e00ff */
[----:B------:R-:W-:Y:S01]  /*1f740*/  @!P6 IMAD.IADD R40, R40, 0x1, -R44 ;  /* 0x000000012828e824 */ /* 0x000fe200078e0a2c */
[----:B------:R-:W-:Y:S01]  /*1f750*/  ISETP.GE.AND P6, PT, R15, RZ, PT ;  /* 0x000000ff0f00720c */ /* 0x000fe20003fc6270 */
[----:B------:R-:W-:Y:S02]  /*1f760*/  IMAD.MOV R39, RZ, RZ, -R21 ;  /* 0x000000ffff277224 */ /* 0x000fe400078e0a15 */
[----:B------:R-:W-:Y:S01]  /*1f770*/  @!P5 IMAD.MOV R46, RZ, RZ, -R46 ;  /* 0x000000ffff2ed224 */ /* 0x000fe200078e0a2e */
[C---:B------:R-:W-:Y:S01]  /*1f780*/  ISETP.GT.U32.AND P5, PT, R44.reuse, R42, PT ;  /* 0x0000002a2c00720c */ /* 0x040fe20003fa4070 */
[----:B------:R-:W-:Y:S01]  /*1f790*/  @!P1 IMAD.MOV R49, RZ, RZ, -R49 ;  /* 0x000000ffff319224 */ /* 0x000fe200078e0a31 */
[C---:B------:R-:W-:Y:S01]  /*1f7a0*/  ISETP.GT.U32.AND P1, PT, R44.reuse, R4, PT ;  /* 0x000000042c00720c */ /* 0x040fe20003f24070 */
[C---:B------:R-:W-:Y:S02]  /*1f7b0*/  IMAD R39, R44.reuse, R39, R55 ;  /* 0x000000272c277224 */ /* 0x040fe400078e0237 */
[----:B------:R-:W-:Y:S01]  /*1f7c0*/  @!P2 IMAD.MOV R48, RZ, RZ, -R48 ;  /* 0x000000ffff30a224 */ /* 0x000fe200078e0a30 */
[----:B------:R-:W-:Y:S01]  /*1f7d0*/  ISETP.GT.U32.AND P2, PT, R44, R41, PT ;  /* 0x000000292c00720c */ /* 0x000fe20003f44070 */
[----:B------:R-:W-:-:S02]  /*1f7e0*/  IMAD.MOV R21, RZ, RZ, -R20 ;  /* 0x000000ffff157224 */ /* 0x000fc400078e0a14 */
[----:B------:R-:W-:Y:S02]  /*1f7f0*/  IMAD.MOV R20, RZ, RZ, -R19 ;  /* 0x000000ffff147224 */ /* 0x000fe400078e0a13 */
[----:B------:R-:W-:Y:S01]  /*1f800*/  @!P4 IMAD.MOV R50, RZ, RZ, -R50 ;  /* 0x000000ffff32c224 */ /* 0x000fe200078e0a32 */
[C---:B------:R-:W-:Y:S01]  /*1f810*/  ISETP.GT.U32.AND P4, PT, R44.reuse, R5, PT ;  /* 0x000000052c00720c */ /* 0x040fe20003f84070 */
[----:B------:R-:W-:Y:S01]  /*1f820*/  @!P0 IMAD.MOV R51, RZ, RZ, -R51 ;  /* 0x000000ffff338224 */ /* 0x000fe200078e0a33 */
[C---:B------:R-:W-:Y:S01]  /*1f830*/  ISETP.GT.U32.AND P0, PT, R44.reuse, R6, PT ;  /* 0x000000062c00720c */ /* 0x040fe20003f04070 */
[--C-:B------:R-:W-:Y:S01]  /*1f840*/  @!P3 IMAD.IADD R43, R43, 0x1, -R44.reuse ;  /* 0x000000012b2bb824 */ /* 0x100fe200078e0a2c */
[C---:B------:R-:W-:Y:S01]  /*1f850*/  ISETP.GT.U32.AND P3, PT, R44.reuse, R39, PT ;  /* 0x000000272c00720c */ /* 0x040fe20003f64070 */
[----:B------:R-:W-:Y:S02]  /*1f860*/  IMAD R29, R44, R21, R29 ;  /* 0x000000152c1d7224 */ /* 0x000fe400078e021d */
[----:B------:R-:W-:Y:S01]  /*1f870*/  @!P6 IMAD.MOV R53, RZ, RZ, -R53 ;  /* 0x000000ffff35e224 */ /* 0x000fe200078e0a35 */
[----:B------:R-:W-:Y:S01]  /*1f880*/  ISETP.GE.AND P6, PT, R60, RZ, PT ;  /* 0x000000ff3c00720c */ /* 0x000fe20003fc6270 */
[--C-:B------:R-:W-:Y:S01]  /*1f890*/  @!P5 IMAD.IADD R42, R42, 0x1, -R44.reuse ;  /* 0x000000012a2ad824 */ /* 0x100fe200078e0a2c */
[----:B------:R-:W-:Y:S01]  /*1f8a0*/  ISETP.GT.U32.AND P5, PT, R44, R29, PT ;  /* 0x0000001d2c00720c */ /* 0x000fe20003fa4070 */
[----:B------:R-:W0:Y:S01]  /*1f8b0*/  S2R R60, SR_TID.X ;  /* 0x00000000003c7919 */ /* 0x000e220000002100 */
[----:B------:R-:W-:-:S02]  /*1f8c0*/  @!P1 IMAD.IADD R4, R4, 0x1, -R44 ;  /* 0x0000000104049824 */ /* 0x000fc400078e0a2c */
[--C-:B------:R-:W-:Y:S02]  /*1f8d0*/  @!P2 IMAD.IADD R41, R41, 0x1, -R44.reuse ;  /* 0x000000012929a824 */ /* 0x100fe400078e0a2c */
[--C-:B------:R-:W-:Y:S02]  /*1f8e0*/  @!P4 IMAD.IADD R5, R5, 0x1, -R44.reuse ;  /* 0x000000010505c824 */ /* 0x100fe400078e0a2c */
[--C-:B------:R-:W-:Y:S01]  /*1f8f0*/  @!P0 IMAD.IADD R6, R6, 0x1, -R44.reuse ;  /* 0x0000000106068824 */ /* 0x100fe200078e0a2c */
[----:B------:R-:W-:Y:S01]  /*1f900*/  ISETP.GE.AND P0, PT, R16, RZ, PT ;  /* 0x000000ff1000720c */ /* 0x000fe20003f06270 */
[--C-:B------:R-:W-:Y:S01]  /*1f910*/  @!P3 IMAD.IADD R39, R39, 0x1, -R44.reuse ;  /* 0x000000012727b824 */ /* 0x100fe200078e0a2c */
[----:B------:R-:W-:Y:S02]  /*1f920*/  ISETP.GE.AND P3, PT, R14, RZ, PT ;  /* 0x000000ff0e00720c */ /* 0x000fe40003f66270 */
[----:B------:R-:W-:Y:S01]  /*1f930*/  @!P5 IMAD.IADD R29, R29, 0x1, -R44 ;  /* 0x000000011d1dd824 */ /* 0x000fe200078e0a2c */
[----:B------:R-:W-:-:S02]  /*1f940*/  ISETP.GE.AND P5, PT, R13, RZ, PT ;  /* 0x000000ff0d00720c */ /* 0x000fc40003fa6270 */
[----:B--2---:R-:W-:Y:S02]  /*1f950*/  IABS R61, R8 ;  /* 0x00000008003d7213 */ /* 0x004fe40000000000 */
[----:B---3--:R-:W-:-:S03]  /*1f960*/  IABS R17, R57 ;  /* 0x0000003900117213 */ /* 0x008fc60000000000 */
[----:B------:R-:W-:-:S04]  /*1f970*/  IMAD.HI.U32 R18, R28, R61, RZ ;  /* 0x0000003d1c127227 */ /* 0x000fc800078e00ff */
[----:B------:R-:W-:Y:S02]  /*1f980*/  IMAD.MOV R19, RZ, RZ, -R18 ;  /* 0x000000ffff137224 */ /* 0x000fe400078e0a12 */
[----:B------:R-:W-:-:S04]  /*1f990*/  IMAD.HI.U32 R18, R28, R17, RZ ;  /* 0x000000111c127227 */ /* 0x000fc800078e00ff */
[C---:B------:R-:W-:Y:S02]  /*1f9a0*/  IMAD R28, R44.reuse, R20, R56 ;  /* 0x000000142c1c7224 */ /* 0x040fe400078e0238 */
[C---:B------:R-:W-:Y:S02]  /*1f9b0*/  IMAD R55, R45.reuse, R19, R61 ;  /* 0x000000132d377224 */ /* 0x040fe400078e023d */
[----:B------:R-:W-:Y:S01]  /*1f9c0*/  IMAD.MOV R56, RZ, RZ, -R18 ;  /* 0x000000ffff387224 */ /* 0x000fe200078e0a12 */
[----:B------:R-:W-:Y:S02]  /*1f9d0*/  ISETP.GT.U32.AND P2, PT, R44, R28, PT ;  /* 0x0000001c2c00720c */ /* 0x000fe40003f44070 */
[C---:B------:R-:W-:Y:S01]  /*1f9e0*/  ISETP.GT.U32.AND P1, PT, R45.reuse, R55, PT ;  /* 0x000000372d00720c */ /* 0x040fe20003f24070 */
[----:B------:R-:W-:-:S05]  /*1f9f0*/  IMAD R56, R45, R56, R17 ;  /* 0x000000382d387224 */ /* 0x000fca00078e0211 */
[----:B------:R-:W-:Y:S01]  /*1fa00*/  ISETP.GT.U32.AND P4, PT, R45, R56, PT ;  /* 0x000000382d00720c */ /* 0x000fe20003f84070 */
[----:B------:R-:W-:-:S04]  /*1fa10*/  @!P0 IMAD.MOV R52, RZ, RZ, -R52 ;  /* 0x000000ffff348224 */ /* 0x000fc800078e0a34 */
[----:B------:R-:W-:Y:S02]  /*1fa20*/  @!P2 IMAD.IADD R28, R28, 0x1, -R44 ;  /* 0x000000011c1ca824 */ /* 0x000fe400078e0a2c */
[--C-:B------:R-:W-:Y:S01]  /*1fa30*/  @!P1 IMAD.IADD R55, R55, 0x1, -R45.reuse ;  /* 0x0000000137379824 */ /* 0x100fe200078e0a2d */
[----:B------:R-:W-:Y:S01]  /*1fa40*/  ISETP.GE.AND P1, PT, R11, RZ, PT ;  /* 0x000000ff0b00720c */ /* 0x000fe20003f26270 */
[----:B------:R-:W-:Y:S01]  /*1fa50*/  @!P3 IMAD.MOV R54, RZ, RZ, -R54 ;  /* 0x000000ffff36b224 */ /* 0x000fe200078e0a36 */
[C---:B------:R-:W-:Y:S02]  /*1fa60*/  ISETP.GT.U32.AND P0, PT, R44.reuse, R39, PT ;  /* 0x000000272c00720c */ /* 0x040fe40003f04070 */
[----:B------:R-:W-:Y:S01]  /*1fa70*/  ISETP.GT.U32.AND P3, PT, R44, R28, PT ;  /* 0x0000001c2c00720c */ /* 0x000fe20003f64070 */
[----:B------:R-:W-:Y:S01]  /*1fa80*/  @!P4 IMAD.IADD R56, R56, 0x1, -R45 ;  /* 0x000000013838c824 */ /* 0x000fe200078e0a2d */
[----:B------:R-:W-:Y:S01]  /*1fa90*/  ISETP.GT.U32.AND P4, PT, R44, R29, PT ;  /* 0x0000001d2c00720c */ /* 0x000fe20003f84070 */
[----:B------:R-:W-:Y:S01]  /*1faa0*/  @!P5 IMAD.MOV R43, RZ, RZ, -R43 ;  /* 0x000000ffff2bd224 */ /* 0x000fe200078e0a2b */
[----:B------:R-:W-:-:S02]  /*1fab0*/  ISETP.GT.U32.AND P5, PT, R45, R55, PT ;  /* 0x000000372d00720c */ /* 0x000fc40003fa4070 */
[----:B0-----:R-:W-:-:S03]  /*1fac0*/  SHF.R.S32.HI R61, RZ, 0x2, R60 ;  /* 0x00000002ff3d7819 */ /* 0x001fc6000001143c */
[----:B------:R-:W-:Y:S01]  /*1fad0*/  @!P1 IMAD.MOV R41, RZ, RZ, -R41 ;  /* 0x000000ffff299224 */ /* 0x000fe200078e0a29 */
[----:B------:R-:W-:Y:S01]  /*1fae0*/  ISETP.GT.U32.AND P1, PT, R45, R56, PT ;  /* 0x000000382d00720c */ /* 0x000fe20003f24070 */
[--C-:B------:R-:W-:Y:S02]  /*1faf0*/  @!P0 IMAD.IADD R39, R39, 0x1, -R44.reuse ;  /* 0x0000000127278824 */ /* 0x100fe400078e0a2c */
[--C-:B------:R-:W-:Y:S02]  /*1fb00*/  @!P3 IMAD.IADD R28, R28, 0x1, -R44.reuse ;  /* 0x000000011c1cb824 */ /* 0x100fe400078e0a2c */
[----:B------:R-:W-:Y:S01]  /*1fb10*/  @!P4 IMAD.IADD R29, R29, 0x1, -R44 ;  /* 0x000000011d1dc824 */ /* 0x000fe200078e0a2c */
[----:B------:R-:W-:Y:S01]  /*1fb20*/  SGXT R44, R61, 0x1 ;  /* 0x000000013d2c781a */ /* 0x000fe20000000200 */
[----:B------:R-:W-:Y:S01]  /*1fb30*/  @!P5 IMAD.IADD R55, R55, 0x1, -R45 ;  /* 0x000000013737d824 */ /* 0x000fe200078e0a2d */
[----:B------:R-:W-:Y:S02]  /*1fb40*/  LOP3.LUT R61, R60, 0x3, RZ, 0xc0, !PT ;  /* 0x000000033c3d7812 */ /* 0x000fe400078ec0ff */
[----:B------:R-:W-:-:S02]  /*1fb50*/  LOP3.LUT R44, R44, 0x90, RZ, 0xc0, !PT ;  /* 0x000000902c2c7812 */ /* 0x000fc400078ec0ff */
[----:B------:R-:W-:Y:S01]  /*1fb60*/  ISETP.GE.AND P5, PT, R57, RZ, PT ;  /* 0x000000ff3900720c */ /* 0x000fe20003fa6270 */
[----:B------:R-:W-:Y:S01]  /*1fb70*/  @!P1 IMAD.IADD R56, R56, 0x1, -R45 ;  /* 0x0000000138389824 */ /* 0x000fe200078e0a2d */
[----:B------:R-:W-:Y:S01]  /*1fb80*/  ISETP.GE.AND P4, PT, R8, RZ, PT ;  /* 0x000000ff0800720c */ /* 0x000fe20003f86270 */
[C---:B------:R-:W-:Y:S02]  /*1fb90*/  IMAD.SHL.U32 R45, R60.reuse, 0x2, RZ ;  /* 0x000000023c2d7824 */ /* 0x040fe400078e00ff */
[----:B------:R-:W-:Y:S01]  /*1fba0*/  IMAD R44, R61, 0x20, R44 ;  /* 0x000000203d2c7824 */ /* 0x000fe200078e022c */
[----:B------:R-:W-:Y:S01]  /*1fbb0*/  ISETP.GE.AND P3, PT, R7, RZ, PT ;  /* 0x000000ff0700720c */ /* 0x000fe20003f66270 */
[----:B------:R-:W-:-:S03]  /*1fbc0*/  IMAD.SHL.U32 R7, R60, 0x10, RZ ;  /* 0x000000103c077824 */ /* 0x000fc600078e00ff */
[----:B------:R-:W-:Y:S02]  /*1fbd0*/  LOP3.LUT R44, R44, 0x10, R45, 0x78, !PT ;  /* 0x000000102c2c7812 */ /* 0x000fe400078e782d */
[----:B------:R-:W-:Y:S01]  /*1fbe0*/  SHF.R.U32.HI R45, RZ, 0x2, R60 ;  /* 0x00000002ff2d7819 */ /* 0x000fe2000001163c */
[----:B------:R-:W-:Y:S01]  /*1fbf0*/  IMAD R61, R61, 0x110, RZ ;  /* 0x000001103d3d7824 */ /* 0x000fe200078e02ff */
[----:B------:R-:W-:Y:S01]  /*1fc00*/  LOP3.LUT R7, R7, 0x100, RZ, 0xc0, !PT ;  /* 0x0000010007077812 */ /* 0x000fe200078ec0ff */
[----:B------:R-:W-:Y:S01]  /*1fc10*/  @!P5 IMAD.MOV R56, RZ, RZ, -R56 ;  /* 0x000000ffff38d224 */ /* 0x000fe200078e0a38 */
[----:B------:R-:W-:Y:S01]  /*1fc20*/  SGXT.U32 R45, R45, 0x3 ;  /* 0x000000032d2d781a */ /* 0x000fe20000000000 */
[----:B------:R-:W-:Y:S01]  /*1fc30*/  @!P4 IMAD.MOV R55, RZ, RZ, -R55 ;  /* 0x000000ffff37c224 */ /* 0x000fe200078e0a37 */
[----:B------:R-:W-:Y:S02]  /*1fc40*/  ISETP.NE.AND P5, PT, R2, RZ, PT ;  /* 0x000000ff0200720c */ /* 0x000fe40003fa5270 */
[----:B------:R-:W-:-:S02]  /*1fc50*/  LOP3.LUT R2, RZ, R2, RZ, 0x33, !PT ;  /* 0x00000002ff027212 */ /* 0x000fc400078e33ff */
[----:B------:R-:W-:Y:S02]  /*1fc60*/  ISETP.GE.AND P0, PT, R9, RZ, PT ;  /* 0x000000ff0900720c */ /* 0x000fe40003f06270 */
[----:B------:R-:W-:Y:S02]  /*1fc70*/  LOP3.LUT R9, R61, R45, RZ, 0xfc, !PT ;  /* 0x0000002d3d097212 */ /* 0x000fe400078efcff */
[----:B------:R-:W-:Y:S02]  /*1fc80*/  IADD3 R8, PT, PT, R44, UR4, R7 ;  /* 0x000000042c087c10 */ /* 0x000fe4000fffe007 */
[----:B------:R-:W-:Y:S02]  /*1fc90*/  SEL R7, R2, R55, !P5 ;  /* 0x0000003702077207 */ /* 0x000fe40006800000 */
[----:B------:R-:W-:Y:S01]  /*1fca0*/  LOP3.LUT R60, R60, 0x1f, RZ, 0xc0, !PT ;  /* 0x0000001f3c3c7812 */ /* 0x000fe200078ec0ff */
[----:B------:R-:W-:Y:S01]  /*1fcb0*/  STL [R1+0x12c], R9 ;  /* 0x00012c0901007387 */ /* 0x000fe20000100800 */
[----:B------:R-:W-:-:S03]  /*1fcc0*/  SEL R2, R2, R56, !P5 ;  /* 0x0000003802027207 */ /* 0x000fc60006800000 */
[----:B------:R-:W-:Y:S04]  /*1fcd0*/  STL [R1+0x128], R8 ;  /* 0x0001280801007387 */ /* 0x000fe80000100800 */
[----:B------:R0:W-:Y:S04]  /*1fce0*/  STL [R1+0x804], R7 ;  /* 0x0008040701007387 */ /* 0x0001e80000100800 */
[----:B------:R1:W-:Y:S01]  /*1fcf0*/  STL [R1+0x800], R2 ;  /* 0x0008000201007387 */ /* 0x0003e20000100800 */
[----:B0-----:R-:W-:-:S03]  /*1fd00*/  IMAD R7, R60, UR6, RZ ;  /* 0x000000063c077c24 */ /* 0x001fc6000f8e02ff */
[----:B------:R-:W-:Y:S04]  /*1fd10*/  STL [R1+0x301c], R0 ;  /* 0x00301c0001007387 */ /* 0x000fe80000100800 */
[----:B------:R0:W-:Y:S04]  /*1fd20*/  STL [R1+0x808], R7 ;  /* 0x0008080701007387 */ /* 0x0001e80000100800 */
[----:B------:R-:W2:Y:S04]  /*1fd30*/  LDL.LU R45, [R1+0x4a8] ;  /* 0x0004a800012d7983 */ /* 0x000ea80000300800 */
[----:B------:R-:W3:Y:S04]  /*1fd40*/  LDL.LU R31, [R1+0x4a4] ;  /* 0x0004a400011f7983 */ /* 0x000ee80000300800 */
[----:B------:R-:W2:Y:S04]  /*1fd50*/  LDL.LU R30, [R1+0x49c] ;  /* 0x00049c00011e7983 */ /* 0x000ea80000300800 */
[----:B------:R-:W2:Y:S04]  /*1fd60*/  LDL.LU R27, [R1+0x494] ;  /* 0x00049400011b7983 */ /* 0x000ea80000300800 */
[----:B------:R-:W2:Y:S04]  /*1fd70*/  LDL.LU R26, [R1+0x304] ;  /* 0x00030400011a7983 */ /* 0x000ea80000300800 */
[----:B------:R-:W3:Y:S04]  /*1fd80*/  LDL.LU R25, [R1+0x308] ;  /* 0x0003080001197983 */ /* 0x000ee80000300800 */
[----:B------:R-:W4:Y:S04]  /*1fd90*/  LDL.LU R24, [R1+0x30c] ;  /* 0x00030c0001187983 */ /* 0x000f280000300800 */
[----:B------:R-:W4:Y:S04]  /*1fda0*/  LDL.LU R23, [R1+0x310] ;  /* 0x0003100001177983 */ /* 0x000f280000300800 */
[----:B------:R-:W4:Y:S04]  /*1fdb0*/  LDL.LU R22, [R1+0x314] ;  /* 0x0003140001167983 */ /* 0x000f280000300800 */
[----:B------:R-:W4:Y:S04]  /*1fdc0*/  LDL.LU R21, [R1+0x318] ;  /* 0x0003180001157983 */ /* 0x000f280000300800 */
[----:B------:R-:W4:Y:S01]  /*1fdd0*/  LDL.LU R20, [R1+0x31c] ;  /* 0x00031c0001147983 */ /* 0x000f220000300800 */
[----:B------:R-:W-:-:S03]  /*1fde0*/  ISETP.GE.AND P2, PT, R12, RZ, PT ;  /* 0x000000ff0c00720c */ /* 0x000fc60003f46270 */
[----:B------:R-:W4:Y:S04]  /*1fdf0*/  LDL.LU R19, [R1+0x320] ;  /* 0x0003200001137983 */ /* 0x000f280000300800 */
[----:B------:R-:W4:Y:S04]  /*1fe00*/  LDL.LU R18, [R1+0x324] ;  /* 0x0003240001127983 */ /* 0x000f280000300800 */
[----:B------:R-:W4:Y:S04]  /*1fe10*/  LDL.LU R17, [R1+0x328] ;  /* 0x0003280001117983 */ /* 0x000f280000300800 */
[----:B------:R-:W4:Y:S04]  /*1fe20*/  LDL.LU R16, [R1+0x32c] ;  /* 0x00032c0001107983 */ /* 0x000f280000300800 */
[----:B------:R-:W4:Y:S04]  /*1fe30*/  LDL.LU R15, [R1+0x330] ;  /* 0x00033000010f7983 */ /* 0x000f280000300800 */
[----:B------:R-:W4:Y:S04]  /*1fe40*/  LDL.LU R14, [R1+0x334] ;  /* 0x00033400010e7983 */ /* 0x000f280000300800 */
[----:B------:R-:W4:Y:S01]  /*1fe50*/  LDL.LU R13, [R1+0x338] ;  /* 0x00033800010d7983 */ /* 0x000f220000300800 */
[----:B------:R-:W-:-:S03]  /*1fe60*/  @!P2 IMAD.MOV R42, RZ, RZ, -R42 ;  /* 0x000000ffff2aa224 */ /* 0x000fc600078e0a2a */
[----:B------:R-:W4:Y:S01]  /*1fe70*/  LDL.LU R12, [R1+0x33c] ;  /* 0x00033c00010c7983 */ /* 0x000f220000300800 */
[----:B------:R-:W-:-:S03]  /*1fe80*/  ISETP.GE.AND P2, PT, R10, RZ, PT ;  /* 0x000000ff0a00720c */ /* 0x000fc60003f46270 */
[----:B------:R-:W4:Y:S04]  /*1fe90*/  LDL.LU R11, [R1+0x340] ;  /* 0x00034000010b7983 */ /* 0x000f280000300800 */
[----:B------:R-:W4:Y:S01]  /*1fea0*/  LDL.LU R10, [R1+0x344] ;  /* 0x00034400010a7983 */ /* 0x000f220000300800 */
[----:B------:R-:W-:-:S03]  /*1feb0*/  @!P0 IMAD.MOV R6, RZ, RZ, -R6 ;  /* 0x000000ffff068224 */ /* 0x000fc600078e0a06 */
[----:B------:R-:W4:Y:S01]  /*1fec0*/  LDL.LU R9, [R1+0x348] ;  /* 0x0003480001097983 */ /* 0x000f220000300800 */
[----:B-1----:R-:W-:-:S03]  /*1fed0*/  IADD3 R2, P0, PT, R7, UR8, RZ ;  /* 0x0000000807027c10 */ /* 0x002fc6000ff1e0ff */
[----:B------:R-:W4:Y:S04]  /*1fee0*/  LDL.LU R8, [R1+0x34c] ;  /* 0x00034c0001087983 */ /* 0x000f280000300800 */
[----:B0-----:R-:W4:Y:S04]  /*1fef0*/  LDL.LU R7, [R1+0x350] ;  /* 0x0003500001077983 */ /* 0x001f280000300800 */
[----:B------:R-:W4:Y:S01]  /*1ff00*/  LDL.LU R57, [R1+0x354] ;  /* 0x0003540001397983 */ /* 0x000f220000300800 */
[----:B------:R-:W-:-:S03]  /*1ff10*/  ISETP.GE.AND P1, PT, R58, RZ, PT ;  /* 0x000000ff3a00720c */ /* 0x000fc60003f26270 */
[----:B------:R-:W4:Y:S01]  /*1ff20*/  LDL.LU R58, [R1+0x358] ;  /* 0x00035800013a7983 */ /* 0x000f220000300800 */
[----:B------:R-:W-:-:S03]  /*1ff30*/  ISETP.GE.AND P4, PT, R59, RZ, PT ;  /* 0x000000ff3b00720c */ /* 0x000fc60003f86270 */
[----:B------:R-:W4:Y:S04]  /*1ff40*/  LDL.LU R59, [R1+0x360] ;  /* 0x00036000013b7983 */ /* 0x000f280000300800 */
[----:B------:R-:W4:Y:S01]  /*1ff50*/  LDL.LU R60, [R1+0x364] ;  /* 0x00036400013c7983 */ /* 0x000f220000300800 */
[----:B------:R-:W-:Y:S02]  /*1ff60*/  ISETP.NE.AND P5, PT, R3, RZ, PT ;  /* 0x000000ff0300720c */ /* 0x000fe40003fa5270 */
[----:B------:R-:W-:Y:S01]  /*1ff70*/  LOP3.LUT R3, RZ, R3, RZ, 0x33, !PT ;  /* 0x00000003ff037212 */ /* 0x000fe200078e33ff */
[----:B------:R-:W-:Y:S01]  /*1ff80*/  @!P2 IMAD.MOV R4, RZ, RZ, -R4 ;  /* 0x000000ffff04a224 */ /* 0x000fe200078e0a04 */
[----:B------:R-:W-:Y:S01]  /*1ff90*/  ISETP.GE.AND P2, PT, R0, RZ, PT ;  /* 0x000000ff0000720c */ /* 0x000fe20003f46270 */
[----:B------:R4:W-:Y:S01]  /*1ffa0*/  STL [R1+0x3028], R2 ;  /* 0x0030280201007387 */ /* 0x0009e20000100800 */
[----:B--2---:R-:W-:-:S02]  /*1ffb0*/  SEL R26, R3, R26, !P5 ;  /* 0x0000001a031a7207 */ /* 0x004fc40006800000 */
[----:B---3--:R-:W-:-:S03]  /*1ffc0*/  SEL R0, R3, R25, !P5 ;  /* 0x0000001903007207 */ /* 0x008fc60006800000 */
[----:B------:R-:W-:Y:S01]  /*1ffd0*/  STL [R1+0x304], R26 ;  /* 0x0003041a01007387 */ /* 0x000fe20000100800 */
[----:B----4-:R-:W-:-:S03]  /*1ffe0*/  SEL R2, R3, R24, !P5 ;  /* 0x0000001803027207 */ /* 0x010fc60006800000 */
[----:B------:R0:W-:Y:S01]  /*1fff0*/  STL [R1+0x308], R0 ;  /* 0x0003080001007387 */ /* 0x0001e20000100800 */
[----:B------:R-:W-:-:S03]  /*20000*/  SEL R23, R3, R23, !P5 ;  /* 0x0000001703177207 */ /* 0x000fc60006800000 */
[----:B------:R1:W-:Y:S01]  /*20010*/  STL [R1+0x30c], R2 ;  /* 0x00030c0201007387 */ /* 0x0003e20000100800 */
[----:B0-----:R-:W-:-:S03]  /*20020*/  SEL R0, R3, R22, !P5 ;  /* 0x0000001603007207 */ /* 0x001fc60006800000 */
[----:B------:R-:W-:Y:S01]  /*20030*/  STL [R1+0x310], R23 ;  /* 0x0003101701007387 */ /* 0x000fe20000100800 */
[----:B-1----:R-:W-:-:S03]  /*20040*/  SEL R2, R3, R21, !P5 ;  /* 0x0000001503027207 */ /* 0x002fc60006800000 */
        /* <DEDUP_REMOVED lines=21> */
[C---:B------:R-:W-:Y:S02]  /*201a0*/  SEL R8, R3.reuse, R8, !P5 ;  /* 0x0000000803087207 */ /* 0x040fe40006800000 */
[C---:B0-----:R-:W-:Y:S01]  /*201b0*/  SEL R0, R3.reuse, R10, !P5 ;  /* 0x0000000a03007207 */ /* 0x041fe20006800000 */
[----:B------:R-:W-:Y:S01]  /*201c0*/  STL [R1+0x340], R11 ;  /* 0x0003400b01007387 */ /* 0x000fe20000100800 */
[----:B-1----:R-:W-:-:S03]  /*201d0*/  SEL R2, R3, R9, !P5 ;  /* 0x0000000903027207 */ /* 0x002fc60006800000 */
[----:B------:R0:W-:Y:S04]  /*201e0*/  STL [R1+0x344], R0 ;  /* 0x0003440001007387 */ /* 0x0001e80000100800 */
[----:B------:R1:W-:Y:S01]  /*201f0*/  STL [R1+0x348], R2 ;  /* 0x0003480201007387 */ /* 0x0003e20000100800 */
[----:B0-----:R-:W-:-:S03]  /*20200*/  SEL R0, R3, R7, !P5 ;  /* 0x0000000703007207 */ /* 0x001fc60006800000 */
[----:B------:R-:W-:Y:S01]  /*20210*/  STL [R1+0x34c], R8 ;  /* 0x00034c0801007387 */ /* 0x000fe20000100800 */
[----:B-1----:R-:W-:-:S03]  /*20220*/  SEL R2, R3, R57, !P5 ;  /* 0x0000003903027207 */ /* 0x002fc60006800000 */
[----:B------:R-:W-:Y:S01]  /*20230*/  STL [R1+0x350], R0 ;  /* 0x0003500001007387 */ /* 0x000fe20000100800 */
[----:B------:R-:W-:-:S03]  /*20240*/  SEL R7, R3, R58, !P5 ;  /* 0x0000003a03077207 */ /* 0x000fc60006800000 */
[----:B------:R0:W-:Y:S04]  /*20250*/  STL [R1+0x354], R2 ;  /* 0x0003540201007387 */ /* 0x0001e80000100800 */
[----:B0-----:R-:W2:Y:S01]  /*20260*/  LDL.LU R2, [R1+0x368] ;  /* 0x0003680001027983 */ /* 0x001ea20000300800 */
[----:B------:R-:W-:-:S03]  /*20270*/  SEL R0, R3, R59, !P5 ;  /* 0x0000003b03007207 */ /* 0x000fc60006800000 */
[----:B------:R0:W-:Y:S04]  /*20280*/  STL [R1+0x358], R7 ;  /* 0x0003580701007387 */ /* 0x0001e80000100800 */
[----:B------:R-:W3:Y:S04]  /*20290*/  LDL.LU R59, [R1+0x36c] ;  /* 0x00036c00013b7983 */ /* 0x000ee80000300800 */
[----:B------:R1:W-:Y:S01]  /*202a0*/  STL [R1+0x360], R0 ;  /* 0x0003600001007387 */ /* 0x0003e20000100800 */
[C---:B0-----:R-:W-:Y:S02]  /*202b0*/  SEL R7, R3.reuse, R60, !P5 ;  /* 0x0000003c03077207 */ /* 0x041fe40006800000 */
[----:B------:R-:W-:-:S02]  /*202c0*/  SEL R44, R3, R45, !P5 ;  /* 0x0000002d032c7207 */ /* 0x000fc40006800000 */
[C---:B------:R-:W-:Y:S01]  /*202d0*/  SEL R45, R3.reuse, R31, !P5 ;  /* 0x0000001f032d7207 */ /* 0x040fe20006800000 */
[----:B-1----:R-:W4:Y:S04]  /*202e0*/  LDL.LU R0, [R1+0x370] ;  /* 0x0003700001007983 */ /* 0x002f280000300800 */
[----:B------:R-:W4:Y:S01]  /*202f0*/  LDL.LU R61, [R1+0x374] ;  /* 0x00037400013d7983 */ /* 0x000f220000300800 */
[----:B------:R-:W-:-:S03]  /*20300*/  SEL R55, R3, R30, !P5 ;  /* 0x0000001e03377207 */ /* 0x000fc60006800000 */
[----:B------:R0:W-:Y:S01]  /*20310*/  STL [R1+0x364], R7 ;  /* 0x0003640701007387 */ /* 0x0001e20000100800 */
[----:B------:R-:W-:-:S03]  /*20320*/  SEL R56, R3, R27, !P5 ;  /* 0x0000001b03387207 */ /* 0x000fc60006800000 */
[----:B------:R-:W4:Y:S04]  /*20330*/  LDL.LU R31, [R1+0x378] ;  /* 0x00037800011f7983 */ /* 0x000f280000300800 */
        /* <DEDUP_REMOVED lines=21> */
[----:B0-----:R-:W4:Y:S04]  /*20490*/  LDL.LU R7, [R1+0x3d0] ;  /* 0x0003d00001077983 */ /* 0x001f280000300800 */
[----:B------:R-:W4:Y:S04]  /*204a0*/  LDL.LU R57, [R1+0x3d4] ;  /* 0x0003d40001397983 */ /* 0x000f280000300800 */
[----:B------:R-:W4:Y:S04]  /*204b0*/  LDL.LU R58, [R1+0x3d8] ;  /* 0x0003d800013a7983 */ /* 0x000f280000300800 */
[----:B------:R-:W4:Y:S01]  /*204c0*/  LDL.LU R60, [R1+0x3dc] ;  /* 0x0003dc00013c7983 */ /* 0x000f220000300800 */
[----:B--2---:R-:W-:-:S05]  /*204d0*/  SEL R2, R3, R2, !P5 ;  /* 0x0000000203027207 */ /* 0x004fca0006800000 */
[----:B------:R3:W-:Y:S02]  /*204e0*/  STL [R1+0x368], R2 ;  /* 0x0003680201007387 */ /* 0x0007e40000100800 */
[C---:B---3--:R-:W-:Y:S02]  /*204f0*/  SEL R2, R3.reuse, R59, !P5 ;  /* 0x0000003b03027207 */ /* 0x048fe40006800000 */
[----:B------:R-:W2:Y:S04]  /*20500*/  LDL.LU R59, [R1+0x3e0] ;  /* 0x0003e000013b7983 */ /* 0x000ea80000300800 */
[----:B------:R0:W-:Y:S01]  /*20510*/  STL [R1+0x36c], R2 ;  /* 0x00036c0201007387 */ /* 0x0001e20000100800 */
[----:B----4-:R-:W-:-:S05]  /*20520*/  SEL R0, R3, R0, !P5 ;  /* 0x0000000003007207 */ /* 0x010fca0006800000 */
[----:B------:R1:W-:Y:S01]  /*20530*/  STL [R1+0x370], R0 ;  /* 0x0003700001007387 */ /* 0x0003e20000100800 */
[C---:B0-----:R-:W-:Y:S02]  /*20540*/  SEL R2, R3.reuse, R61, !P5 ;  /* 0x0000003d03027207 */ /* 0x041fe40006800000 */
[----:B------:R-:W-:-:S03]  /*20550*/  SEL R31, R3, R31, !P5 ;  /* 0x0000001f031f7207 */ /* 0x000fc60006800000 */
[----:B------:R0:W-:Y:S01]  /*20560*/  STL [R1+0x374], R2 ;  /* 0x0003740201007387 */ /* 0x0001e20000100800 */
[----:B-1----:R-:W-:-:S03]  /*20570*/  SEL R0, R3, R30, !P5 ;  /* 0x0000001e03007207 */ /* 0x002fc60006800000 */
[----:B------:R-:W-:Y:S01]  /*20580*/  STL [R1+0x378], R31 ;  /* 0x0003781f01007387 */ /* 0x000fe20000100800 */
[----:B0-----:R-:W-:-:S03]  /*20590*/  SEL R2, R3, R27, !P5 ;  /* 0x0000001b03027207 */ /* 0x001fc60006800000 */
        /* <DEDUP_REMOVED lines=45> */
[----:B0-----:R-:W3:Y:S01]  /*20870*/  LDL.LU R2, [R1+0x3e4] ;  /* 0x0003e40001027983 */ /* 0x001ee20000300800 */
[----:B------:R-:W-:-:S03]  /*20880*/  SEL R0, R3, R60, !P5 ;  /* 0x0000003c03007207 */ /* 0x000fc60006800000 */
[----:B------:R-:W-:Y:S04]  /*20890*/  STL [R1+0x3d8], R7 ;  /* 0x0003d80701007387 */ /* 0x000fe80000100800 */
[----:B------:R-:W4:Y:S04]  /*208a0*/  LDL.LU R60, [R1+0x3e8] ;  /* 0x0003e800013c7983 */ /* 0x000f280000300800 */
[----:B------:R0:W-:Y:S04]  /*208b0*/  STL [R1+0x3dc], R0 ;  /* 0x0003dc0001007387 */ /* 0x0001e80000100800 */
[----:B0-----:R-:W4:Y:S04]  /*208c0*/  LDL.LU R0, [R1+0x3ec] ;  /* 0x0003ec0001007983 */ /* 0x001f280000300800 */
[----:B------:R-:W4:Y:S01]  /*208d0*/  LDL.LU R61, [R1+0x3f0] ;  /* 0x0003f000013d7983 */ /* 0x000f220000300800 */
[----:B--2---:R-:W-:-:S05]  /*208e0*/  SEL R7, R3, R59, !P5 ;  /* 0x0000003b03077207 */ /* 0x004fca0006800000 */
[----:B------:R0:W-:Y:S04]  /*208f0*/  STL [R1+0x3e0], R7 ;  /* 0x0003e00701007387 */ /* 0x0001e80000100800 */
[----:B------:R-:W2:Y:S04]  /*20900*/  LDL.LU R31, [R1+0x3f4] ;  /* 0x0003f400011f7983 */ /* 0x000ea80000300800 */
        /* <DEDUP_REMOVED lines=21> */
[----:B0-----:R-:W2:Y:S04]  /*20a60*/  LDL.LU R7, [R1+0x454] ;  /* 0x0004540001077983 */ /* 0x001ea80000300800 */
[----:B------:R-:W2:Y:S04]  /*20a70*/  LDL.LU R57, [R1+0x458] ;  /* 0x0004580001397983 */ /* 0x000ea80000300800 */
[----:B------:R-:W2:Y:S04]  /*20a80*/  LDL.LU R58, [R1+0x45c] ;  /* 0x00045c00013a7983 */ /* 0x000ea80000300800 */
[----:B------:R-:W2:Y:S01]  /*20a90*/  LDL.LU R59, [R1+0x460] ;  /* 0x00046000013b7983 */ /* 0x000ea20000300800 */
[----:B---3--:R-:W-:-:S05]  /*20aa0*/  SEL R2, R3, R2, !P5 ;  /* 0x0000000203027207 */ /* 0x008fca0006800000 */
[----:B------:R4:W-:Y:S02]  /*20ab0*/  STL [R1+0x3e4], R2 ;  /* 0x0003e40201007387 */ /* 0x0009e40000100800 */
[C---:B----4-:R-:W-:Y:S02]  /*20ac0*/  SEL R2, R3.reuse, R60, !P5 ;  /* 0x0000003c03027207 */ /* 0x050fe40006800000 */
[----:B------:R-:W3:Y:S01]  /*20ad0*/  LDL.LU R60, [R1+0x464] ;  /* 0x00046400013c7983 */ /* 0x000ee20000300800 */
[----:B------:R-:W-:-:S03]  /*20ae0*/  SEL R0, R3, R0, !P5 ;  /* 0x0000000003007207 */ /* 0x000fc60006800000 */
[----:B------:R2:W-:Y:S01]  /*20af0*/  STL [R1+0x3e8], R2 ;  /* 0x0003e80201007387 */ /* 0x0005e20000100800 */
[----:B------:R-:W-:-:S03]  /*20b00*/  SEL R61, R3, R61, !P5 ;  /* 0x0000003d033d7207 */ /* 0x000fc60006800000 */
[----:B------:R0:W-:Y:S04]  /*20b10*/  STL [R1+0x3ec], R0 ;  /* 0x0003ec0001007387 */ /* 0x0001e80000100800 */
[----:B------:R-:W-:Y:S01]  /*20b20*/  STL [R1+0x3f0], R61 ;  /* 0x0003f03d01007387 */ /* 0x000fe20000100800 */
[C---:B--2---:R-:W-:Y:S02]  /*20b30*/  SEL R2, R3.reuse, R31, !P5 ;  /* 0x0000001f03027207 */ /* 0x044fe40006800000 */
        /* <DEDUP_REMOVED lines=49> */
[----:B------:R-:W2:Y:S04]  /*20e50*/  LDL.LU R31, [R1+0x468] ;  /* 0x00046800011f7983 */ /* 0x000ea80000300800 */
[----:B------:R-:W-:Y:S04]  /*20e60*/  STL [R1+0x45c], R2 ;  /* 0x00045c0201007387 */ /* 0x000fe80000100800 */
[----:B------:R-:W4:Y:S04]  /*20e70*/  LDL.LU R24, [R1+0x46c] ;  /* 0x00046c0001187983 */ /* 0x000f280000300800 */
[----:B------:R3:W-:Y:S04]  /*20e80*/  STL [R1+0x460], R0 ;  /* 0x0004600001007387 */ /* 0x0007e80000100800 */
[----:B------:R-:W4:Y:S04]  /*20e90*/  LDL.LU R30, [R1+0x470] ;  /* 0x00047000011e7983 */ /* 0x000f280000300800 */
[----:B------:R-:W4:Y:S01]  /*20ea0*/  LDL.LU R23, [R1+0x474] ;  /* 0x0004740001177983 */ /* 0x000f220000300800 */
[----:B---3--:R-:W-:-:S05]  /*20eb0*/  SEL R0, R3, R60, !P5 ;  /* 0x0000003c03007207 */ /* 0x008fca0006800000 */
[----:B------:R0:W-:Y:S04]  /*20ec0*/  STL [R1+0x464], R0 ;  /* 0x0004640001007387 */ /* 0x0001e80000100800 */
[----:B------:R-:W3:Y:S04]  /*20ed0*/  LDL.LU R22, [R1+0x478] ;  /* 0x0004780001167983 */ /* 0x000ee80000300800 */
        /* <DEDUP_REMOVED lines=20> */
[----:B0-----:R-:W3:Y:S04]  /*21020*/  LDL.LU R0, [R1+0x20] ;  /* 0x0000200001007983 */ /* 0x001ee80000300800 */
[----:B------:R-:W3:Y:S04]  /*21030*/  LDL.LU R61, [R1+0x1c] ;  /* 0x00001c00013d7983 */ /* 0x000ee80000300800 */
[----:B------:R-:W3:Y:S04]  /*21040*/  LDL.LU R27, [R1+0x18] ;  /* 0x00001800011b7983 */ /* 0x000ee80000300800 */
[----:B------:R-:W3:Y:S04]  /*21050*/  LDL.LU R26, [R1+0x4d8] ;  /* 0x0004d800011a7983 */ /* 0x000ee80000300800 */
[----:B------:R-:W3:Y:S01]  /*21060*/  LDL.LU R25, [R1+0x4] ;  /* 0x0000040001197983 */ /* 0x000ee20000300800 */
[----:B--2---:R-:W-:-:S05]  /*21070*/  SEL R31, R3, R31, !P5 ;  /* 0x0000001f031f7207 */ /* 0x004fca0006800000 */
[----:B------:R0:W-:Y:S01]  /*21080*/  STL [R1+0x468], R31 ;  /* 0x0004681f01007387 */ /* 0x0001e20000100800 */
[----:B----4-:R-:W-:-:S03]  /*21090*/  SEL R24, R3, R24, !P5 ;  /* 0x0000001803187207 */ /* 0x010fc60006800000 */
[----:B0-----:R-:W2:Y:S01]  /*210a0*/  LDL.LU R31, [R1+0x3110] ;  /* 0x00311000011f7983 */ /* 0x001ea20000300800 */
[----:B------:R-:W-:-:S03]  /*210b0*/  SEL R30, R3, R30, !P5 ;  /* 0x0000001e031e7207 */ /* 0x000fc60006800000 */
[----:B------:R0:W-:Y:S01]  /*210c0*/  STL [R1+0x46c], R24 ;  /* 0x00046c1801007387 */ /* 0x0001e20000100800 */
[----:B------:R-:W-:-:S03]  /*210d0*/  SEL R23, R3, R23, !P5 ;  /* 0x0000001703177207 */ /* 0x000fc60006800000 */
[----:B0-----:R-:W4:Y:S04]  /*210e0*/  LDL.LU R24, [R1+0x4e8] ;  /* 0x0004e80001187983 */ /* 0x001f280000300800 */
[----:B------:R0:W-:Y:S01]  /*210f0*/  STL [R1+0x470], R30 ;  /* 0x0004701e01007387 */ /* 0x0001e20000100800 */
[----:B---3--:R-:W-:-:S03]  /*21100*/  SEL R22, R3, R22, !P5 ;  /* 0x0000001603167207 */ /* 0x008fc60006800000 */
[----:B0-----:R-:W3:Y:S01]  /*21110*/  LDL.LU R30, [R1+0x310c] ;  /* 0x00310c00011e7983 */ /* 0x001ee20000300800 */
[----:B------:R-:W-:-:S03]  /*21120*/  SEL R21, R3, R21, !P5 ;  /* 0x0000001503157207 */ /* 0x000fc60006800000 */
[----:B------:R0:W-:Y:S01]  /*21130*/  STL [R1+0x474], R23 ;  /* 0x0004741701007387 */ /* 0x0001e20000100800 */
[C---:B------:R-:W-:Y:S02]  /*21140*/  SEL R20, R3.reuse, R20, !P5 ;  /* 0x0000001403147207 */ /* 0x040fe40006800000 */
[C---:B------:R-:W-:Y:S01]  /*21150*/  SEL R19, R3.reuse, R19, !P5 ;  /* 0x0000001303137207 */ /* 0x040fe20006800000 */
[----:B0-----:R-:W2:Y:S01]  /*21160*/  LDL.LU R23, [R1+0x3108] ;  /* 0x0031080001177983 */ /* 0x001ea20000300800 */
[----:B------:R-:W-:-:S03]  /*21170*/  SEL R18, R3, R18, !P5 ;  /* 0x0000001203127207 */ /* 0x000fc60006800000 */
[----:B------:R0:W-:Y:S01]  /*21180*/  STL [R1+0x478], R22 ;  /* 0x0004781601007387 */ /* 0x0001e20000100800 */
[C---:B------:R-:W-:Y:S02]  /*21190*/  SEL R17, R3.reuse, R17, !P5 ;  /* 0x0000001103117207 */ /* 0x040fe40006800000 */
[C---:B------:R-:W-:Y:S01]  /*211a0*/  SEL R16, R3.reuse, R16, !P5 ;  /* 0x0000001003107207 */ /* 0x040fe20006800000 */
[----:B0-----:R-:W2:Y:S04]  /*211b0*/  LDL.LU R22, [R1+0x3104] ;  /* 0x0031040001167983 */ /* 0x001ea80000300800 */
[----:B------:R0:W-:Y:S01]  /*211c0*/  STL [R1+0x47c], R21 ;  /* 0x00047c1501007387 */ /* 0x0001e20000100800 */
[----:B------:R-:W-:-:S03]  /*211d0*/  SEL R15, R3, R15, !P5 ;  /* 0x0000000f030f7207 */ /* 0x000fc60006800000 */
        /* <DEDUP_REMOVED lines=33> */
[----:B0-----:R-:W3:Y:S04]  /*213f0*/  LDL.LU R10, [R1+0x30d4] ;  /* 0x0030d400010a7983 */ /* 0x001ee80000300800 */
[----:B------:R0:W-:Y:S01]  /*21400*/  STL [R1+0x4a0], R9 ;  /* 0x0004a00901007387 */ /* 0x0001e20000100800 */
[----:B------:R-:W-:-:S03]  /*21410*/  SEL R60, R3, R60, !P5 ;  /* 0x0000003c033c7207 */ /* 0x000fc60006800000 */
[----:B0-----:R-:W3:Y:S04]  /*21420*/  LDL.LU R9, [R1+0x30d0] ;  /* 0x0030d00001097983 */ /* 0x001ee80000300800 */
[----:B------:R0:W-:Y:S04]  /*21430*/  STL [R1+0x4d4], R8 ;  /* 0x0004d40801007387 */ /* 0x0001e80000100800 */
        /* <DEDUP_REMOVED lines=10> */
[----:B0-----:R-:W3:Y:S01]  /*214e0*/  LDL.LU R60, [R1+0x30b8] ;  /* 0x0030b800013c7983 */ /* 0x001ee20000300800 */
[----:B------:R-:W-:-:S02]  /*214f0*/  SEL R2, R3, R2, !P5 ;  /* 0x0000000203027207 */ /* 0x000fc40006800000 */
[C---:B------:R-:W-:Y:S02]  /*21500*/  SEL R0, R3.reuse, R0, !P5 ;  /* 0x0000000003007207 */ /* 0x040fe40006800000 */
[C---:B------:R-:W-:Y:S01]  /*21510*/  SEL R61, R3.reuse, R61, !P5 ;  /* 0x0000003d033d7207 */ /* 0x040fe20006800000 */
[----:B------:R0:W-:Y:S04]  /*21520*/  STL [R1+0x4bc], R2 ;  /* 0x0004bc0201007387 */ /* 0x0001e80000100800 */
[----:B------:R1:W-:Y:S01]  /*21530*/  STL [R1+0x4b8], R0 ;  /* 0x0004b80001007387 */ /* 0x0003e20000100800 */
[C---:B------:R-:W-:Y:S02]  /*21540*/  SEL R25, R3.reuse, R25, !P5 ;  /* 0x0000001903197207 */ /* 0x040fe40006800000 */
[C---:B0-----:R-:W-:Y:S01]  /*21550*/  SEL R2, R3.reuse, R27, !P5 ;  /* 0x0000001b03027207 */ /* 0x041fe20006800000 */
[----:B------:R-:W-:Y:S01]  /*21560*/  STL [R1+0x4b4], R61 ;  /* 0x0004b43d01007387 */ /* 0x000fe20000100800 */
[----:B-1----:R-:W-:-:S03]  /*21570*/  SEL R0, R3, R26, !P5 ;  /* 0x0000001a03007207 */ /* 0x002fc60006800000 */
[----:B------:R-:W-:Y:S04]  /*21580*/  STL [R1+0x4b0], R2 ;  /* 0x0004b00201007387 */ /* 0x000fe80000100800 */
[----:B------:R-:W-:Y:S01]  /*21590*/  STL [R1+0x4e4], R0 ;  /* 0x0004e40001007387 */ /* 0x000fe20000100800 */
[----:B----4-:R-:W-:-:S03]  /*215a0*/  SEL R24, R3, R24, !P5 ;  /* 0x0000001803187207 */ /* 0x010fc60006800000 */
[----:B------:R2:W-:Y:S02]  /*215b0*/  STL [R1+0x4e0], R25 ;  /* 0x0004e01901007387 */ /* 0x0005e40000100800 */
[C---:B--2---:R-:W-:Y:S02]  /*215c0*/  SEL R25, R3.reuse, R11, !P5 ;  /* 0x0000000b03197207 */ /* 0x044fe40006800000 */
[C---:B---3--:R-:W-:Y:S02]  /*215d0*/  SEL R26, R3.reuse, R10, !P5 ;  /* 0x0000000a031a7207 */ /* 0x048fe40006800000 */
[C---:B------:R-:W-:Y:S02]  /*215e0*/  SEL R7, R3.reuse, R7, !P5 ;  /* 0x0000000703077207 */ /* 0x040fe40006800000 */
[C---:B------:R-:W-:Y:S02]  /*215f0*/  SEL R0, R3.reuse, R59, !P5 ;  /* 0x0000003b03007207 */ /* 0x040fe40006800000 */
[----:B------:R-:W-:-:S05]  /*21600*/  SEL R2, R3, R60, !P5 ;  /* 0x0000003c03027207 */ /* 0x000fca0006800000 */
[----:B------:R0:W-:Y:S04]  /*21610*/  STL [R1+0x4dc], R2 ;  /* 0x0004dc0201007387 */ /* 0x0001e80000100800 */
[----:B------:R1:W-:Y:S01]  /*21620*/  STL [R1+0x4d8], R0 ;  /* 0x0004d80001007387 */ /* 0x0003e20000100800 */
[----:B0-----:R-:W-:-:S03]  /*21630*/  SEL R2, R3, R58, !P5 ;  /* 0x0000003a03027207 */ /* 0x001fc60006800000 */
[----:B------:R-:W-:Y:S01]  /*21640*/  STL [R1+0x534], R24 ;  /* 0x0005341801007387 */ /* 0x000fe20000100800 */
[----:B-1----:R-:W-:-:S03]  /*21650*/  SEL R0, R3, R57, !P5 ;  /* 0x0000003903007207 */ /* 0x002fc60006800000 */
[----:B------:R0:W-:Y:S04]  /*21660*/  STL [R1+0x530], R2 ;  /* 0x0005300201007387 */ /* 0x0001e80000100800 */
[----:B------:R1:W-:Y:S01]  /*21670*/  STL [R1+0x52c], R0 ;  /* 0x00052c0001007387 */ /* 0x0003e20000100800 */
[----:B0-----:R-:W-:-:S03]  /*21680*/  SEL R2, R3, R8, !P5 ;  /* 0x0000000803027207 */ /* 0x001fc60006800000 */
[----:B------:R0:W-:Y:S01]  /*21690*/  STL [R1+0x528], R7 ;  /* 0x0005280701007387 */ /* 0x0001e20000100800 */
[----:B-1----:R-:W-:-:S03]  /*216a0*/  SEL R0, R3, R9, !P5 ;  /* 0x0000000903007207 */ /* 0x002fc60006800000 */
[----:B------:R-:W2:Y:S04]  /*216b0*/  LDL.LU R9, [R1+0x564] ;  /* 0x0005640001097983 */ /* 0x000ea80000300800 */
[----:B------:R1:W-:Y:S04]  /*216c0*/  STL [R1+0x524], R2 ;  /* 0x0005240201007387 */ /* 0x0003e80000100800 */
[----:B------:R-:W3:Y:S04]  /*216d0*/  LDL.LU R8, [R1+0x574] ;  /* 0x0005740001087983 */ /* 0x000ee80000300800 */
[----:B------:R4:W-:Y:S04]  /*216e0*/  STL [R1+0x520], R0 ;  /* 0x0005200001007387 */ /* 0x0009e80000100800 */
[----:B0-----:R-:W3:Y:S04]  /*216f0*/  LDL.LU R7, [R1+0x578] ;  /* 0x0005780001077983 */ /* 0x001ee80000300800 */
[----:B------:R-:W3:Y:S04]  /*21700*/  LDL.LU R57, [R1+0x584] ;  /* 0x0005840001397983 */ /* 0x000ee80000300800 */
[----:B------:R-:W3:Y:S04]  /*21710*/  LDL.LU R58, [R1+0x588] ;  /* 0x00058800013a7983 */ /* 0x000ee80000300800 */
[----:B------:R-:W3:Y:S04]  /*21720*/  LDL.LU R59, [R1+0x5a0] ;  /* 0x0005a000013b7983 */ /* 0x000ee80000300800 */
[----:B------:R-:W3:Y:S04]  /*21730*/  LDL.LU R60, [R1+0x5a4] ;  /* 0x0005a400013c7983 */ /* 0x000ee80000300800 */
[----:B-1----:R-:W3:Y:S04]  /*21740*/  LDL.LU R2, [R1+0x5a8] ;  /* 0x0005a80001027983 */ /* 0x002ee80000300800 */
[----:B----4-:R-:W4:Y:S04]  /*21750*/  LDL.LU R0, [R1+0x5ac] ;  /* 0x0005ac0001007983 */ /* 0x010f280000300800 */
[----:B------:R-:W4:Y:S04]  /*21760*/  LDL.LU R61, [R1+0x5b8] ;  /* 0x0005b800013d7983 */ /* 0x000f280000300800 */
[----:B------:R-:W4:Y:S04]  /*21770*/  LDL.LU R24, [R1+0x5bc] ;  /* 0x0005bc0001187983 */ /* 0x000f280000300800 */
[----:B------:R-:W4:Y:S04]  /*21780*/  LDL.LU R10, [R1+0x560] ;  /* 0x00056000010a7983 */ /* 0x000f280000300800 */
[----:B------:R0:W-:Y:S04]  /*21790*/  STL [R1+0x51c], R26 ;  /* 0x00051c1a01007387 */ /* 0x0001e80000100800 */
[----:B------:R-:W4:Y:S04]  /*217a0*/  LDL.LU R11, [R1+0x550] ;  /* 0x00055000010b7983 */ /* 0x000f280000300800 */
[----:B------:R1:W-:Y:S01]  /*217b0*/  STL [R1+0x518], R25 ;  /* 0x0005181901007387 */ /* 0x0003e20000100800 */
[----:B0-----:R-:W-:-:S03]  /*217c0*/  SEL R26, R3, R12, !P5 ;  /* 0x0000000c031a7207 */ /* 0x001fc60006800000 */
[----:B------:R-:W4:Y:S01]  /*217d0*/  LDL.LU R12, [R1+0x54c] ;  /* 0x00054c00010c7983 */ /* 0x000f220000300800 */
[----:B-1----:R-:W-:-:S03]  /*217e0*/  SEL R25, R3, R13, !P5 ;  /* 0x0000000d03197207 */ /* 0x002fc60006800000 */
[----:B------:R0:W-:Y:S01]  /*217f0*/  STL [R1+0x514], R26 ;  /* 0x0005141a01007387 */ /* 0x0001e20000100800 */
[----:B------:R-:W-:-:S03]  /*21800*/  SEL R14, R3, R14, !P5 ;  /* 0x0000000e030e7207 */ /* 0x000fc60006800000 */
[----:B------:R-:W-:Y:S01]  /*21810*/  STL [R1+0x510], R25 ;  /* 0x0005101901007387 */ /* 0x000fe20000100800 */
[----:B------:R-:W-:-:S03]  /*21820*/  SEL R13, R3, R15, !P5 ;  /* 0x0000000f030d7207 */ /* 0x000fc60006800000 */
[----:B------:R-:W4:Y:S01]  /*21830*/  LDL.LU R27, [R1+0x5c0] ;  /* 0x0005c000011b7983 */ /* 0x000f220000300800 */
[----:B------:R-:W-:-:S03]  /*21840*/  SEL R15, R3, R16, !P5 ;  /* 0x00000010030f7207 */ /* 0x000fc60006800000 */
[----:B------:R1:W-:Y:S04]  /*21850*/  STL [R1+0x50c], R14 ;  /* 0x00050c0e01007387 */ /* 0x0003e80000100800 */
[----:B------:R1:W-:Y:S04]  /*21860*/  STL [R1+0x508], R13 ;  /* 0x0005080d01007387 */ /* 0x0003e80000100800 */
[----:B------:R-:W-:Y:S04]  /*21870*/  STL [R1+0x504], R15 ;  /* 0x0005040f01007387 */ /* 0x000fe80000100800 */
[----:B0-----:R-:W4:Y:S01]  /*21880*/  LDL.LU R26, [R1+0x5d0] ;  /* 0x0005d000011a7983 */ /* 0x001f220000300800 */
[----:B-1----:R-:W-:-:S02]  /*21890*/  SEL R14, R3, R17, !P5 ;  /* 0x00000011030e7207 */ /* 0x002fc40006800000 */
[----:B------:R-:W-:-:S03]  /*218a0*/  SEL R13, R3, R18, !P5 ;  /* 0x00000012030d7207 */ /* 0x000fc60006800000 */
[----:B------:R0:W-:Y:S04]  /*218b0*/  STL [R1+0x500], R14 ;  /* 0x0005000e01007387 */ /* 0x0001e80000100800 */
[----:B------:R1:W-:Y:S04]  /*218c0*/  STL [R1+0x4fc], R13 ;  /* 0x0004fc0d01007387 */ /* 0x0003e80000100800 */
[----:B------:R-:W4:Y:S01]  /*218d0*/  LDL.LU R25, [R1+0x5d4] ;  /* 0x0005d40001197983 */ /* 0x000f220000300800 */
[C---:B0-----:R-:W-:Y:S02]  /*218e0*/  SEL R14, R3.reuse, R19, !P5 ;  /* 0x00000013030e7207 */ /* 0x041fe40006800000 */
[----:B-1----:R-:W-:-:S03]  /*218f0*/  SEL R13, R3, R20, !P5 ;  /* 0x00000014030d7207 */ /* 0x002fc60006800000 */
[----:B------:R0:W-:Y:S01]  /*21900*/  STL [R1+0x4f8], R14 ;  /* 0x0004f80e01007387 */ /* 0x0001e20000100800 */
[----:B------:R-:W-:-:S03]  /*21910*/  SEL R15, R3, R21, !P5 ;  /* 0x00000015030f7207 */ /* 0x000fc60006800000 */
[----:B------:R1:W-:Y:S01]  /*21920*/  STL [R1+0x4f4], R13 ;  /* 0x0004f40d01007387 */ /* 0x0003e20000100800 */
[----:B0-----:R-:W-:-:S03]  /*21930*/  SEL R14, R3, R22, !P5 ;  /* 0x00000016030e7207 */ /* 0x001fc60006800000 */
[----:B------:R-:W-:Y:S01]  /*21940*/  STL [R1+0x4f0], R15 ;  /* 0x0004f00f01007387 */ /* 0x000fe20000100800 */
[----:B-1----:R-:W-:-:S03]  /*21950*/  SEL R13, R3, R23, !P5 ;  /* 0x00000017030d7207 */ /* 0x002fc60006800000 */
[----:B------:R-:W-:Y:S04]  /*21960*/  STL [R1+0x4ec], R14 ;  /* 0x0004ec0e01007387 */ /* 0x000fe80000100800 */
[----:B------:R-:W-:Y:S01]  /*21970*/  STL [R1+0x4e8], R13 ;  /* 0x0004e80d01007387 */ /* 0x000fe20000100800 */
[C---:B--2---:R-:W-:Y:S02]  /*21980*/  SEL R9, R3.reuse, R9, !P5 ;  /* 0x0000000903097207 */ /* 0x044fe40006800000 */
[C---:B---3--:R-:W-:Y:S02]  /*21990*/  SEL R8, R3.reuse, R8, !P5 ;  /* 0x0000000803087207 */ /* 0x048fe40006800000 */
[C---:B------:R-:W-:Y:S02]  /*219a0*/  SEL R7, R3.reuse, R7, !P5 ;  /* 0x0000000703077207 */ /* 0x040fe40006800000 */
[----:B----4-:R-:W-:-:S02]  /*219b0*/  SEL R10, R3, R10, !P5 ;  /* 0x0000000a030a7207 */ /* 0x010fc40006800000 */
[C---:B------:R-:W-:Y:S02]  /*219c0*/  SEL R11, R3.reuse, R11, !P5 ;  /* 0x0000000b030b7207 */ /* 0x040fe40006800000 */
[----:B------:R-:W-:-:S05]  /*219d0*/  SEL R12, R3, R12, !P5 ;  /* 0x0000000c030c7207 */ /* 0x000fca0006800000 */
[----:B------:R-:W-:Y:S04]  /*219e0*/  STL [R1+0x54c], R12 ;  /* 0x00054c0c01007387 */ /* 0x000fe80000100800 */
[----:B------:R-:W-:Y:S04]  /*219f0*/  STL [R1+0x550], R11 ;  /* 0x0005500b01007387 */ /* 0x000fe80000100800 */
[----:B------:R-:W-:Y:S04]  /*21a00*/  STL [R1+0x560], R10 ;  /* 0x0005600a01007387 */ /* 0x000fe80000100800 */
[----:B------:R0:W-:Y:S04]  /*21a10*/  STL [R1+0x564], R9 ;  /* 0x0005640901007387 */ /* 0x0001e80000100800 */
[----:B------:R1:W-:Y:S04]  /*21a20*/  STL [R1+0x574], R8 ;  /* 0x0005740801007387 */ /* 0x0003e80000100800 */
[----:B------:R2:W-:Y:S01]  /*21a30*/  STL [R1+0x578], R7 ;  /* 0x0005780701007387 */ /* 0x0005e20000100800 */
[----:B0-----:R-:W-:-:S02]  /*21a40*/  SEL R9, R3, R57, !P5 ;  /* 0x0000003903097207 */ /* 0x001fc40006800000 */
[----:B-1----:R-:W-:-:S03]  /*21a50*/  SEL R8, R3, R58, !P5 ;  /* 0x0000003a03087207 */ /* 0x002fc60006800000 */
[----:B------:R0:W-:Y:S01]  /*21a60*/  STL [R1+0x584], R9 ;  /* 0x0005840901007387 */ /* 0x0001e20000100800 */
[----:B--2---:R-:W-:-:S03]  /*21a70*/  SEL R7, R3, R59, !P5 ;  /* 0x0000003b03077207 */ /* 0x004fc60006800000 */
[----:B------:R1:W-:Y:S04]  /*21a80*/  STL [R1+0x588], R8 ;  /* 0x0005880801007387 */ /* 0x0003e80000100800 */
[----:B------:R2:W-:Y:S01]  /*21a90*/  STL [R1+0x5a0], R7 ;  /* 0x0005a00701007387 */ /* 0x0005e20000100800 */
[C---:B0-----:R-:W-:Y:S02]  /*21aa0*/  SEL R9, R3.reuse, R60, !P5 ;  /* 0x0000003c03097207 */ /* 0x041fe40006800000 */
[----:B-1----:R-:W-:-:S03]  /*21ab0*/  SEL R8, R3, R2, !P5 ;  /* 0x0000000203087207 */ /* 0x002fc60006800000 */
[----:B------:R-:W-:Y:S01]  /*21ac0*/  STL [R1+0x5a4], R9 ;  /* 0x0005a40901007387 */ /* 0x000fe20000100800 */
[----:B--2---:R-:W-:-:S03]  /*21ad0*/  SEL R7, R3, R0, !P5 ;  /* 0x0000000003077207 */ /* 0x004fc60006800000 */
[----:B------:R-:W-:Y:S01]  /*21ae0*/  STL [R1+0x5a8], R8 ;  /* 0x0005a80801007387 */ /* 0x000fe20000100800 */
[----:B------:R-:W-:-:S03]  /*21af0*/  SEL R2, R3, R61, !P5 ;  /* 0x0000003d03027207 */ /* 0x000fc60006800000 */
[----:B------:R-:W-:Y:S01]  /*21b00*/  STL [R1+0x5ac], R7 ;  /* 0x0005ac0701007387 */ /* 0x000fe20000100800 */
[----:B------:R-:W-:-:S03]  /*21b10*/  SEL R0, R3, R24, !P5 ;  /* 0x0000001803007207 */ /* 0x000fc60006800000 */
[----:B------:R-:W2:Y:S04]  /*21b20*/  LDL.LU R23, [R1+0x5f0] ;  /* 0x0005f00001177983 */ /* 0x000ea80000300800 */
[----:B------:R-:W-:Y:S04]  /*21b30*/  STL [R1+0x5b8], R2 ;  /* 0x0005b80201007387 */ /* 0x000fe80000100800 */
[----:B------:R-:W3:Y:S04]  /*21b40*/  LDL.LU R22, [R1+0x5f4] ;  /* 0x0005f40001167983 */ /* 0x000ee80000300800 */
[----:B------:R0:W-:Y:S04]  /*21b50*/  STL [R1+0x5bc], R0 ;  /* 0x0005bc0001007387 */ /* 0x0001e80000100800 */
[----:B------:R-:W4:Y:S04]  /*21b60*/  LDL.LU R21, [R1+0x5f8] ;  /* 0x0005f80001157983 */ /* 0x000f280000300800 */
[----:B------:R-:W4:Y:S04]  /*21b70*/  LDL.LU R20, [R1+0x5fc] ;  /* 0x0005fc0001147983 */ /* 0x000f280000300800 */
[----:B------:R-:W4:Y:S04]  /*21b80*/  LDL.LU R19, [R1+0x600] ;  /* 0x0006000001137983 */ /* 0x000f280000300800 */
[----:B------:R-:W4:Y:S01]  /*21b90*/  LDL.LU R24, [R1+0x604] ;  /* 0x0006040001187983 */ /* 0x000f220000300800 */
[----:B0-----:R-:W-:-:S03]  /*21ba0*/  SEL R0, R3, R27, !P5 ;  /* 0x0000001b03007207 */ /* 0x001fc60006800000 */
[----:B------:R-:W4:Y:S04]  /*21bb0*/  LDL.LU R18, [R1+0x608] ;  /* 0x0006080001127983 */ /* 0x000f280000300800 */
[----:B------:R-:W4:Y:S04]  /*21bc0*/  LDL.LU R17, [R1+0x60c] ;  /* 0x00060c0001117983 */ /* 0x000f280000300800 */
[----:B------:R0:W-:Y:S04]  /*21bd0*/  STL [R1+0x5c0], R0 ;  /* 0x0005c00001007387 */ /* 0x0001e80000100800 */
[----:B------:R-:W4:Y:S01]  /*21be0*/  LDL.LU R27, [R1+0x614] ;  /* 0x00061400011b7983 */ /* 0x000f220000300800 */
[----:B------:R-:W-:-:S03]  /*21bf0*/  SEL R2, R3, R26, !P5 ;  /* 0x0000001a03027207 */ /* 0x000fc60006800000 */
[----:B------:R-:W4:Y:S01]  /*21c00*/  LDL.LU R26, [R1+0x618] ;  /* 0x00061800011a7983 */ /* 0x000f220000300800 */
[----:B0-----:R-:W-:-:S03]  /*21c10*/  SEL R0, R3, R25, !P5 ;  /* 0x0000001903007207 */ /* 0x001fc60006800000 */
[----:B------:R0:W-:Y:S04]  /*21c20*/  STL [R1+0x5d0], R2 ;  /* 0x0005d00201007387 */ /* 0x0001e80000100800 */
[----:B------:R-:W4:Y:S04]  /*21c30*/  LDL.LU R16, [R1+0x620] ;  /* 0x0006200001107983 */ /* 0x000f280000300800 */
[----:B------:R-:W4:Y:S04]  /*21c40*/  LDL.LU R15, [R1+0x634] ;  /* 0x00063400010f7983 */ /* 0x000f280000300800 */
[----:B------:R1:W-:Y:S04]  /*21c50*/  STL [R1+0x5d4], R0 ;  /* 0x0005d40001007387 */ /* 0x0003e80000100800 */
        /* <DEDUP_REMOVED lines=13> */
[----:B-1----:R-:W4:Y:S04]  /*21d30*/  LDL.LU R0, [R1+0x6c0] ;  /* 0x0006c00001007983 */ /* 0x002f280000300800 */
[----:B------:R-:W4:Y:S04]  /*21d40*/  LDL.LU R61, [R1+0x6c4] ;  /* 0x0006c400013d7983 */ /* 0x000f280000300800 */
[----:B------:R-:W4:Y:S01]  /*21d50*/  LDL.LU R25, [R1+0x6cc] ;  /* 0x0006cc0001197983 */ /* 0x000f220000300800 */
[----:B--2---:R-:W-:-:S05]  /*21d60*/  SEL R23, R3, R23, !P5 ;  /* 0x0000001703177207 */ /* 0x004fca0006800000 */
[----:B------:R3:W-:Y:S02]  /*21d70*/  STL [R1+0x5f0], R23 ;  /* 0x0005f01701007387 */ /* 0x0007e40000100800 */
[C---:B---3--:R-:W-:Y:S02]  /*21d80*/  SEL R23, R3.reuse, R22, !P5 ;  /* 0x0000001603177207 */ /* 0x048fe40006800000 */
[C---:B----4-:R-:W-:Y:S02]  /*21d90*/  SEL R22, R3.reuse, R21, !P5 ;  /* 0x0000001503167207 */ /* 0x050fe40006800000 */
[C---:B------:R-:W-:Y:S01]  /*21da0*/  SEL R21, R3.reuse, R20, !P5 ;  /* 0x0000001403157207 */ /* 0x040fe20006800000 */
[----:B------:R-:W-:Y:S01]  /*21db0*/  STL [R1+0x5f4], R23 ;  /* 0x0005f41701007387 */ /* 0x000fe20000100800 */
[----:B------:R-:W-:-:S03]  /*21dc0*/  SEL R19, R3, R19, !P5 ;  /* 0x0000001303137207 */ /* 0x000fc60006800000 */
[----:B------:R-:W-:Y:S01]  /*21dd0*/  STL [R1+0x5f8], R22 ;  /* 0x0005f81601007387 */ /* 0x000fe20000100800 */
[----:B------:R-:W-:-:S03]  /*21de0*/  SEL R20, R3, R24, !P5 ;  /* 0x0000001803147207 */ /* 0x000fc60006800000 */
[----:B------:R-:W-:Y:S04]  /*21df0*/  STL [R1+0x5fc], R21 ;  /* 0x0005fc1501007387 */ /* 0x000fe80000100800 */
[----:B------:R-:W2:Y:S04]  /*21e00*/  LDL.LU R24, [R1+0x6d0] ;  /* 0x0006d00001187983 */ /* 0x000ea80000300800 */
[----:B------:R0:W-:Y:S01]  /*21e10*/  STL [R1+0x600], R19 ;  /* 0x0006001301007387 */ /* 0x0001e20000100800 */
[----:B------:R-:W-:-:S03]  /*21e20*/  SEL R17, R3, R17, !P5 ;  /* 0x0000001103117207 */ /* 0x000fc60006800000 */
[----:B------:R-:W-:Y:S01]  /*21e30*/  STL [R1+0x604], R20 ;  /* 0x0006041401007387 */ /* 0x000fe20000100800 */
[C---:B0-----:R-:W-:Y:S02]  /*21e40*/  SEL R19, R3.reuse, R18, !P5 ;  /* 0x0000001203137207 */ /* 0x041fe40006800000 */
[----:B------:R-:W-:-:S03]  /*21e50*/  SEL R18, R3, R27, !P5 ;  /* 0x0000001b03127207 */ /* 0x000fc60006800000 */
[----:B------:R-:W-:Y:S04]  /*21e60*/  STL [R1+0x608], R19 ;  /* 0x0006081301007387 */ /* 0x000fe80000100800 */
[----:B------:R-:W3:Y:S04]  /*21e70*/  LDL.LU R27, [R1+0x6d4] ;  /* 0x0006d400011b7983 */ /* 0x000ee80000300800 */
[----:B------:R0:W-:Y:S04]  /*21e80*/  STL [R1+0x60c], R17 ;  /* 0x00060c1101007387 */ /* 0x0001e80000100800 */
[----:B------:R-:W-:Y:S01]  /*21e90*/  STL [R1+0x614], R18 ;  /* 0x0006141201007387 */ /* 0x000fe20000100800 */
[----:B0-----:R-:W-:-:S03]  /*21ea0*/  SEL R17, R3, R26, !P5 ;  /* 0x0000001a03117207 */ /* 0x001fc60006800000 */
[----:B------:R-:W4:Y:S01]  /*21eb0*/  LDL.LU R26, [R1+0x6dc] ;  /* 0x0006dc00011a7983 */ /* 0x000f220000300800 */
[C---:B------:R-:W-:Y:S02]  /*21ec0*/  SEL R16, R3.reuse, R16, !P5 ;  /* 0x0000001003107207 */ /* 0x040fe40006800000 */
[C---:B------:R-:W-:Y:S02]  /*21ed0*/  SEL R15, R3.reuse, R15, !P5 ;  /* 0x0000000f030f7207 */ /* 0x040fe40006800000 */
[C---:B------:R-:W-:Y:S01]  /*21ee0*/  SEL R14, R3.reuse, R14, !P5 ;  /* 0x0000000e030e7207 */ /* 0x040fe20006800000 */
[----:B------:R-:W-:Y:S01]  /*21ef0*/  STL [R1+0x618], R17 ;  /* 0x0006181101007387 */ /* 0x000fe20000100800 */
[C---:B------:R-:W-:Y:S02]  /*21f00*/  SEL R13, R3.reuse, R13, !P5 ;  /* 0x0000000d030d7207 */ /* 0x040fe40006800000 */
[C---:B------:R-:W-:Y:S01]  /*21f10*/  SEL R12, R3.reuse, R12, !P5 ;  /* 0x0000000c030c7207 */ /* 0x040fe20006800000 */
[----:B------:R-:W-:Y:S01]  /*21f20*/  STL [R1+0x620], R16 ;  /* 0x0006201001007387 */ /* 0x000fe20000100800 */
[----:B------:R-:W-:-:S02]  /*21f30*/  SEL R11, R3, R11, !P5 ;  /* 0x0000000b030b7207 */ /* 0x000fc40006800000 */
[C---:B------:R-:W-:Y:S01]  /*21f40*/  SEL R10, R3.reuse, R10, !P5 ;  /* 0x0000000a030a7207 */ /* 0x040fe20006800000 */
[----:B------:R-:W-:Y:S01]  /*21f50*/  STL [R1+0x634], R15 ;  /* 0x0006340f01007387 */ /* 0x000fe20000100800 */
[----:B------:R-:W-:-:S03]  /*21f60*/  SEL R9, R3, R9, !P5 ;  /* 0x0000000903097207 */ /* 0x000fc60006800000 */
[----:B------:R-:W-:Y:S01]  /*21f70*/  STL [R1+0x644], R14 ;  /* 0x0006440e01007387 */ /* 0x000fe20000100800 */
[----:B------:R-:W-:-:S03]  /*21f80*/  SEL R8, R3, R8, !P5 ;  /* 0x0000000803087207 */ /* 0x000fc60006800000 */
[----:B------:R-:W-:Y:S01]  /*21f90*/  STL [R1+0x648], R13 ;  /* 0x0006480d01007387 */ /* 0x000fe20000100800 */
[----:B------:R-:W-:-:S03]  /*21fa0*/  SEL R7, R3, R7, !P5 ;  /* 0x0000000703077207 */ /* 0x000fc60006800000 */
        /* <DEDUP_REMOVED lines=9> */
[----:B------:R-:W-:-:S03]  /*22040*/  SEL R7, R3, R59, !P5 ;  /* 0x0000003b03077207 */ /* 0x000fc60006800000 */
[----:B------:R1:W-:Y:S04]  /*22050*/  STL [R1+0x690], R8 ;  /* 0x0006900801007387 */ /* 0x0003e80000100800 */
[----:B------:R1:W-:Y:S01]  /*22060*/  STL [R1+0x694], R7 ;  /* 0x0006940701007387 */ /* 0x0003e20000100800 */
[C---:B0-----:R-:W-:Y:S02]  /*22070*/  SEL R9, R3.reuse, R60, !P5 ;  /* 0x0000003c03097207 */ /* 0x041fe40006800000 */
[----:B-1----:R-:W-:-:S03]  /*22080*/  SEL R8, R3, R2, !P5 ;  /* 0x0000000203087207 */ /* 0x002fc60006800000 */
[----:B------:R-:W-:Y:S01]  /*22090*/  STL [R1+0x6a8], R9 ;  /* 0x0006a80901007387 */ /* 0x000fe20000100800 */
[----:B------:R-:W-:-:S03]  /*220a0*/  SEL R7, R3, R0, !P5 ;  /* 0x0000000003077207 */ /* 0x000fc60006800000 */
[----:B------:R-:W-:Y:S01]  /*220b0*/  STL [R1+0x6ac], R8 ;  /* 0x0006ac0801007387 */ /* 0x000fe20000100800 */
[----:B------:R-:W-:-:S03]  /*220c0*/  SEL R2, R3, R61, !P5 ;  /* 0x0000003d03027207 */ /* 0x000fc60006800000 */
[----:B------:R-:W-:Y:S01]  /*220d0*/  STL [R1+0x6c0], R7 ;  /* 0x0006c00701007387 */ /* 0x000fe20000100800 */
[----:B------:R-:W-:-:S03]  /*220e0*/  SEL R0, R3, R25, !P5 ;  /* 0x0000001903007207 */ /* 0x000fc60006800000 */
[----:B------:R-:W4:Y:S04]  /*220f0*/  LDL.LU R23, [R1+0x6f0] ;  /* 0x0006f00001177983 */ /* 0x000f280000300800 */
[----:B------:R-:W-:Y:S04]  /*22100*/  STL [R1+0x6c4], R2 ;  /* 0x0006c40201007387 */ /* 0x000fe80000100800 */
[----:B------:R-:W4:Y:S04]  /*22110*/  LDL.LU R22, [R1+0x6f8] ;  /* 0x0006f80001167983 */ /* 0x000f280000300800 */
[----:B------:R2:W-:Y:S04]  /*22120*/  STL [R1+0x6cc], R0 ;  /* 0x0006cc0001007387 */ /* 0x0005e80000100800 */
[----:B------:R-:W4:Y:S04]  /*22130*/  LDL.LU R21, [R1+0x704] ;  /* 0x0007040001157983 */ /* 0x000f280000300800 */
[----:B------:R-:W4:Y:S04]  /*22140*/  LDL.LU R20, [R1+0x708] ;  /* 0x0007080001147983 */ /* 0x000f280000300800 */
[----:B------:R-:W4:Y:S04]  /*22150*/  LDL.LU R19, [R1+0x70c] ;  /* 0x00070c0001137983 */ /* 0x000f280000300800 */
[----:B------:R-:W4:Y:S04]  /*22160*/  LDL.LU R25, [R1+0x718] ;  /* 0x0007180001197983 */ /* 0x000f280000300800 */
[----:B------:R-:W4:Y:S04]  /*22170*/  LDL.LU R18, [R1+0x728] ;  /* 0x0007280001127983 */ /* 0x000f280000300800 */
[----:B------:R-:W4:Y:S01]  /*22180*/  LDL.LU R17, [R1+0x72c] ;  /* 0x00072c0001117983 */ /* 0x000f220000300800 */
[----:B--2---:R-:W-:-:S05]  /*22190*/  SEL R0, R3, R24, !P5 ;  /* 0x0000001803007207 */ /* 0x004fca0006800000 */
[----:B------:R4:W-:Y:S04]  /*221a0*/  STL [R1+0x6d0], R0 ;  /* 0x0006d00001007387 */ /* 0x0009e80000100800 */
[----:B------:R-:W2:Y:S01]  /*221b0*/  LDL.LU R24, [R1+0x730] ;  /* 0x0007300001187983 */ /* 0x000ea20000300800 */
[----:B---3--:R-:W-:-:S03]  /*221c0*/  SEL R2, R3, R27, !P5 ;  /* 0x0000001b03027207 */ /* 0x008fc60006800000 */
[----:B------:R-:W3:Y:S04]  /*221d0*/  LDL.LU R27, [R1+0x74c] ;  /* 0x00074c00011b7983 */ /* 0x000ee80000300800 */
[----:B------:R0:W-:Y:S04]  /*221e0*/  STL [R1+0x6d4], R2 ;  /* 0x0006d40201007387 */ /* 0x0001e80000100800 */
[----:B------:R-:W3:Y:S04]  /*221f0*/  LDL.LU R16, [R1+0x750] ;  /* 0x0007500001107983 */ /* 0x000ee80000300800 */
[----:B------:R-:W3:Y:S01]  /*22200*/  LDL.LU R15, [R1+0x754] ;  /* 0x00075400010f7983 */ /* 0x000ee20000300800 */
[----:B----4-:R-:W-:-:S05]  /*22210*/  SEL R0, R3, R26, !P5 ;  /* 0x0000001a03007207 */ /* 0x010fca0006800000 */
        /* <DEDUP_REMOVED lines=17> */
[----:B------:R-:W-:-:S05]  /*22330*/  SEL R23, R3, R23, !P5 ;  /* 0x0000001703177207 */ /* 0x000fca0006800000 */
[----:B------:R0:W-:Y:S02]  /*22340*/  STL [R1+0x6f0], R23 ;  /* 0x0006f01701007387 */ /* 0x0001e40000100800 */
[C---:B0-----:R-:W-:Y:S02]  /*22350*/  SEL R23, R3.reuse, R22, !P5 ;  /* 0x0000001603177207 */ /* 0x041fe40006800000 */
[C---:B------:R-:W-:Y:S02]  /*22360*/  SEL R22, R3.reuse, R21, !P5 ;  /* 0x0000001503167207 */ /* 0x040fe40006800000 */
[C---:B------:R-:W-:Y:S01]  /*22370*/  SEL R21, R3.reuse, R20, !P5 ;  /* 0x0000001403157207 */ /* 0x040fe20006800000 */
[----:B------:R-:W-:Y:S01]  /*22380*/  STL [R1+0x6f8], R23 ;  /* 0x0006f81701007387 */ /* 0x000fe20000100800 */
[----:B------:R-:W-:-:S03]  /*22390*/  SEL R19, R3, R19, !P5 ;  /* 0x0000001303137207 */ /* 0x000fc60006800000 */
[----:B------:R-:W-:Y:S01]  /*223a0*/  STL [R1+0x704], R22 ;  /* 0x0007041601007387 */ /* 0x000fe20000100800 */
[----:B------:R-:W-:-:S03]  /*223b0*/  SEL R20, R3, R25, !P5 ;  /* 0x0000001903147207 */ /* 0x000fc60006800000 */
[----:B------:R-:W-:Y:S04]  /*223c0*/  STL [R1+0x708], R21 ;  /* 0x0007081501007387 */ /* 0x000fe80000100800 */
[----:B------:R-:W4:Y:S04]  /*223d0*/  LDL.LU R25, [R1+0x7ac] ;  /* 0x0007ac0001197983 */ /* 0x000f280000300800 */
[----:B------:R0:W-:Y:S01]  /*223e0*/  STL [R1+0x70c], R19 ;  /* 0x00070c1301007387 */ /* 0x0001e20000100800 */
[----:B------:R-:W-:-:S03]  /*223f0*/  SEL R17, R3, R17, !P5 ;  /* 0x0000001103117207 */ /* 0x000fc60006800000 */
[----:B------:R-:W-:Y:S01]  /*22400*/  STL [R1+0x718], R20 ;  /* 0x0007181401007387 */ /* 0x000fe20000100800 */
[----:B0-----:R-:W-:-:S05]  /*22410*/  SEL R19, R3, R18, !P5 ;  /* 0x0000001203137207 */ /* 0x001fca0006800000 */
[----:B------:R-:W-:Y:S01]  /*22420*/  STL [R1+0x728], R19 ;  /* 0x0007281301007387 */ /* 0x000fe20000100800 */
[----:B--2---:R-:W-:-:S03]  /*22430*/  SEL R18, R3, R24, !P5 ;  /* 0x0000001803127207 */ /* 0x004fc60006800000 */
[----:B------:R-:W2:Y:S04]  /*22440*/  LDL.LU R24, [R1+0x7a8] ;  /* 0x0007a80001187983 */ /* 0x000ea80000300800 */
[----:B------:R3:W-:Y:S04]  /*22450*/  STL [R1+0x72c], R17 ;  /* 0x00072c1101007387 */ /* 0x0007e80000100800 */
[----:B------:R-:W-:Y:S01]  /*22460*/  STL [R1+0x730], R18 ;  /* 0x0007301201007387 */ /* 0x000fe20000100800 */
[----:B---3--:R-:W-:-:S03]  /*22470*/  SEL R17, R3, R27, !P5 ;  /* 0x0000001b03117207 */ /* 0x008fc60006800000 */
[----:B------:R-:W3:Y:S01]  /*22480*/  LDL.LU R27, [R1+0x79c] ;  /* 0x00079c00011b7983 */ /* 0x000ee20000300800 */
[----:B------:R-:W-:-:S03]  /*22490*/  SEL R16, R3, R16, !P5 ;  /* 0x0000001003107207 */ /* 0x000fc60006800000 */
[----:B------:R-:W-:Y:S01]  /*224a0*/  STL [R1+0x74c], R17 ;  /* 0x00074c1101007387 */ /* 0x000fe20000100800 */
[----:B------:R-:W-:-:S03]  /*224b0*/  SEL R15, R3, R15, !P5 ;  /* 0x0000000f030f7207 */ /* 0x000fc60006800000 */
[----:B------:R-:W-:Y:S04]  /*224c0*/  STL [R1+0x750], R16 ;  /* 0x0007501001007387 */ /* 0x000fe80000100800 */
[----:B------:R-:W-:Y:S01]  /*224d0*/  STL [R1+0x754], R15 ;  /* 0x0007540f01007387 */ /* 0x000fe20000100800 */
[C---:B----4-:R-:W-:Y:S02]  /*224e0*/  SEL R14, R3.reuse, R14, !P5 ;  /* 0x0000000e030e7207 */ /* 0x050fe40006800000 */
[----:B------:R-:W-:-:S03]  /*224f0*/  SEL R13, R3, R13, !P5 ;  /* 0x0000000d030d7207 */ /* 0x000fc60006800000 */
[----:B------:R-:W-:Y:S01]  /*22500*/  STL [R1+0x760], R14 ;  /* 0x0007600e01007387 */ /* 0x000fe20000100800 */
        /* <DEDUP_REMOVED lines=9> */
[----:B------:R0:W-:Y:S01]  /*225a0*/  STL [R1+0x78c], R9 ;  /* 0x00078c0901007387 */ /* 0x0001e20000100800 */
[----:B------:R-:W-:-:S03]  /*225b0*/  SEL R7, R3, R7, !P5 ;  /* 0x0000000703077207 */ /* 0x000fc60006800000 */
[----:B------:R1:W-:Y:S04]  /*225c0*/  STL [R1+0x7a0], R8 ;  /* 0x0007a00801007387 */ /* 0x0003e80000100800 */
[----:B------:R4:W-:Y:S01]  /*225d0*/  STL [R1+0x7a4], R7 ;  /* 0x0007a40701007387 */ /* 0x0009e20000100800 */
[C---:B0-----:R-:W-:Y:S02]  /*225e0*/  SEL R9, R3.reuse, R57, !P5 ;  /* 0x0000003903097207 */ /* 0x041fe40006800000 */
[----:B-1----:R-:W-:-:S03]  /*225f0*/  SEL R8, R3, R58, !P5 ;  /* 0x0000003a03087207 */ /* 0x002fc60006800000 */
[----:B------:R0:W-:Y:S01]  /*22600*/  STL [R1+0x7f8], R9 ;  /* 0x0007f80901007387 */ /* 0x0001e20000100800 */
[----:B----4-:R-:W-:-:S03]  /*22610*/  SEL R7, R3, R59, !P5 ;  /* 0x0000003b03077207 */ /* 0x010fc60006800000 */
[----:B------:R1:W-:Y:S04]  /*22620*/  STL [R1+0x7f4], R8 ;  /* 0x0007f40801007387 */ /* 0x0003e80000100800 */
[----:B------:R4:W-:Y:S01]  /*22630*/  STL [R1+0x7f0], R7 ;  /* 0x0007f00701007387 */ /* 0x0009e20000100800 */
[C---:B0-----:R-:W-:Y:S02]  /*22640*/  SEL R9, R3.reuse, R60, !P5 ;  /* 0x0000003c03097207 */ /* 0x041fe40006800000 */
[----:B-1----:R-:W-:-:S03]  /*22650*/  SEL R8, R3, R2, !P5 ;  /* 0x0000000203087207 */ /* 0x002fc60006800000 */
[----:B------:R-:W-:Y:S01]  /*22660*/  STL [R1+0x7ec], R9 ;  /* 0x0007ec0901007387 */ /* 0x000fe20000100800 */
[----:B----4-:R-:W-:-:S03]  /*22670*/  SEL R7, R3, R0, !P5 ;  /* 0x0000000003077207 */ /* 0x010fc60006800000 */
        /* <DEDUP_REMOVED lines=14> */
[----:B0-----:R-:W-:-:S05]  /*22760*/  SEL R0, R3, R25, !P5 ;  /* 0x0000001903007207 */ /* 0x001fca0006800000 */
[----:B------:R3:W-:Y:S04]  /*22770*/  STL [R1+0x7d8], R0 ;  /* 0x0007d80001007387 */ /* 0x0007e80000100800 */
[----:B------:R-:W4:Y:S01]  /*22780*/  LDL.LU R25, [R1+0x764] ;  /* 0x0007640001197983 */ /* 0x000f220000300800 */
[----:B--2---:R-:W-:-:S03]  /*22790*/  SEL R2, R3, R24, !P5 ;  /* 0x0000001803027207 */ /* 0x004fc60006800000 */
[----:B------:R-:W2:Y:S04]  /*227a0*/  LDL.LU R24, [R1+0x75c] ;  /* 0x00075c0001187983 */ /* 0x000ea80000300800 */
[----:B------:R0:W-:Y:S04]  /*227b0*/  STL [R1+0x7d4], R2 ;  /* 0x0007d40201007387 */ /* 0x0001e80000100800 */
[----:B------:R-:W2:Y:S04]  /*227c0*/  LDL.LU R16, [R1+0x758] ;  /* 0x0007580001107983 */ /* 0x000ea80000300800 */
[----:B------:R-:W2:Y:S01]  /*227d0*/  LDL.LU R15, [R1+0x748] ;  /* 0x00074800010f7983 */ /* 0x000ea20000300800 */
        /* <DEDUP_REMOVED lines=15> */
[----:B-1----:R-:W3:Y:S04]  /*228d0*/  LDL.LU R0, [R1+0x6ec] ;  /* 0x0006ec0001007983 */ /* 0x002ee80000300800 */
[----:B------:R-:W3:Y:S04]  /*228e0*/  LDL.LU R61, [R1+0x6e8] ;  /* 0x0006e800013d7983 */ /* 0x000ee80000300800 */
[----:B------:R-:W3:Y:S01]  /*228f0*/  LDL.LU R27, [R1+0x6e4] ;  /* 0x0006e400011b7983 */ /* 0x000ee20000300800 */
[----:B----4-:R-:W-:-:S05]  /*22900*/  SEL R23, R3, R23, !P5 ;  /* 0x0000001703177207 */ /* 0x010fca0006800000 */
[----:B------:R0:W-:Y:S02]  /*22910*/  STL [R1+0x7cc], R23 ;  /* 0x0007cc1701007387 */ /* 0x0001e40000100800 */
[C---:B0-----:R-:W-:Y:S02]  /*22920*/  SEL R23, R3.reuse, R22, !P5 ;  /* 0x0000001603177207 */ /* 0x041fe40006800000 */
[C---:B------:R-:W-:Y:S02]  /*22930*/  SEL R22, R3.reuse, R21, !P5 ;  /* 0x0000001503167207 */ /* 0x040fe40006800000 */
[C---:B------:R-:W-:Y:S01]  /*22940*/  SEL R21, R3.reuse, R20, !P5 ;  /* 0x0000001403157207 */ /* 0x040fe20006800000 */
[----:B------:R-:W-:Y:S04]  /*22950*/  STL [R1+0x7c8], R23 ;  /* 0x0007c81701007387 */ /* 0x000fe80000100800 */
[----:B------:R-:W-:Y:S01]  /*22960*/  STL [R1+0x7c4], R22 ;  /* 0x0007c41601007387 */ /* 0x000fe20000100800 */
[----:B------:R-:W-:-:S03]  /*22970*/  SEL R20, R3, R26, !P5 ;  /* 0x0000001a03147207 */ /* 0x000fc60006800000 */
[----:B------:R-:W-:Y:S04]  /*22980*/  STL [R1+0x7c0], R21 ;  /* 0x0007c01501007387 */ /* 0x000fe80000100800 */
[----:B------:R-:W4:Y:S01]  /*22990*/  LDL.LU R26, [R1+0x6e0] ;  /* 0x0006e000011a7983 */ /* 0x000f220000300800 */
[C---:B------:R-:W-:Y:S02]  /*229a0*/  SEL R19, R3.reuse, R19, !P5 ;  /* 0x0000001303137207 */ /* 0x040fe40006800000 */
[----:B------:R-:W-:-:S03]  /*229b0*/  SEL R17, R3, R17, !P5 ;  /* 0x0000001103117207 */ /* 0x000fc60006800000 */
[----:B------:R0:W-:Y:S04]  /*229c0*/  STL [R1+0x7bc], R19 ;  /* 0x0007bc1301007387 */ /* 0x0001e80000100800 */
[----:B------:R-:W-:Y:S01]  /*229d0*/  STL [R1+0x7b8], R20 ;  /* 0x0007b81401007387 */ /* 0x000fe20000100800 */
[C---:B0-----:R-:W-:Y:S02]  /*229e0*/  SEL R19, R3.reuse, R18, !P5 ;  /* 0x0000001203137207 */ /* 0x041fe40006800000 */
[----:B------:R-:W-:-:S03]  /*229f0*/  SEL R18, R3, R25, !P5 ;  /* 0x0000001903127207 */ /* 0x000fc60006800000 */
[----:B------:R-:W-:Y:S04]  /*22a00*/  STL [R1+0x7b4], R19 ;  /* 0x0007b41301007387 */ /* 0x000fe80000100800 */
[----:B------:R-:W4:Y:S04]  /*22a10*/  LDL.LU R25, [R1+0x6d8] ;  /* 0x0006d80001197983 */ /* 0x000f280000300800 */
[----:B------:R2:W-:Y:S04]  /*22a20*/  STL [R1+0x7b0], R17 ;  /* 0x0007b01101007387 */ /* 0x0005e80000100800 */
[----:B------:R-:W-:Y:S01]  /*22a30*/  STL [R1+0x7ac], R18 ;  /* 0x0007ac1201007387 */ /* 0x000fe20000100800 */
[----:B--2---:R-:W-:-:S03]  /*22a40*/  SEL R17, R3, R24, !P5 ;  /* 0x0000001803117207 */ /* 0x004fc60006800000 */
[----:B------:R-:W2:Y:S01]  /*22a50*/  LDL.LU R24, [R1+0x6c8] ;  /* 0x0006c80001187983 */ /* 0x000ea20000300800 */
[----:B------:R-:W-:-:S03]  /*22a60*/  SEL R16, R3, R16, !P5 ;  /* 0x0000001003107207 */ /* 0x000fc60006800000 */
[----:B------:R-:W-:Y:S01]  /*22a70*/  STL [R1+0x7a8], R17 ;  /* 0x0007a81101007387 */ /* 0x000fe20000100800 */
[----:B------:R-:W-:-:S03]  /*22a80*/  SEL R15, R3, R15, !P5 ;  /* 0x0000000f030f7207 */ /* 0x000fc60006800000 */
[----:B------:R-:W-:Y:S04]  /*22a90*/  STL [R1+0x79c], R16 ;  /* 0x00079c1001007387 */ /* 0x000fe80000100800 */
[----:B------:R-:W-:Y:S01]  /*22aa0*/  STL [R1+0x798], R15 ;  /* 0x0007980f01007387 */ /* 0x000fe20000100800 */
[C---:B---3--:R-:W-:Y:S02]  /*22ab0*/  SEL R14, R3.reuse, R14, !P5 ;  /* 0x0000000e030e7207 */ /* 0x048fe40006800000 */
        /* <DEDUP_REMOVED lines=18> */
[----:B---3--:R-:W-:-:S03]  /*22be0*/  SEL R7, R3, R59, !P5 ;  /* 0x0000003b03077207 */ /* 0x008fc60006800000 */
[----:B------:R1:W-:Y:S04]  /*22bf0*/  STL [R1+0x758], R8 ;  /* 0x0007580801007387 */ /* 0x0003e80000100800 */
[----:B------:R3:W-:Y:S01]  /*22c00*/  STL [R1+0x748], R7 ;  /* 0x0007480701007387 */ /* 0x0007e20000100800 */
[C---:B0-----:R-:W-:Y:S02]  /*22c10*/  SEL R9, R3.reuse, R60, !P5 ;  /* 0x0000003c03097207 */ /* 0x041fe40006800000 */
[----:B-1----:R-:W-:-:S03]  /*22c20*/  SEL R8, R3, R2, !P5 ;  /* 0x0000000203087207 */ /* 0x002fc60006800000 */
[----:B------:R-:W-:Y:S01]  /*22c30*/  STL [R1+0x744], R9 ;  /* 0x0007440901007387 */ /* 0x000fe20000100800 */
[----:B---3--:R-:W-:-:S03]  /*22c40*/  SEL R7, R3, R0, !P5 ;  /* 0x0000000003077207 */ /* 0x008fc60006800000 */
[----:B------:R-:W-:Y:S01]  /*22c50*/  STL [R1+0x740], R8 ;  /* 0x0007400801007387 */ /* 0x000fe20000100800 */
[----:B------:R-:W-:-:S03]  /*22c60*/  SEL R2, R3, R61, !P5 ;  /* 0x0000003d03027207 */ /* 0x000fc60006800000 */
[----:B------:R-:W-:Y:S01]  /*22c70*/  STL [R1+0x73c], R7 ;  /* 0x00073c0701007387 */ /* 0x000fe20000100800 */
[----:B------:R-:W-:-:S03]  /*22c80*/  SEL R0, R3, R27, !P5 ;  /* 0x0000001b03007207 */ /* 0x000fc60006800000 */
[----:B------:R-:W3:Y:S04]  /*22c90*/  LDL.LU R23, [R1+0x6bc] ;  /* 0x0006bc0001177983 */ /* 0x000ee80000300800 */
[----:B------:R0:W-:Y:S04]  /*22ca0*/  STL [R1+0x738], R2 ;  /* 0x0007380201007387 */ /* 0x0001e80000100800 */
[----:B------:R-:W3:Y:S04]  /*22cb0*/  LDL.LU R22, [R1+0x6b8] ;  /* 0x0006b80001167983 */ /* 0x000ee80000300800 */
[----:B------:R4:W-:Y:S04]  /*22cc0*/  STL [R1+0x734], R0 ;  /* 0x0007340001007387 */ /* 0x0009e80000100800 */
[----:B------:R-:W3:Y:S04]  /*22cd0*/  LDL.LU R21, [R1+0x6b4] ;  /* 0x0006b40001157983 */ /* 0x000ee80000300800 */
[----:B------:R-:W3:Y:S04]  /*22ce0*/  LDL.LU R20, [R1+0x6b0] ;  /* 0x0006b00001147983 */ /* 0x000ee80000300800 */
[----:B------:R-:W3:Y:S04]  /*22cf0*/  LDL.LU R19, [R1+0x6a4] ;  /* 0x0006a40001137983 */ /* 0x000ee80000300800 */
[----:B0-----:R-:W3:Y:S04]  /*22d00*/  LDL.LU R2, [R1+0x6a0] ;  /* 0x0006a00001027983 */ /* 0x001ee80000300800 */
[----:B------:R-:W3:Y:S04]  /*22d10*/  LDL.LU R18, [R1+0x69c] ;  /* 0x00069c0001127983 */ /* 0x000ee80000300800 */
[----:B------:R-:W3:Y:S01]  /*22d20*/  LDL.LU R17, [R1+0x698] ;  /* 0x0006980001117983 */ /* 0x000ee20000300800 */
[----:B----4-:R-:W-:-:S05]  /*22d30*/  SEL R0, R3, R26, !P5 ;  /* 0x0000001a03007207 */ /* 0x010fca0006800000 */
[----:B------:R0:W-:Y:S04]  /*22d40*/  STL [R1+0x724], R0 ;  /* 0x0007240001007387 */ /* 0x0001e80000100800 */
[----:B0-----:R-:W4:Y:S04]  /*22d50*/  LDL.LU R0, [R1+0x68c] ;  /* 0x00068c0001007983 */ /* 0x001f280000300800 */
[----:B------:R-:W4:Y:S01]  /*22d60*/  LDL.LU R61, [R1+0x680] ;  /* 0x00068000013d7983 */ /* 0x000f220000300800 */
[----:B------:R-:W-:-:S05]  /*22d70*/  SEL R8, R3, R25, !P5 ;  /* 0x0000001903087207 */ /* 0x000fca0006800000 */
[----:B------:R0:W-:Y:S04]  /*22d80*/  STL [R1+0x720], R8 ;  /* 0x0007200801007387 */ /* 0x0001e80000100800 */
[----:B------:R-:W4:Y:S04]  /*22d90*/  LDL.LU R16, [R1+0x67c] ;  /* 0x00067c0001107983 */ /* 0x000f280000300800 */
        /* <DEDUP_REMOVED lines=9> */
[----:B0-----:R-:W2:Y:S04]  /*22e30*/  LDL.LU R8, [R1+0x640] ;  /* 0x0006400001087983 */ /* 0x001ea80000300800 */
[----:B-1----:R-:W2:Y:S04]  /*22e40*/  LDL.LU R7, [R1+0x63c] ;  /* 0x00063c0001077983 */ /* 0x002ea80000300800 */
[----:B------:R-:W2:Y:S04]  /*22e50*/  LDL.LU R57, [R1+0x638] ;  /* 0x0006380001397983 */ /* 0x000ea80000300800 */
[----:B------:R-:W2:Y:S04]  /*22e60*/  LDL.LU R58, [R1+0x630] ;  /* 0x00063000013a7983 */ /* 0x000ea80000300800 */
[----:B------:R-:W2:Y:S04]  /*22e70*/  LDL.LU R59, [R1+0x62c] ;  /* 0x00062c00013b7983 */ /* 0x000ea80000300800 */
[----:B------:R-:W2:Y:S04]  /*22e80*/  LDL.LU R60, [R1+0x628] ;  /* 0x00062800013c7983 */ /* 0x000ea80000300800 */
[----:B------:R-:W2:Y:S04]  /*22e90*/  LDL.LU R27, [R1+0x624] ;  /* 0x00062400011b7983 */ /* 0x000ea80000300800 */
[----:B------:R-:W2:Y:S04]  /*22ea0*/  LDL.LU R26, [R1+0x61c] ;  /* 0x00061c00011a7983 */ /* 0x000ea80000300800 */
[----:B------:R-:W2:Y:S04]  /*22eb0*/  LDL.LU R25, [R1+0x610] ;  /* 0x0006100001197983 */ /* 0x000ea80000300800 */
[----:B------:R-:W2:Y:S01]  /*22ec0*/  LDL.LU R24, [R1+0x5ec] ;  /* 0x0005ec0001187983 */ /* 0x000ea20000300800 */
[----:B---3--:R-:W-:-:S05]  /*22ed0*/  SEL R23, R3, R23, !P5 ;  /* 0x0000001703177207 */ /* 0x008fca0006800000 */
        /* <DEDUP_REMOVED lines=9> */
[----:B------:R-:W3:Y:S04]  /*22f70*/  LDL.LU R2, [R1+0x5e8] ;  /* 0x0005e80001027983 */ /* 0x000ee80000300800 */
[----:B------:R0:W-:Y:S04]  /*22f80*/  STL [R1+0x6f4], R19 ;  /* 0x0006f41301007387 */ /* 0x0001e80000100800 */
[----:B------:R-:W-:Y:S01]  /*22f90*/  STL [R1+0x6ec], R20 ;  /* 0x0006ec1401007387 */ /* 0x000fe20000100800 */
[----:B0-----:R-:W-:-:S05]  /*22fa0*/  SEL R19, R3, R18, !P5 ;  /* 0x0000001203137207 */ /* 0x001fca0006800000 */
[----:B------:R-:W-:Y:S01]  /*22fb0*/  STL [R1+0x6e8], R19 ;  /* 0x0006e81301007387 */ /* 0x000fe20000100800 */
[----:B----4-:R-:W-:-:S03]  /*22fc0*/  SEL R18, R3, R0, !P5 ;  /* 0x0000000003127207 */ /* 0x010fc60006800000 */
[----:B------:R-:W4:Y:S01]  /*22fd0*/  LDL.LU R0, [R1+0x5e4] ;  /* 0x0005e40001007983 */ /* 0x000f220000300800 */
[----:B------:R-:W-:-:S05]  /*22fe0*/  SEL R17, R3, R17, !P5 ;  /* 0x0000001103117207 */ /* 0x000fca0006800000 */
[----:B------:R0:W-:Y:S04]  /*22ff0*/  STL [R1+0x6e4], R17 ;  /* 0x0006e41101007387 */ /* 0x0001e80000100800 */
[----:B------:R1:W-:Y:S01]  /*23000*/  STL [R1+0x6e0], R18 ;  /* 0x0006e01201007387 */ /* 0x0003e20000100800 */
[----:B0-----:R-:W-:-:S03]  /*23010*/  SEL R17, R3, R61, !P5 ;  /* 0x0000003d03117207 */ /* 0x001fc60006800000 */
[----:B------:R-:W4:Y:S01]  /*23020*/  LDL.LU R61, [R1+0x5e0] ;  /* 0x0005e000013d7983 */ /* 0x000f220000300800 */
[----:B-1----:R-:W-:-:S03]  /*23030*/  SEL R18, R3, R16, !P5 ;  /* 0x0000001003127207 */ /* 0x002fc60006800000 */
[----:B------:R0:W-:Y:S04]  /*23040*/  STL [R1+0x6d8], R17 ;  /* 0x0006d81101007387 */ /* 0x0001e80000100800 */
[----:B------:R-:W-:Y:S01]  /*23050*/  STL [R1+0x6c8], R18 ;  /* 0x0006c81201007387 */ /* 0x000fe20000100800 */
[----:B0-----:R-:W-:-:S05]  /*23060*/  SEL R17, R3, R15, !P5 ;  /* 0x0000000f03117207 */ /* 0x001fca0006800000 */
[----:B------:R-:W-:Y:S01]  /*23070*/  STL [R1+0x6bc], R17 ;  /* 0x0006bc1101007387 */ /* 0x000fe20000100800 */
[C---:B--2---:R-:W-:Y:S02]  /*23080*/  SEL R16, R3.reuse, R14, !P5 ;  /* 0x0000000e03107207 */ /* 0x044fe40006800000 */
        /* <DEDUP_REMOVED lines=17> */
[----:B------:R1:W-:Y:S01]  /*231a0*/  STL [R1+0x680], R8 ;  /* 0x0006800801007387 */ /* 0x0003e20000100800 */
[----:B0-----:R-:W-:-:S03]  /*231b0*/  SEL R9, R3, R59, !P5 ;  /* 0x0000003b03097207 */ /* 0x001fc60006800000 */
[----:B------:R0:W-:Y:S01]  /*231c0*/  STL [R1+0x67c], R7 ;  /* 0x00067c0701007387 */ /* 0x0001e20000100800 */
[----:B-1----:R-:W-:-:S03]  /*231d0*/  SEL R8, R3, R60, !P5 ;  /* 0x0000003c03087207 */ /* 0x002fc60006800000 */
[----:B------:R1:W-:Y:S01]  /*231e0*/  STL [R1+0x678], R9 ;  /* 0x0006780901007387 */ /* 0x0003e20000100800 */
[----:B0-----:R-:W-:-:S03]  /*231f0*/  SEL R7, R3, R27, !P5 ;  /* 0x0000001b03077207 */ /* 0x001fc60006800000 */
[----:B------:R0:W-:Y:S01]  /*23200*/  STL [R1+0x674], R8 ;  /* 0x0006740801007387 */ /* 0x0001e20000100800 */
[----:B-1----:R-:W-:-:S03]  /*23210*/  SEL R9, R3, R26, !P5 ;  /* 0x0000001a03097207 */ /* 0x002fc60006800000 */
[----:B------:R1:W-:Y:S01]  /*23220*/  STL [R1+0x668], R7 ;  /* 0x0006680701007387 */ /* 0x0003e20000100800 */
[----:B0-----:R-:W-:-:S03]  /*23230*/  SEL R8, R3, R25, !P5 ;  /* 0x0000001903087207 */ /* 0x001fc60006800000 */
[----:B------:R-:W-:Y:S01]  /*23240*/  STL [R1+0x664], R9 ;  /* 0x0006640901007387 */ /* 0x000fe20000100800 */
[----:B-1----:R-:W-:-:S03]  /*23250*/  SEL R7, R3, R24, !P5 ;  /* 0x0000001803077207 */ /* 0x002fc60006800000 */
[----:B------:R-:W2:Y:S04]  /*23260*/  LDL.LU R27, [R1+0x5dc] ;  /* 0x0005dc00011b7983 */ /* 0x000ea80000300800 */
[----:B------:R-:W-:Y:S04]  /*23270*/  STL [R1+0x660], R8 ;  /* 0x0006600801007387 */ /* 0x000fe80000100800 */
[----:B------:R-:W2:Y:S04]  /*23280*/  LDL.LU R26, [R1+0x5d8] ;  /* 0x0005d800011a7983 */ /* 0x000ea80000300800 */
[----:B------:R-:W-:Y:S04]  /*23290*/  STL [R1+0x650], R7 ;  /* 0x0006500701007387 */ /* 0x000fe80000100800 */
[----:B------:R-:W2:Y:S04]  /*232a0*/  LDL.LU R25, [R1+0x5cc] ;  /* 0x0005cc0001197983 */ /* 0x000ea80000300800 */
[----:B------:R-:W2:Y:S04]  /*232b0*/  LDL.LU R24, [R1+0x5c8] ;  /* 0x0005c80001187983 */ /* 0x000ea80000300800 */
[----:B------:R-:W2:Y:S04]  /*232c0*/  LDL.LU R23, [R1+0x5c4] ;  /* 0x0005c40001177983 */ /* 0x000ea80000300800 */
[----:B------:R-:W2:Y:S04]  /*232d0*/  LDL.LU R60, [R1+0x5b4] ;  /* 0x0005b400013c7983 */ /* 0x000ea80000300800 */
[----:B------:R-:W2:Y:S04]  /*232e0*/  LDL.LU R22, [R1+0x5b0] ;  /* 0x0005b00001167983 */ /* 0x000ea80000300800 */
[----:B------:R-:W2:Y:S01]  /*232f0*/  LDL.LU R21, [R1+0x59c] ;  /* 0x00059c0001157983 */ /* 0x000ea20000300800 */
[----:B---3--:R-:W-:-:S05]  /*23300*/  SEL R2, R3, R2, !P5 ;  /* 0x0000000203027207 */ /* 0x008fca0006800000 */
[----:B------:R0:W-:Y:S04]  /*23310*/  STL [R1+0x64c], R2 ;  /* 0x00064c0201007387 */ /* 0x0001e80000100800 */
[----:B0-----:R-:W3:Y:S01]  /*23320*/  LDL.LU R2, [R1+0x598] ;  /* 0x0005980001027983 */ /* 0x001ee20000300800 */
[----:B----4-:R-:W-:-:S03]  /*23330*/  SEL R8, R3, R0, !P5 ;  /* 0x0000000003087207 */ /* 0x010fc60006800000 */
[----:B------:R-:W4:Y:S04]  /*23340*/  LDL.LU R0, [R1+0x594] ;  /* 0x0005940001007983 */ /* 0x000f280000300800 */
[----:B------:R0:W-:Y:S04]  /*23350*/  STL [R1+0x640], R8 ;  /* 0x0006400801007387 */ /* 0x0001e80000100800 */
[----:B------:R-:W3:Y:S04]  /*23360*/  LDL.LU R20, [R1+0x590] ;  /* 0x0005900001147983 */ /* 0x000ee80000300800 */
[----:B------:R-:W3:Y:S01]  /*23370*/  LDL.LU R19, [R1+0x58c] ;  /* 0x00058c0001137983 */ /* 0x000ee20000300800 */
[----:B------:R-:W-:-:S05]  /*23380*/  SEL R7, R3, R61, !P5 ;  /* 0x0000003d03077207 */ /* 0x000fca0006800000 */
        /* <DEDUP_REMOVED lines=14> */
[----:B------:R-:W4:Y:S04]  /*23470*/  LDL.LU R58, [R1+0x300] ;  /* 0x00030000013a7983 */ /* 0x000f280000300800 */
[----:B------:R-:W4:Y:S04]  /*23480*/  LDL.LU R59, [R1+0x2fc] ;  /* 0x0002fc00013b7983 */ /* 0x000f280000300800 */
[----:B------:R-:W4:Y:S01]  /*23490*/  LDL.LU R61, [R1+0x2f8] ;  /* 0x0002f800013d7983 */ /* 0x000f220000300800 */
[----:B--2---:R-:W-:-:S05]  /*234a0*/  SEL R27, R3, R27, !P5 ;  /* 0x0000001b031b7207 */ /* 0x004fca0006800000 */
[----:B------:R0:W-:Y:S01]  /*234b0*/  STL [R1+0x638], R27 ;  /* 0x0006381b01007387 */ /* 0x0001e20000100800 */
[----:B------:R-:W-:-:S03]  /*234c0*/  SEL R26, R3, R26, !P5 ;  /* 0x0000001a031a7207 */ /* 0x000fc60006800000 */
[----:B0-----:R-:W2:Y:S01]  /*234d0*/  LDL.LU R27, [R1+0x30b4] ;  /* 0x0030b400011b7983 */ /* 0x001ea20000300800 */
[----:B------:R-:W-:-:S03]  /*234e0*/  SEL R25, R3, R25, !P5 ;  /* 0x0000001903197207 */ /* 0x000fc60006800000 */
[----:B------:R0:W-:Y:S01]  /*234f0*/  STL [R1+0x630], R26 ;  /* 0x0006301a01007387 */ /* 0x0001e20000100800 */
[C---:B------:R-:W-:Y:S02]  /*23500*/  SEL R24, R3.reuse, R24, !P5 ;  /* 0x0000001803187207 */ /* 0x040fe40006800000 */
[C---:B------:R-:W-:Y:S01]  /*23510*/  SEL R23, R3.reuse, R23, !P5 ;  /* 0x0000001703177207 */ /* 0x040fe20006800000 */
[----:B0-----:R-:W2:Y:S04]  /*23520*/  LDL.LU R26, [R1+0x30b0] ;  /* 0x0030b000011a7983 */ /* 0x001ea80000300800 */
[----:B------:R0:W-:Y:S04]  /*23530*/  STL [R1+0x62c], R25 ;  /* 0x00062c1901007387 */ /* 0x0001e80000100800 */
[----:B0-----:R-:W2:Y:S04]  /*23540*/  LDL.LU R25, [R1+0x30ac] ;  /* 0x0030ac0001197983 */ /* 0x001ea80000300800 */
[----:B------:R0:W-:Y:S04]  /*23550*/  STL [R1+0x628], R24 ;  /* 0x0006281801007387 */ /* 0x0001e80000100800 */
[----:B0-----:R-:W2:Y:S04]  /*23560*/  LDL.LU R24, [R1+0x30a8] ;  /* 0x0030a80001187983 */ /* 0x001ea80000300800 */
[----:B------:R0:W-:Y:S02]  /*23570*/  STL [R1+0x624], R23 ;  /* 0x0006241701007387 */ /* 0x0001e40000100800 */
[----:B0-----:R-:W-:-:S02]  /*23580*/  SEL R23, R3, R60, !P5 ;  /* 0x0000003c03177207 */ /* 0x001fc40006800000 */
[----:B------:R-:W2:Y:S04]  /*23590*/  LDL.LU R60, [R1+0x2f4] ;  /* 0x0002f400013c7983 */ /* 0x000ea80000300800 */
[----:B------:R0:W-:Y:S02]  /*235a0*/  STL [R1+0x61c], R23 ;  /* 0x00061c1701007387 */ /* 0x0001e40000100800 */
[C---:B0-----:R-:W-:Y:S02]  /*235b0*/  SEL R23, R3.reuse, R22, !P5 ;  /* 0x0000001603177207 */ /* 0x041fe40006800000 */
[C---:B------:R-:W-:Y:S02]  /*235c0*/  SEL R22, R3.reuse, R21, !P5 ;  /* 0x0000001503167207 */ /* 0x040fe40006800000 */
[C---:B---3--:R-:W-:Y:S01]  /*235d0*/  SEL R21, R3.reuse, R2, !P5 ;  /* 0x0000000203157207 */ /* 0x048fe20006800000 */
[----:B------:R-:W-:Y:S04]  /*235e0*/  STL [R1+0x610], R23 ;  /* 0x0006101701007387 */ /* 0x000fe80000100800 */
[----:B------:R-:W3:Y:S04]  /*235f0*/  LDL.LU R2, [R1+0x2f0] ;  /* 0x0002f00001027983 */ /* 0x000ee80000300800 */
[----:B------:R4:W-:Y:S04]  /*23600*/  STL [R1+0x5ec], R22 ;  /* 0x0005ec1601007387 */ /* 0x0009e80000100800 */
[----:B------:R0:W-:Y:S01]  /*23610*/  STL [R1+0x5e8], R21 ;  /* 0x0005e81501007387 */ /* 0x0001e20000100800 */
[----:B----4-:R-:W-:-:S03]  /*23620*/  SEL R22, R3, R0, !P5 ;  /* 0x0000000003167207 */ /* 0x010fc60006800000 */
[----:B------:R-:W4:Y:S01]  /*23630*/  LDL.LU R0, [R1+0x2ec] ;  /* 0x0002ec0001007983 */ /* 0x000f220000300800 */
[C---:B0-----:R-:W-:Y:S02]  /*23640*/  SEL R21, R3.reuse, R20, !P5 ;  /* 0x0000001403157207 */ /* 0x041fe40006800000 */
        /* <DEDUP_REMOVED lines=9> */
[C---:B------:R-:W-:Y:S02]  /*236e0*/  SEL R14, R3.reuse, R13, !P5 ;  /* 0x0000000d030e7207 */ /* 0x040fe40006800000 */
[C---:B------:R-:W-:Y:S01]  /*236f0*/  SEL R13, R3.reuse, R12, !P5 ;  /* 0x0000000c030d7207 */ /* 0x040fe20006800000 */
        /* <DEDUP_REMOVED lines=15> */
[----:B------:R-:W-:Y:S04]  /*237f0*/  STL [R1+0x590], R10 ;  /* 0x0005900a01007387 */ /* 0x000fe80000100800 */
[----:B------:R0:W-:Y:S04]  /*23800*/  STL [R1+0x58c], R9 ;  /* 0x00058c0901007387 */ /* 0x0001e80000100800 */
[----:B------:R1:W-:Y:S01]  /*23810*/  STL [R1+0x580], R8 ;  /* 0x0005800801007387 */ /* 0x0003e20000100800 */
[----:B0-----:R-:W-:-:S03]  /*23820*/  SEL R9, R3, R58, !P5 ;  /* 0x0000003a03097207 */ /* 0x001fc60006800000 */
[----:B------:R0:W-:Y:S01]  /*23830*/  STL [R1+0x57c], R7 ;  /* 0x00057c0701007387 */ /* 0x0001e20000100800 */
[----:B-1----:R-:W-:-:S03]  /*23840*/  SEL R8, R3, R59, !P5 ;  /* 0x0000003b03087207 */ /* 0x002fc60006800000 */
[----:B------:R-:W-:Y:S04]  /*23850*/  STL [R1+0x570], R9 ;  /* 0x0005700901007387 */ /* 0x000fe80000100800 */
[----:B------:R-:W4:Y:S01]  /*23860*/  LDL.LU R21, [R1+0x2b0] ;  /* 0x0002b00001157983 */ /* 0x000f220000300800 */
[----:B0-----:R-:W-:-:S03]  /*23870*/  SEL R7, R3, R61, !P5 ;  /* 0x0000003d03077207 */ /* 0x001fc60006800000 */
        /* <DEDUP_REMOVED lines=10> */
[----:B------:R-:W-:Y:S04]  /*23920*/  STL [R1+0x55c], R7 ;  /* 0x00055c0701007387 */ /* 0x000fe80000100800 */
[----:B------:R-:W2:Y:S04]  /*23930*/  LDL.LU R60, [R1+0x2dc] ;  /* 0x0002dc00013c7983 */ /* 0x000ea80000300800 */
[----:B------:R-:W2:Y:S01]  /*23940*/  LDL.LU R59, [R1+0x2bc] ;  /* 0x0002bc00013b7983 */ /* 0x000ea20000300800 */
[----:B---3--:R-:W-:-:S05]  /*23950*/  SEL R2, R3, R2, !P5 ;  /* 0x0000000203027207 */ /* 0x008fca0006800000 */
        /* <DEDUP_REMOVED lines=9> */
[----:B------:R-:W4:Y:S01]  /*239f0*/  LDL.LU R57, [R1+0x29c] ;  /* 0x00029c0001397983 */ /* 0x000f220000300800 */
[----:B0-----:R-:W-:-:S03]  /*23a00*/  SEL R2, R3, R24, !P5 ;  /* 0x0000001803027207 */ /* 0x001fc60006800000 */
[----:B------:R-:W4:Y:S01]  /*23a10*/  LDL.LU R7, [R1+0x294] ;  /* 0x0002940001077983 */ /* 0x000f220000300800 */
[----:B-1----:R-:W-:-:S03]  /*23a20*/  SEL R0, R3, R25, !P5 ;  /* 0x0000001903007207 */ /* 0x002fc60006800000 */
[----:B------:R0:W-:Y:S04]  /*23a30*/  STL [R1+0x548], R2 ;  /* 0x0005480201007387 */ /* 0x0001e80000100800 */
[----:B------:R-:W4:Y:S04]  /*23a40*/  LDL.LU R8, [R1+0x290] ;  /* 0x0002900001087983 */ /* 0x000f280000300800 */
[----:B------:R-:W-:Y:S01]  /*23a50*/  STL [R1+0x544], R0 ;  /* 0x0005440001007387 */ /* 0x000fe20000100800 */
[----:B0-----:R-:W-:-:S03]  /*23a60*/  SEL R2, R3, R26, !P5 ;  /* 0x0000001a03027207 */ /* 0x001fc60006800000 */
[----:B------:R-:W4:Y:S04]  /*23a70*/  LDL.LU R58, [R1+0x28c] ;  /* 0x00028c00013a7983 */ /* 0x000f280000300800 */
[----:B------:R0:W-:Y:S04]  /*23a80*/  STL [R1+0x540], R2 ;  /* 0x0005400201007387 */ /* 0x0001e80000100800 */
[----:B0-----:R-:W4:Y:S01]  /*23a90*/  LDL.LU R2, [R1+0x288] ;  /* 0x0002880001027983 */ /* 0x001f220000300800 */
[C---:B------:R-:W-:Y:S02]  /*23aa0*/  SEL R0, R3.reuse, R27, !P5 ;  /* 0x0000001b03007207 */ /* 0x040fe40006800000 */
[----:B------:R-:W-:-:S03]  /*23ab0*/  SEL R22, R3, R30, !P5 ;  /* 0x0000001e03167207 */ /* 0x000fc60006800000 */
[----:B------:R0:W-:Y:S01]  /*23ac0*/  STL [R1+0x53c], R0 ;  /* 0x00053c0001007387 */ /* 0x0001e20000100800 */
[----:B------:R-:W-:-:S03]  /*23ad0*/  SEL R23, R3, R31, !P5 ;  /* 0x0000001f03177207 */ /* 0x000fc60006800000 */
[----:B0-----:R-:W4:Y:S04]  /*23ae0*/  LDL.LU R0, [R1+0x284] ;  /* 0x0002840001007983 */ /* 0x001f280000300800 */
[----:B------:R0:W-:Y:S04]  /*23af0*/  STL [R1+0x538], R22 ;  /* 0x0005381601007387 */ /* 0x0001e80000100800 */
[----:B------:R-:W-:Y:S01]  /*23b00*/  STL [R1+0x300], R23 ;  /* 0x0003001701007387 */ /* 0x000fe20000100800 */
[C---:B0-----:R-:W-:Y:S02]  /*23b10*/  SEL R22, R3.reuse, R21, !P5 ;  /* 0x0000001503167207 */ /* 0x041fe40006800000 */
        /* <DEDUP_REMOVED lines=9> */
[----:B------:R-:W4:Y:S04]  /*23bb0*/  LDL.LU R61, [R1+0x280] ;  /* 0x00028000013d7983 */ /* 0x000f280000300800 */
[----:B------:R0:W-:Y:S04]  /*23bc0*/  STL [R1+0x2ec], R17 ;  /* 0x0002ec1101007387 */ /* 0x0001e80000100800 */
[----:B------:R-:W-:Y:S01]  /*23bd0*/  STL [R1+0x2e8], R18 ;  /* 0x0002e81201007387 */ /* 0x000fe20000100800 */
[----:B0-----:R-:W-:-:S02]  /*23be0*/  SEL R17, R3, R16, !P5 ;  /* 0x0000001003117207 */ /* 0x001fc40006800000 */
[----:B------:R-:W-:-:S03]  /*23bf0*/  SEL R16, R3, R15, !P5 ;  /* 0x0000000f03107207 */ /* 0x000fc60006800000 */
[----:B------:R-:W-:Y:S01]  /*23c00*/  STL [R1+0x2e4], R17 ;  /* 0x0002e41101007387 */ /* 0x000fe20000100800 */
[----:B--2---:R-:W-:-:S03]  /*23c10*/  SEL R15, R3, R60, !P5 ;  /* 0x0000003c030f7207 */ /* 0x004fc60006800000 */
[----:B------:R-:W2:Y:S04]  /*23c20*/  LDL.LU R60, [R1+0x27c] ;  /* 0x00027c00013c7983 */ /* 0x000ea80000300800 */
[----:B------:R0:W-:Y:S04]  /*23c30*/  STL [R1+0x2e0], R16 ;  /* 0x0002e01001007387 */ /* 0x0001e80000100800 */
[----:B------:R3:W-:Y:S01]  /*23c40*/  STL [R1+0x2dc], R15 ;  /* 0x0002dc0f01007387 */ /* 0x0007e20000100800 */
[----:B0-----:R-:W-:-:S03]  /*23c50*/  SEL R16, R3, R59, !P5 ;  /* 0x0000003b03107207 */ /* 0x001fc60006800000 */
[----:B------:R-:W2:Y:S01]  /*23c60*/  LDL.LU R59, [R1+0x278] ;  /* 0x00027800013b7983 */ /* 0x000ea20000300800 */
[----:B---3--:R-:W-:-:S03]  /*23c70*/  SEL R15, R3, R14, !P5 ;  /* 0x0000000e030f7207 */ /* 0x008fc60006800000 */
        /* <DEDUP_REMOVED lines=12> */
[----:B------:R-:W3:Y:S04]  /*23d40*/  LDL.LU R57, [R1+0x21c] ;  /* 0x00021c0001397983 */ /* 0x000ee80000300800 */
[----:B------:R0:W-:Y:S04]  /*23d50*/  STL [R1+0x2b4], R9 ;  /* 0x0002b40901007387 */ /* 0x0001e80000100800 */
[----:B------:R-:W-:Y:S01]  /*23d60*/  STL [R1+0x2b0], R10 ;  /* 0x0002b00a01007387 */ /* 0x000fe20000100800 */
[----:B0-----:R-:W-:-:S03]  /*23d70*/  SEL R9, R3, R7, !P5 ;  /* 0x0000000703097207 */ /* 0x001fc60006800000 */
[----:B------:R-:W4:Y:S01]  /*23d80*/  LDL.LU R7, [R1+0x274] ;  /* 0x0002740001077983 */ /* 0x000f220000300800 */
[----:B------:R-:W-:-:S03]  /*23d90*/  SEL R8, R3, R8, !P5 ;  /* 0x0000000803087207 */ /* 0x000fc60006800000 */
[----:B------:R0:W-:Y:S01]  /*23da0*/  STL [R1+0x2ac], R9 ;  /* 0x0002ac0901007387 */ /* 0x0001e20000100800 */
[----:B------:R-:W-:-:S03]  /*23db0*/  SEL R11, R3, R58, !P5 ;  /* 0x0000003a030b7207 */ /* 0x000fc60006800000 */
[----:B0-----:R-:W4:Y:S04]  /*23dc0*/  LDL.LU R9, [R1+0x270] ;  /* 0x0002700001097983 */ /* 0x001f280000300800 */
[----:B------:R0:W-:Y:S01]  /*23dd0*/  STL [R1+0x2a8], R8 ;  /* 0x0002a80801007387 */ /* 0x0001e20000100800 */
[----:B------:R-:W-:-:S03]  /*23de0*/  SEL R10, R3, R2, !P5 ;  /* 0x00000002030a7207 */ /* 0x000fc60006800000 */
[----:B0-----:R-:W4:Y:S04]  /*23df0*/  LDL.LU R8, [R1+0x248] ;  /* 0x0002480001087983 */ /* 0x001f280000300800 */
[----:B------:R-:W-:Y:S04]  /*23e00*/  STL [R1+0x2a4], R11 ;  /* 0x0002a40b01007387 */ /* 0x000fe80000100800 */
[----:B------:R-:W4:Y:S01]  /*23e10*/  LDL.LU R2, [R1+0x25c] ;  /* 0x00025c0001027983 */ /* 0x000f220000300800 */
[----:B------:R-:W-:-:S03]  /*23e20*/  SEL R0, R3, R0, !P5 ;  /* 0x0000000003007207 */ /* 0x000fc60006800000 */
[----:B------:R0:W-:Y:S04]  /*23e30*/  STL [R1+0x2a0], R10 ;  /* 0x0002a00a01007387 */ /* 0x0001e80000100800 */
[----:B------:R-:W4:Y:S04]  /*23e40*/  LDL.LU R21, [R1+0x26c] ;  /* 0x00026c0001157983 */ /* 0x000f280000300800 */
[----:B------:R-:W4:Y:S04]  /*23e50*/  LDL.LU R20, [R1+0x268] ;  /* 0x0002680001147983 */ /* 0x000f280000300800 */
[----:B------:R1:W-:Y:S04]  /*23e60*/  STL [R1+0x29c], R0 ;  /* 0x00029c0001007387 */ /* 0x0003e80000100800 */
[----:B------:R-:W4:Y:S04]  /*23e70*/  LDL.LU R19, [R1+0x260] ;  /* 0x0002600001137983 */ /* 0x000f280000300800 */
[----:B------:R-:W4:Y:S04]  /*23e80*/  LDL.LU R18, [R1+0x264] ;  /* 0x0002640001127983 */ /* 0x000f280000300800 */
[----:B------:R-:W4:Y:S04]  /*23e90*/  LDL.LU R17, [R1+0x430] ;  /* 0x0004300001117983 */ /* 0x000f280000300800 */
[----:B------:R-:W4:Y:S01]  /*23ea0*/  LDL.LU R16, [R1+0x428] ;  /* 0x0004280001107983 */ /* 0x000f220000300800 */
[----:B0-----:R-:W-:-:S03]  /*23eb0*/  SEL R10, R3, R61, !P5 ;  /* 0x0000003d030a7207 */ /* 0x001fc60006800000 */
[----:B-1----:R-:W4:Y:S04]  /*23ec0*/  LDL.LU R0, [R1+0x258] ;  /* 0x0002580001007983 */ /* 0x002f280000300800 */
[----:B------:R-:W4:Y:S04]  /*23ed0*/  LDL.LU R15, [R1+0x254] ;  /* 0x00025400010f7983 */ /* 0x000f280000300800 */
[----:B------:R-:W4:Y:S04]  /*23ee0*/  LDL.LU R14, [R1+0x24c] ;  /* 0x00024c00010e7983 */ /* 0x000f280000300800 */
[----:B------:R0:W-:Y:S04]  /*23ef0*/  STL [R1+0x298], R10 ;  /* 0x0002980a01007387 */ /* 0x0001e80000100800 */
[----:B------:R-:W4:Y:S01]  /*23f00*/  LDL.LU R61, [R1+0x23c] ;  /* 0x00023c00013d7983 */ /* 0x000f220000300800 */
[----:B------:R-:W-:-:S02]  /*23f10*/  SEL R22, R3, R32, !P5 ;  /* 0x0000002003167207 */ /* 0x000fc40006800000 */
[C---:B--2---:R-:W-:Y:S02]  /*23f20*/  SEL R11, R3.reuse, R60, !P5 ;  /* 0x0000003c030b7207 */ /* 0x044fe40006800000 */
[----:B------:R-:W2:Y:S04]  /*23f30*/  LDL.LU R60, [R1+0x244] ;  /* 0x00024400013c7983 */ /* 0x000ea80000300800 */
[----:B------:R1:W-:Y:S04]  /*23f40*/  STL [R1+0x294], R11 ;  /* 0x0002940b01007387 */ /* 0x0003e80000100800 */
[----:B------:R-:W2:Y:S04]  /*23f50*/  LDL.LU R13, [R1+0x240] ;  /* 0x00024000010d7983 */ /* 0x000ea80000300800 */
[----:B------:R-:W2:Y:S01]  /*23f60*/  LDL.LU R12, [R1+0x238] ;  /* 0x00023800010c7983 */ /* 0x000ea20000300800 */
[----:B0-----:R-:W-:-:S05]  /*23f70*/  SEL R10, R3, R59, !P5 ;  /* 0x0000003b030a7207 */ /* 0x001fca0006800000 */
[----:B------:R0:W-:Y:S04]  /*23f80*/  STL [R1+0x290], R10 ;  /* 0x0002900a01007387 */ /* 0x0001e80000100800 */
[----:B------:R-:W2:Y:S04]  /*23f90*/  LDL.LU R59, [R1+0x234] ;  /* 0x00023400013b7983 */ /* 0x000ea80000300800 */
[----:B-1----:R-:W2:Y:S04]  /*23fa0*/  LDL.LU R11, [R1+0x230] ;  /* 0x00023000010b7983 */ /* 0x002ea80000300800 */
[----:B0-----:R-:W2:Y:S04]  /*23fb0*/  LDL.LU R10, [R1+0x22c] ;  /* 0x00022c00010a7983 */ /* 0x001ea80000300800 */
[----:B------:R4:W-:Y:S04]  /*23fc0*/  STL [R1+0x28c], R22 ;  /* 0x00028c1601007387 */ /* 0x0009e80000100800 */
[----:B------:R-:W2:Y:S01]  /*23fd0*/  LDL.LU R58, [R1+0x220] ;  /* 0x00022000013a7983 */ /* 0x000ea20000300800 */
[----:B---3--:R-:W-:-:S03]  /*23fe0*/  SEL R23, R3, R57, !P5 ;  /* 0x0000003903177207 */ /* 0x008fc60006800000 */
[----:B------:R-:W3:Y:S04]  /*23ff0*/  LDL.LU R57, [R1+0x204] ;  /* 0x0002040001397983 */ /* 0x000ee80000300800 */
[----:B------:R0:W-:Y:S01]  /*24000*/  STL [R1+0x288], R23 ;  /* 0x0002881701007387 */ /* 0x0001e20000100800 */
[----:B----4-:R-:W-:-:S03]  /*24010*/  SEL R22, R3, R7, !P5 ;  /* 0x0000000703167207 */ /* 0x010fc60006800000 */
[----:B------:R-:W4:Y:S04]  /*24020*/  LDL.LU R7, [R1+0x214] ;  /* 0x0002140001077983 */ /* 0x000f280000300800 */
[----:B------:R1:W-:Y:S01]  /*24030*/  STL [R1+0x284], R22 ;  /* 0x0002841601007387 */ /* 0x0003e20000100800 */
[----:B0-----:R-:W-:-:S03]  /*24040*/  SEL R23, R3, R9, !P5 ;  /* 0x0000000903177207 */ /* 0x001fc60006800000 */
[----:B------:R-:W4:Y:S04]  /*24050*/  LDL.LU R9, [R1+0x218] ;  /* 0x0002180001097983 */ /* 0x000f280000300800 */
[----:B------:R0:W-:Y:S01]  /*24060*/  STL [R1+0x280], R23 ;  /* 0x0002801701007387 */ /* 0x0001e20000100800 */
[----:B-1----:R-:W-:-:S03]  /*24070*/  SEL R22, R3, R8, !P5 ;  /* 0x0000000803167207 */ /* 0x002fc60006800000 */
[----:B------:R-:W4:Y:S04]  /*24080*/  LDL.LU R8, [R1+0x210] ;  /* 0x0002100001087983 */ /* 0x000f280000300800 */
[----:B------:R1:W-:Y:S01]  /*24090*/  STL [R1+0x27c], R22 ;  /* 0x00027c1601007387 */ /* 0x0003e20000100800 */
[----:B0-----:R-:W-:-:S03]  /*240a0*/  SEL R23, R3, R2, !P5 ;  /* 0x0000000203177207 */ /* 0x001fc60006800000 */
[----:B------:R-:W4:Y:S01]  /*240b0*/  LDL.LU R2, [R1+0x200] ;  /* 0x0002000001027983 */ /* 0x000f220000300800 */
[----:B-1----:R-:W-:-:S03]  /*240c0*/  SEL R22, R3, R21, !P5 ;  /* 0x0000001503167207 */ /* 0x002fc60006800000 */
        /* <DEDUP_REMOVED lines=12> */
[----:B------:R-:W4:Y:S04]  /*24190*/  LDL.LU R0, [R1+0x1fc] ;  /* 0x0001fc0001007983 */ /* 0x000f280000300800 */
[----:B------:R0:W-:Y:S04]  /*241a0*/  STL [R1+0x260], R16 ;  /* 0x0002601001007387 */ /* 0x0001e80000100800 */
[----:B------:R-:W-:Y:S01]  /*241b0*/  STL [R1+0x25c], R17 ;  /* 0x00025c1101007387 */ /* 0x000fe20000100800 */
[C---:B0-----:R-:W-:Y:S02]  /*241c0*/  SEL R16, R3.reuse, R15, !P5 ;  /* 0x0000000f03107207 */ /* 0x041fe40006800000 */
[----:B------:R-:W-:-:S02]  /*241d0*/  SEL R15, R3, R14, !P5 ;  /* 0x0000000e030f7207 */ /* 0x000fc40006800000 */
[C---:B------:R-:W-:Y:S01]  /*241e0*/  SEL R14, R3.reuse, R61, !P5 ;  /* 0x0000003d030e7207 */ /* 0x040fe20006800000 */
[----:B------:R-:W-:Y:S04]  /*241f0*/  STL [R1+0x258], R16 ;  /* 0x0002581001007387 */ /* 0x000fe80000100800 */
[----:B------:R-:W4:Y:S04]  /*24200*/  LDL.LU R61, [R1+0x1f8] ;  /* 0x0001f800013d7983 */ /* 0x000f280000300800 */
[----:B------:R2:W-:Y:S04]  /*24210*/  STL [R1+0x254], R15 ;  /* 0x0002540f01007387 */ /* 0x0005e80000100800 */
[----:B------:R0:W-:Y:S01]  /*24220*/  STL [R1+0x24c], R14 ;  /* 0x00024c0e01007387 */ /* 0x0001e20000100800 */
[----:B--2---:R-:W-:-:S03]  /*24230*/  SEL R15, R3, R60, !P5 ;  /* 0x0000003c030f7207 */ /* 0x004fc60006800000 */
[----:B------:R-:W2:Y:S01]  /*24240*/  LDL.LU R60, [R1+0x1f4] ;  /* 0x0001f400013c7983 */ /* 0x000ea20000300800 */
[----:B0-----:R-:W-:-:S03]  /*24250*/  SEL R14, R3, R13, !P5 ;  /* 0x0000000d030e7207 */ /* 0x001fc60006800000 */
[----:B------:R-:W-:Y:S01]  /*24260*/  STL [R1+0x248], R15 ;  /* 0x0002480f01007387 */ /* 0x000fe20000100800 */
[----:B------:R-:W-:-:S03]  /*24270*/  SEL R12, R3, R12, !P5 ;  /* 0x0000000c030c7207 */ /* 0x000fc60006800000 */
[----:B------:R-:W-:Y:S01]  /*24280*/  STL [R1+0x244], R14 ;  /* 0x0002440e01007387 */ /* 0x000fe20000100800 */
[----:B------:R-:W-:-:S03]  /*24290*/  SEL R13, R3, R59, !P5 ;  /* 0x0000003b030d7207 */ /* 0x000fc60006800000 */
[----:B------:R-:W2:Y:S04]  /*242a0*/  LDL.LU R59, [R1+0x1f0] ;  /* 0x0001f000013b7983 */ /* 0x000ea80000300800 */
[----:B------:R0:W-:Y:S04]  /*242b0*/  STL [R1+0x240], R12 ;  /* 0x0002400c01007387 */ /* 0x0001e80000100800 */
[----:B------:R-:W-:Y:S01]  /*242c0*/  STL [R1+0x23c], R13 ;  /* 0x00023c0d01007387 */ /* 0x000fe20000100800 */
[C---:B0-----:R-:W-:Y:S02]  /*242d0*/  SEL R12, R3.reuse, R11, !P5 ;  /* 0x0000000b030c7207 */ /* 0x041fe40006800000 */
[----:B------:R-:W-:-:S02]  /*242e0*/  SEL R11, R3, R10, !P5 ;  /* 0x0000000a030b7207 */ /* 0x000fc40006800000 */
[C---:B------:R-:W-:Y:S01]  /*242f0*/  SEL R10, R3.reuse, R58, !P5 ;  /* 0x0000003a030a7207 */ /* 0x040fe20006800000 */
[----:B------:R-:W-:Y:S04]  /*24300*/  STL [R1+0x238], R12 ;  /* 0x0002380c01007387 */ /* 0x000fe80000100800 */
[----:B------:R-:W2:Y:S04]  /*24310*/  LDL.LU R58, [R1+0x1e8] ;  /* 0x0001e800013a7983 */ /* 0x000ea80000300800 */
[----:B------:R3:W-:Y:S04]  /*24320*/  STL [R1+0x234], R11 ;  /* 0x0002340b01007387 */ /* 0x0007e80000100800 */
[----:B------:R4:W-:Y:S01]  /*24330*/  STL [R1+0x230], R10 ;  /* 0x0002300a01007387 */ /* 0x0009e20000100800 */
        /* <DEDUP_REMOVED lines=8> */
[----:B------:R-:W-:Y:S01]  /*243c0*/  STL [R1+0x21c], R11 ;  /* 0x00021c0b01007387 */ /* 0x000fe20000100800 */
[----:B-1----:R-:W-:-:S03]  /*243d0*/  SEL R10, R3, R8, !P5 ;  /* 0x00000008030a7207 */ /* 0x002fc60006800000 */
[----:B------:R-:W4:Y:S04]  /*243e0*/  LDL.LU R8, [R1+0x1d8] ;  /* 0x0001d80001087983 */ /* 0x000f280000300800 */
[----:B------:R-:W-:Y:S01]  /*243f0*/  STL [R1+0x218], R10 ;  /* 0x0002180a01007387 */ /* 0x000fe20000100800 */
[----:B------:R-:W-:-:S03]  /*24400*/  SEL R2, R3, R2, !P5 ;  /* 0x0000000203027207 */ /* 0x000fc60006800000 */
[----:B------:R-:W4:Y:S04]  /*24410*/  LDL.LU R21, [R1+0x1d4] ;  /* 0x0001d40001157983 */ /* 0x000f280000300800 */
[----:B------:R-:W4:Y:S04]  /*24420*/  LDL.LU R20, [R1+0x1a0] ;  /* 0x0001a00001147983 */ /* 0x000f280000300800 */
[----:B------:R0:W-:Y:S04]  /*24430*/  STL [R1+0x214], R2 ;  /* 0x0002140201007387 */ /* 0x0001e80000100800 */
[----:B------:R-:W4:Y:S04]  /*24440*/  LDL.LU R19, [R1+0x1b8] ;  /* 0x0001b80001137983 */ /* 0x000f280000300800 */
[----:B------:R-:W4:Y:S04]  /*24450*/  LDL.LU R18, [R1+0x1c8] ;  /* 0x0001c80001127983 */ /* 0x000f280000300800 */
[----:B------:R-:W4:Y:S04]  /*24460*/  LDL.LU R17, [R1+0x1d0] ;  /* 0x0001d00001117983 */ /* 0x000f280000300800 */
[----:B------:R-:W4:Y:S04]  /*24470*/  LDL.LU R16, [R1+0x1c0] ;  /* 0x0001c00001107983 */ /* 0x000f280000300800 */
[----:B0-----:R-:W4:Y:S04]  /*24480*/  LDL.LU R2, [R1+0x1bc] ;  /* 0x0001bc0001027983 */ /* 0x001f280000300800 */
[----:B------:R-:W4:Y:S01]  /*24490*/  LDL.LU R15, [R1+0x1b4] ;  /* 0x0001b400010f7983 */ /* 0x000f220000300800 */
[----:B------:R-:W-:-:S03]  /*244a0*/  SEL R0, R3, R0, !P5 ;  /* 0x0000000003007207 */ /* 0x000fc60006800000 */
[----:B------:R-:W4:Y:S04]  /*244b0*/  LDL.LU R14, [R1+0x1b0] ;  /* 0x0001b000010e7983 */ /* 0x000f280000300800 */
[----:B------:R0:W-:Y:S04]  /*244c0*/  STL [R1+0x210], R0 ;  /* 0x0002100001007387 */ /* 0x0001e80000100800 */
[----:B0-----:R-:W4:Y:S01]  /*244d0*/  LDL.LU R0, [R1+0x1a8] ;  /* 0x0001a80001007983 */ /* 0x001f220000300800 */
[----:B------:R-:W-:-:S03]  /*244e0*/  SEL R11, R3, R61, !P5 ;  /* 0x0000003d030b7207 */ /* 0x000fc60006800000 */
[----:B------:R-:W4:Y:S04]  /*244f0*/  LDL.LU R61, [R1+0x174] ;  /* 0x00017400013d7983 */ /* 0x000f280000300800 */
[----:B------:R0:W-:Y:S04]  /*24500*/  STL [R1+0x204], R11 ;  /* 0x0002040b01007387 */ /* 0x0001e80000100800 */
[----:B------:R-:W4:Y:S04]  /*24510*/  LDL.LU R13, [R1+0x17c] ;  /* 0x00017c00010d7983 */ /* 0x000f280000300800 */
[----:B------:R-:W4:Y:S01]  /*24520*/  LDL.LU R12, [R1+0x190] ;  /* 0x00019000010c7983 */ /* 0x000f220000300800 */
[----:B--2---:R-:W-:-:S05]  /*24530*/  SEL R10, R3, R60, !P5 ;  /* 0x0000003c030a7207 */ /* 0x004fca0006800000 */
[----:B------:R1:W-:Y:S04]  /*24540*/  STL [R1+0x200], R10 ;  /* 0x0002000a01007387 */ /* 0x0003e80000100800 */
[----:B------:R-:W2:Y:S04]  /*24550*/  LDL.LU R60, [R1+0x19c] ;  /* 0x00019c00013c7983 */ /* 0x000ea80000300800 */
[----:B0-----:R-:W2:Y:S04]  /*24560*/  LDL.LU R11, [R1+0x198] ;  /* 0x00019800010b7983 */ /* 0x001ea80000300800 */
[----:B-1----:R-:W2:Y:S01]  /*24570*/  LDL.LU R10, [R1+0x194] ;  /* 0x00019400010a7983 */ /* 0x002ea20000300800 */
[----:B------:R-:W-:-:S05]  /*24580*/  SEL R22, R3, R59, !P5 ;  /* 0x0000003b03167207 */ /* 0x000fca0006800000 */
[----:B------:R3:W-:Y:S04]  /*24590*/  STL [R1+0x1fc], R22 ;  /* 0x0001fc1601007387 */ /* 0x0007e80000100800 */
[----:B------:R-:W2:Y:S01]  /*245a0*/  LDL.LU R59, [R1+0x18c] ;  /* 0x00018c00013b7983 */ /* 0x000ea20000300800 */
[----:B------:R-:W-:-:S03]  /*245b0*/  SEL R23, R3, R58, !P5 ;  /* 0x0000003a03177207 */ /* 0x000fc60006800000 */
[----:B------:R-:W2:Y:S04]  /*245c0*/  LDL.LU R58, [R1+0x188] ;  /* 0x00018800013a7983 */ /* 0x000ea80000300800 */
        /* <DEDUP_REMOVED lines=11> */
[----:B------:R-:W4:Y:S01]  /*24680*/  LDL.LU R8, [R1+0x160] ;  /* 0x0001600001087983 */ /* 0x000f220000300800 */
[----:B0-----:R-:W-:-:S03]  /*24690*/  SEL R22, R3, R21, !P5 ;  /* 0x0000001503167207 */ /* 0x001fc60006800000 */
        /* <DEDUP_REMOVED lines=9> */
[----:B------:R-:W-:Y:S01]  /*24730*/  STL [R1+0x1d0], R18 ;  /* 0x0001d01201007387 */ /* 0x000fe20000100800 */
[----:B------:R-:W-:-:S03]  /*24740*/  SEL R17, R3, R2, !P5 ;  /* 0x0000000203117207 */ /* 0x000fc60006800000 */
[----:B------:R-:W4:Y:S01]  /*24750*/  LDL.LU R2, [R1+0x16c] ;  /* 0x00016c0001027983 */ /* 0x000f220000300800 */
[----:B------:R-:W-:-:S05]  /*24760*/  SEL R16, R3, R16, !P5 ;  /* 0x0000001003107207 */ /* 0x000fca0006800000 */
[----:B------:R0:W-:Y:S04]  /*24770*/  STL [R1+0x1c8], R16 ;  /* 0x0001c81001007387 */ /* 0x0001e80000100800 */
[----:B------:R-:W-:Y:S01]  /*24780*/  STL [R1+0x1c0], R17 ;  /* 0x0001c01101007387 */ /* 0x000fe20000100800 */
[C---:B0-----:R-:W-:Y:S02]  /*24790*/  SEL R16, R3.reuse, R15, !P5 ;  /* 0x0000000f03107207 */ /* 0x041fe40006800000 */
[C---:B------:R-:W-:Y:S02]  /*247a0*/  SEL R15, R3.reuse, R14, !P5 ;  /* 0x0000000e030f7207 */ /* 0x040fe40006800000 */
[C---:B------:R-:W-:Y:S01]  /*247b0*/  SEL R14, R3.reuse, R0, !P5 ;  /* 0x00000000030e7207 */ /* 0x040fe20006800000 */
[----:B------:R-:W-:Y:S04]  /*247c0*/  STL [R1+0x1bc], R16 ;  /* 0x0001bc1001007387 */ /* 0x000fe80000100800 */
[----:B------:R-:W4:Y:S04]  /*247d0*/  LDL.LU R0, [R1+0x170] ;  /* 0x0001700001007983 */ /* 0x000f280000300800 */
[----:B------:R0:W-:Y:S04]  /*247e0*/  STL [R1+0x1b8], R15 ;  /* 0x0001b80f01007387 */ /* 0x0001e80000100800 */
[----:B------:R1:W-:Y:S01]  /*247f0*/  STL [R1+0x1b4], R14 ;  /* 0x0001b40e01007387 */ /* 0x0003e20000100800 */
[----:B0-----:R-:W-:-:S02]  /*24800*/  SEL R15, R3, R61, !P5 ;  /* 0x0000003d030f7207 */ /* 0x001fc40006800000 */
[C---:B------:R-:W-:Y:S01]  /*24810*/  SEL R12, R3.reuse, R12, !P5 ;  /* 0x0000000c030c7207 */ /* 0x040fe20006800000 */
[----:B------:R-:W4:Y:S01]  /*24820*/  LDL.LU R61, [R1+0x35c] ;  /* 0x00035c00013d7983 */ /* 0x000f220000300800 */
[----:B-1----:R-:W-:-:S03]  /*24830*/  SEL R14, R3, R13, !P5 ;  /* 0x0000000d030e7207 */ /* 0x002fc60006800000 */
[----:B------:R-:W-:Y:S04]  /*24840*/  STL [R1+0x1b0], R15 ;  /* 0x0001b00f01007387 */ /* 0x000fe80000100800 */
[----:B------:R-:W-:Y:S01]  /*24850*/  STL [R1+0x1a8], R14 ;  /* 0x0001a80e01007387 */ /* 0x000fe20000100800 */
[----:B--2---:R-:W-:-:S03]  /*24860*/  SEL R13, R3, R60, !P5 ;  /* 0x0000003c030d7207 */ /* 0x004fc60006800000 */
[----:B------:R-:W2:Y:S04]  /*24870*/  LDL.LU R60, [R1+0x168] ;  /* 0x00016800013c7983 */ /* 0x000ea80000300800 */
[----:B------:R0:W-:Y:S04]  /*24880*/  STL [R1+0x1a0], R12 ;  /* 0x0001a00c01007387 */ /* 0x0001e80000100800 */
[----:B------:R-:W-:Y:S01]  /*24890*/  STL [R1+0x19c], R13 ;  /* 0x00019c0d01007387 */ /* 0x000fe20000100800 */
[C---:B0-----:R-:W-:Y:S02]  /*248a0*/  SEL R12, R3.reuse, R11, !P5 ;  /* 0x0000000b030c7207 */ /* 0x041fe40006800000 */
[----:B------:R-:W-:-:S03]  /*248b0*/  SEL R11, R3, R10, !P5 ;  /* 0x0000000a030b7207 */ /* 0x000fc60006800000 */
[----:B------:R-:W-:Y:S01]  /*248c0*/  STL [R1+0x198], R12 ;  /* 0x0001980c01007387 */ /* 0x000fe20000100800 */
[----:B------:R-:W-:-:S03]  /*248d0*/  SEL R10, R3, R59, !P5 ;  /* 0x0000003b030a7207 */ /* 0x000fc60006800000 */
[----:B------:R-:W2:Y:S04]  /*248e0*/  LDL.LU R59, [R1+0x15c] ;  /* 0x00015c00013b7983 */ /* 0x000ea80000300800 */
[----:B------:R0:W-:Y:S04]  /*248f0*/  STL [R1+0x194], R11 ;  /* 0x0001940b01007387 */ /* 0x0001e80000100800 */
[----:B------:R3:W-:Y:S01]  /*24900*/  STL [R1+0x190], R10 ;  /* 0x0001900a01007387 */ /* 0x0007e20000100800 */
[----:B0-----:R-:W-:-:S03]  /*24910*/  SEL R11, R3, R58, !P5 ;  /* 0x0000003a030b7207 */ /* 0x001fc60006800000 */
[----:B------:R-:W2:Y:S04]  /*24920*/  LDL.LU R58, [R1+0x158] ;  /* 0x00015800013a7983 */ /* 0x000ea80000300800 */
[----:B------:R4:W-:Y:S01]  /*24930*/  STL [R1+0x18c], R11 ;  /* 0x00018c0b01007387 */ /* 0x0009e20000100800 */
[----:B---3--:R-:W-:-:S03]  /*24940*/  SEL R10, R3, R57, !P5 ;  /* 0x00000039030a7207 */ /* 0x008fc60006800000 */
[----:B------:R-:W3:Y:S04]  /*24950*/  LDL.LU R57, [R1+0x14c] ;  /* 0x00014c0001397983 */ /* 0x000ee80000300800 */
[----:B------:R0:W-:Y:S01]  /*24960*/  STL [R1+0x188], R10 ;  /* 0x0001880a01007387 */ /* 0x0001e20000100800 */
[----:B----4-:R-:W-:-:S03]  /*24970*/  SEL R11, R3, R7, !P5 ;  /* 0x00000007030b7207 */ /* 0x010fc60006800000 */
[----:B------:R-:W4:Y:S04]  /*24980*/  LDL.LU R7, [R1+0x148] ;  /* 0x0001480001077983 */ /* 0x000f280000300800 */
[----:B------:R-:W-:Y:S01]  /*24990*/  STL [R1+0x180], R11 ;  /* 0x0001800b01007387 */ /* 0x000fe20000100800 */
[----:B0-----:R-:W-:-:S03]  /*249a0*/  SEL R10, R3, R9, !P5 ;  /* 0x00000009030a7207 */ /* 0x001fc60006800000 */
[----:B------:R-:W4:Y:S04]  /*249b0*/  LDL.LU R9, [R1+0x13c] ;  /* 0x00013c0001097983 */ /* 0x000f280000300800 */
[----:B------:R-:W-:Y:S04]  /*249c0*/  STL [R1+0x17c], R10 ;  /* 0x00017c0a01007387 */ /* 0x000fe80000100800 */
[----:B------:R-:W4:Y:S01]  /*249d0*/  LDL.LU R21, [R1+0x138] ;  /* 0x0001380001157983 */ /* 0x000f220000300800 */
[----:B------:R-:W-:-:S03]  /*249e0*/  SEL R8, R3, R8, !P5 ;  /* 0x0000000803087207 */ /* 0x000fc60006800000 */
[----:B------:R-:W4:Y:S04]  /*249f0*/  LDL.LU R20, [R1+0x130] ;  /* 0x0001300001147983 */ /* 0x000f280000300800 */
[----:B------:R0:W-:Y:S04]  /*24a00*/  STL [R1+0x178], R8 ;  /* 0x0001780801007387 */ /* 0x0001e80000100800 */
[----:B------:R-:W4:Y:S04]  /*24a10*/  LDL.LU R19, [R1+0x11c] ;  /* 0x00011c0001137983 */ /* 0x000f280000300800 */
[----:B------:R-:W4:Y:S04]  /*24a20*/  LDL.LU R18, [R1+0x10c] ;  /* 0x00010c0001127983 */ /* 0x000f280000300800 */
[----:B------:R-:W4:Y:S04]  /*24a30*/  LDL.LU R17, [R1+0x110] ;  /* 0x0001100001117983 */ /* 0x000f280000300800 */
[----:B------:R-:W4:Y:S04]  /*24a40*/  LDL.LU R16, [R1+0x114] ;  /* 0x0001140001107983 */ /* 0x000f280000300800 */
[----:B0-----:R-:W4:Y:S04]  /*24a50*/  LDL.LU R8, [R1+0x108] ;  /* 0x0001080001087983 */ /* 0x001f280000300800 */
[----:B------:R-:W4:Y:S04]  /*24a60*/  LDL.LU R15, [R1+0x104] ;  /* 0x00010400010f7983 */ /* 0x000f280000300800 */
[----:B------:R-:W4:Y:S01]  /*24a70*/  LDL.LU R14, [R1+0xfc] ;  /* 0x0000fc00010e7983 */ /* 0x000f220000300800 */
[----:B------:R-:W-:-:S05]  /*24a80*/  SEL R2, R3, R2, !P5 ;  /* 0x0000000203027207 */ /* 0x000fca0006800000 */
[----:B------:R0:W-:Y:S04]  /*24a90*/  STL [R1+0x174], R2 ;  /* 0x0001740201007387 */ /* 0x0001e80000100800 */
[----:B0-----:R-:W4:Y:S01]  /*24aa0*/  LDL.LU R2, [R1+0xf4] ;  /* 0x0000f40001027983 */ /* 0x001f220000300800 */
[----:B------:R-:W-:-:S03]  /*24ab0*/  SEL R11, R3, R0, !P5 ;  /* 0x00000000030b7207 */ /* 0x000fc60006800000 */
[----:B------:R-:W4:Y:S04]  /*24ac0*/  LDL.LU R0, [R1+0xf0] ;  /* 0x0000f00001007983 */ /* 0x000f280000300800 */
[----:B------:R0:W-:Y:S04]  /*24ad0*/  STL [R1+0x170], R11 ;  /* 0x0001700b01007387 */ /* 0x0001e80000100800 */
[----:B------:R-:W4:Y:S04]  /*24ae0*/  LDL.LU R13, [R1+0xec] ;  /* 0x0000ec00010d7983 */ /* 0x000f280000300800 */
[----:B------:R-:W4:Y:S01]  /*24af0*/  LDL.LU R12, [R1+0xe8] ;  /* 0x0000e800010c7983 */ /* 0x000f220000300800 */
[----:B------:R-:W-:-:S05]  /*24b00*/  SEL R10, R3, R61, !P5 ;  /* 0x0000003d030a7207 */ /* 0x000fca0006800000 */
[----:B------:R1:W-:Y:S04]  /*24b10*/  STL [R1+0x16c], R10 ;  /* 0x00016c0a01007387 */ /* 0x0003e80000100800 */
[----:B------:R-:W4:Y:S04]  /*24b20*/  LDL.LU R61, [R1+0xe4] ;  /* 0x0000e400013d7983 */ /* 0x000f280000300800 */
[----:B0-----:R-:W4:Y:S04]  /*24b30*/  LDL.LU R11, [R1+0xe0] ;  /* 0x0000e000010b7983 */ /* 0x001f280000300800 */
[----:B-1----:R-:W4:Y:S01]  /*24b40*/  LDL.LU R10, [R1+0xdc] ;  /* 0x0000dc00010a7983 */ /* 0x002f220000300800 */
[----:B--2---:R-:W-:-:S05]  /*24b50*/  SEL R22, R3, R60, !P5 ;  /* 0x0000003c03167207 */ /* 0x004fca0006800000 */
[----:B------:R0:W-:Y:S04]  /*24b60*/  STL [R1+0x168], R22 ;  /* 0x0001681601007387 */ /* 0x0001e80000100800 */
[----:B------:R-:W2:Y:S01]  /*24b70*/  LDL.LU R60, [R1+0xd4] ;  /* 0x0000d400013c7983 */ /* 0x000ea20000300800 */
[----:B------:R-:W-:-:S03]  /*24b80*/  SEL R23, R3, R59, !P5 ;  /* 0x0000003b03177207 */ /* 0x000fc60006800000 */
[----:B------:R-:W2:Y:S04]  /*24b90*/  LDL.LU R59, [R1+0xcc] ;  /* 0x0000cc00013b7983 */ /* 0x000ea80000300800 */
        /* <DEDUP_REMOVED lines=29> */
[----:B------:R-:W-:-:S03]  /*24d70*/  SEL R15, R3, R14, !P5 ;  /* 0x0000000e030f7207 */ /* 0x000fc60006800000 */
[----:B------:R-:W-:Y:S01]  /*24d80*/  STL [R1+0x10c], R16 ;  /* 0x00010c1001007387 */ /* 0x000fe20000100800 */
[----:B------:R-:W-:-:S03]  /*24d90*/  SEL R14, R3, R2, !P5 ;  /* 0x00000002030e7207 */ /* 0x000fc60006800000 */
[----:B------:R-:W4:Y:S04]  /*24da0*/  LDL.LU R2, [R1+0xb0] ;  /* 0x0000b00001027983 */ /* 0x000f280000300800 */
[----:B------:R0:W-:Y:S04]  /*24db0*/  STL [R1+0x108], R15 ;  /* 0x0001080f01007387 */ /* 0x0001e80000100800 */
        /* <DEDUP_REMOVED lines=14> */
[----:B--2---:R-:W-:-:S03]  /*24ea0*/  SEL R10, R3, R60, !P5 ;  /* 0x0000003c030a7207 */ /* 0x004fc60006800000 */
[----:B------:R-:W2:Y:S04]  /*24eb0*/  LDL.LU R60, [R1+0xa8] ;  /* 0x0000a800013c7983 */ /* 0x000ea80000300800 */
[----:B------:R0:W-:Y:S04]  /*24ec0*/  STL [R1+0xe4], R11 ;  /* 0x0000e40b01007387 */ /* 0x0001e80000100800 */
[----:B------:R1:W-:Y:S01]  /*24ed0*/  STL [R1+0xe0], R10 ;  /* 0x0000e00a01007387 */ /* 0x0003e20000100800 */
[----:B0-----:R-:W-:-:S03]  /*24ee0*/  SEL R11, R3, R59, !P5 ;  /* 0x0000003b030b7207 */ /* 0x001fc60006800000 */
[----:B------:R-:W2:Y:S04]  /*24ef0*/  LDL.LU R59, [R1+0x2c8] ;  /* 0x0002c800013b7983 */ /* 0x000ea80000300800 */
[----:B------:R3:W-:Y:S01]  /*24f00*/  STL [R1+0xdc], R11 ;  /* 0x0000dc0b01007387 */ /* 0x0007e20000100800 */
[----:B-1----:R-:W-:-:S03]  /*24f10*/  SEL R10, R3, R58, !P5 ;  /* 0x0000003a030a7207 */ /* 0x002fc60006800000 */
[----:B------:R-:W2:Y:S04]  /*24f20*/  LDL.LU R58, [R1+0x2d0] ;  /* 0x0002d000013a7983 */ /* 0x000ea80000300800 */
[----:B------:R4:W-:Y:S01]  /*24f30*/  STL [R1+0xd4], R10 ;  /* 0x0000d40a01007387 */ /* 0x0009e20000100800 */
[----:B---3--:R-:W-:-:S03]  /*24f40*/  SEL R11, R3, R57, !P5 ;  /* 0x00000039030b7207 */ /* 0x008fc60006800000 */
[----:B------:R-:W3:Y:S04]  /*24f50*/  LDL.LU R57, [R1+0x2d8] ;  /* 0x0002d80001397983 */ /* 0x000ee80000300800 */
[----:B------:R0:W-:Y:S01]  /*24f60*/  STL [R1+0xcc], R11 ;  /* 0x0000cc0b01007387 */ /* 0x0001e20000100800 */
[----:B----4-:R-:W-:-:S03]  /*24f70*/  SEL R10, R3, R7, !P5 ;  /* 0x00000007030a7207 */ /* 0x010fc60006800000 */
[----:B------:R-:W4:Y:S04]  /*24f80*/  LDL.LU R7, [R1+0x8c] ;  /* 0x00008c0001077983 */ /* 0x000f280000300800 */
[----:B------:R-:W-:Y:S04]  /*24f90*/  STL [R1+0xc8], R10 ;  /* 0x0000c80a01007387 */ /* 0x000fe80000100800 */
[----:B------:R-:W4:Y:S01]  /*24fa0*/  LDL.LU R21, [R1+0x88] ;  /* 0x0000880001157983 */ /* 0x000f220000300800 */
[----:B------:R-:W-:-:S03]  /*24fb0*/  SEL R9, R3, R9, !P5 ;  /* 0x0000000903097207 */ /* 0x000fc60006800000 */
[----:B------:R-:W4:Y:S04]  /*24fc0*/  LDL.LU R20, [R1+0x84] ;  /* 0x0000840001147983 */ /* 0x000f280000300800 */
[----:B------:R-:W-:Y:S04]  /*24fd0*/  STL [R1+0xc4], R9 ;  /* 0x0000c40901007387 */ /* 0x000fe80000100800 */
        /* <DEDUP_REMOVED lines=9> */
[----:B------:R-:W4:Y:S01]  /*25070*/  LDL.LU R13, [R1+0x5c] ;  /* 0x00005c00010d7983 */ /* 0x000f220000300800 */
[----:B0-----:R-:W-:-:S03]  /*25080*/  SEL R8, R3, R2, !P5 ;  /* 0x0000000203087207 */ /* 0x001fc60006800000 */
[----:B------:R-:W4:Y:S04]  /*25090*/  LDL.LU R2, [R1+0x58] ;  /* 0x0000580001027983 */ /* 0x000f280000300800 */
[----:B------:R-:W-:Y:S04]  /*250a0*/  STL [R1+0xb8], R8 ;  /* 0x0000b80801007387 */ /* 0x000fe80000100800 */
[----:B------:R-:W4:Y:S04]  /*250b0*/  LDL.LU R12, [R1+0x54] ;  /* 0x00005400010c7983 */ /* 0x000f280000300800 */
[----:B------:R-:W4:Y:S01]  /*250c0*/  LDL.LU R10, [R1+0x250] ;  /* 0x00025000010a7983 */ /* 0x000f220000300800 */
[----:B------:R-:W-:-:S05]  /*250d0*/  SEL R0, R3, R0, !P5 ;  /* 0x0000000003007207 */ /* 0x000fca0006800000 */
[----:B------:R0:W-:Y:S04]  /*250e0*/  STL [R1+0xb4], R0 ;  /* 0x0000b40001007387 */ /* 0x0001e80000100800 */
[----:B0-----:R-:W4:Y:S04]  /*250f0*/  LDL.LU R0, [R1+0x208] ;  /* 0x0002080001007983 */ /* 0x001f280000300800 */
[----:B------:R-:W4:Y:S01]  /*25100*/  LDL.LU R9, [R1+0x20c] ;  /* 0x00020c0001097983 */ /* 0x000f220000300800 */
[----:B------:R-:W-:-:S03]  /*25110*/  SEL R22, R3, R61, !P5 ;  /* 0x0000003d03167207 */ /* 0x000fc60006800000 */
[----:B------:R-:W4:Y:S04]  /*25120*/  LDL.LU R8, [R1+0x228] ;  /* 0x0002280001087983 */ /* 0x000f280000300800 */
[----:B------:R0:W-:Y:S04]  /*25130*/  STL [R1+0xb0], R22 ;  /* 0x0000b01601007387 */ /* 0x0001e80000100800 */
[----:B------:R-:W4:Y:S01]  /*25140*/  LDL.LU R61, [R1+0x224] ;  /* 0x00022400013d7983 */ /* 0x000f220000300800 */
[----:B--2---:R-:W-:-:S03]  /*25150*/  SEL R23, R3, R60, !P5 ;  /* 0x0000003c03177207 */ /* 0x004fc60006800000 */
[----:B------:R-:W2:Y:S04]  /*25160*/  LDL.LU R60, [R1+0x1a4] ;  /* 0x0001a400013c7983 */ /* 0x000ea80000300800 */
        /* <DEDUP_REMOVED lines=43> */
[----:B------:R0:W-:Y:S01]  /*25420*/  STL [R1+0x50], R10 ;  /* 0x0000500a01007387 */ /* 0x0001e20000100800 */
[----:B------:R-:W-:-:S03]  /*25430*/  SEL R8, R3, R8, !P5 ;  /* 0x0000000803087207 */ /* 0x000fc60006800000 */
[----:B------:R-:W-:Y:S01]  /*25440*/  STL [R1+0x4c], R12 ;  /* 0x00004c0c01007387 */ /* 0x000fe20000100800 */
[C---:B0-----:R-:W-:Y:S02]  /*25450*/  SEL R10, R3.reuse, R9, !P5 ;  /* 0x00000009030a7207 */ /* 0x041fe40006800000 */
[----:B------:R-:W-:-:S03]  /*25460*/  SEL R9, R3, R61, !P5 ;  /* 0x0000003d03097207 */ /* 0x000fc60006800000 */
[----:B------:R0:W-:Y:S04]  /*25470*/  STL [R1+0x48], R10 ;  /* 0x0000480a01007387 */ /* 0x0001e80000100800 */
[----:B------:R-:W4:Y:S04]  /*25480*/  LDL.LU R61, [R1+0x154] ;  /* 0x00015400013d7983 */ /* 0x000f280000300800 */
[----:B------:R2:W-:Y:S04]  /*25490*/  STL [R1+0x44], R8 ;  /* 0x0000440801007387 */ /* 0x0005e80000100800 */
[----:B------:R1:W-:Y:S01]  /*254a0*/  STL [R1+0x34], R9 ;  /* 0x0000340901007387 */ /* 0x0003e20000100800 */
[----:B0-----:R-:W-:-:S02]  /*254b0*/  SEL R10, R3, R34, !P5 ;  /* 0x00000022030a7207 */ /* 0x001fc40006800000 */
[C---:B------:R-:W-:Y:S02]  /*254c0*/  SEL R14, R3.reuse, R35, !P5 ;  /* 0x00000023030e7207 */ /* 0x040fe40006800000 */
[C---:B------:R-:W-:Y:S02]  /*254d0*/  SEL R15, R3.reuse, R36, !P5 ;  /* 0x00000024030f7207 */ /* 0x040fe40006800000 */
[C---:B--2---:R-:W-:Y:S02]  /*254e0*/  SEL R8, R3.reuse, R60, !P5 ;  /* 0x0000003c03087207 */ /* 0x044fe40006800000 */
[----:B------:R-:W2:Y:S04]  /*254f0*/  LDL.LU R60, [R1+0x144] ;  /* 0x00014400013c7983 */ /* 0x000ea80000300800 */
[----:B------:R0:W-:Y:S01]  /*25500*/  STL [R1+0x30], R8 ;  /* 0x0000300801007387 */ /* 0x0001e20000100800 */
[----:B-1----:R-:W-:-:S03]  /*25510*/  SEL R9, R3, R59, !P5 ;  /* 0x0000003b03097207 */ /* 0x002fc60006800000 */
        /* <DEDUP_REMOVED lines=11> */
[----:B------:R0:W-:Y:S04]  /*255d0*/  STL [R1+0x20], R8 ;  /* 0x0000200801007387 */ /* 0x0001e80000100800 */
[----:B0-----:R-:W4:Y:S04]  /*255e0*/  LDL.LU R8, [R1+0xd8] ;  /* 0x0000d80001087983 */ /* 0x001f280000300800 */
[----:B------:R0:W-:Y:S04]  /*255f0*/  STL [R1+0x1c], R9 ;  /* 0x00001c0901007387 */ /* 0x0001e80000100800 */
[----:B0-----:R-:W4:Y:S04]  /*25600*/  LDL.LU R9, [R1+0xc0] ;  /* 0x0000c00001097983 */ /* 0x001f280000300800 */
[----:B------:R0:W-:Y:S01]  /*25610*/  STL [R1+0x18], R10 ;  /* 0x0000180a01007387 */ /* 0x0001e20000100800 */
[----:B------:R-:W-:-:S03]  /*25620*/  SEL R12, R3, R11, !P5 ;  /* 0x0000000b030c7207 */ /* 0x000fc60006800000 */
[----:B0-----:R-:W4:Y:S04]  /*25630*/  LDL.LU R10, [R1+0x94] ;  /* 0x00009400010a7983 */ /* 0x001f280000300800 */
[----:B------:R0:W-:Y:S04]  /*25640*/  STL [R1+0x14], R14 ;  /* 0x0000140e01007387 */ /* 0x0001e80000100800 */
[----:B------:R-:W4:Y:S04]  /*25650*/  LDL.LU R11, [R1+0x9c] ;  /* 0x00009c00010b7983 */ /* 0x000f280000300800 */
[----:B------:R1:W-:Y:S01]  /*25660*/  STL [R1+0x10], R12 ;  /* 0x0000100c01007387 */ /* 0x0003e20000100800 */
[----:B0-----:R-:W-:-:S03]  /*25670*/  SEL R14, R3, R13, !P5 ;  /* 0x0000000d030e7207 */ /* 0x001fc60006800000 */
[----:B-1----:R-:W4:Y:S04]  /*25680*/  LDL.LU R12, [R1+0xa0] ;  /* 0x0000a000010c7983 */ /* 0x002f280000300800 */
[----:B------:R-:W-:Y:S04]  /*25690*/  STL [R1+0xc], R15 ;  /* 0x00000c0f01007387 */ /* 0x000fe80000100800 */
[----:B------:R-:W4:Y:S01]  /*256a0*/  LDL.LU R13, [R1+0x98] ;  /* 0x00009800010d7983 */ /* 0x000f220000300800 */
[----:B------:R-:W-:-:S03]  /*256b0*/  SEL R2, R3, R2, !P5 ;  /* 0x0000000203027207 */ /* 0x000fc60006800000 */
[----:B------:R0:W-:Y:S04]  /*256c0*/  STL [R1+0x8], R14 ;  /* 0x0000080e01007387 */ /* 0x0001e80000100800 */
[----:B0-----:R-:W4:Y:S04]  /*256d0*/  LDL.LU R14, [R1+0x64] ;  /* 0x00006400010e7983 */ /* 0x001f280000300800 */
[----:B------:R-:W4:Y:S04]  /*256e0*/  LDL.LU R15, [R1+0x3c] ;  /* 0x00003c00010f7983 */ /* 0x000f280000300800 */
[----:B------:R-:W-:Y:S04]  /*256f0*/  STL [R1+0x302c], R2 ;  /* 0x00302c0201007387 */ /* 0x000fe80000100800 */
[----:B------:R-:W4:Y:S04]  /*25700*/  LDL.LU R16, [R1+0x40] ;  /* 0x0000400001107983 */ /* 0x000f280000300800 */
[----:B------:R-:W4:Y:S01]  /*25710*/  LDL.LU R17, [R1+0x38] ;  /* 0x0000380001117983 */ /* 0x000f220000300800 */
[----:B------:R-:W-:-:S05]  /*25720*/  SEL R0, R3, R0, !P5 ;  /* 0x0000000003007207 */ /* 0x000fca0006800000 */
[----:B------:R-:W-:Y:S01]  /*25730*/  STL [R1+0x3030], R0 ;  /* 0x0030300001007387 */ /* 0x000fe20000100800 */
[----:B------:R-:W-:-:S05]  /*25740*/  SEL R61, R3, R61, !P5 ;  /* 0x0000003d033d7207 */ /* 0x000fca0006800000 */
[----:B------:R-:W-:Y:S01]  /*25750*/  STL [R1+0x3034], R61 ;  /* 0x0030343d01007387 */ /* 0x000fe20000100800 */
[C---:B------:R-:W-:Y:S02]  /*25760*/  SEL R37, R3.reuse, R37, !P5 ;  /* 0x0000002503257207 */ /* 0x040fe40006800000 */
[C---:B------:R-:W-:Y:S02]  /*25770*/  SEL R38, R3.reuse, R38, !P5 ;  /* 0x0000002603267207 */ /* 0x040fe40006800000 */
[C---:B------:R-:W-:Y:S02]  /*25780*/  SEL R46, R3.reuse, R46, !P5 ;  /* 0x0000002e032e7207 */ /* 0x040fe40006800000 */
[C---:B------:R-:W-:Y:S02]  /*25790*/  SEL R47, R3.reuse, R47, !P5 ;  /* 0x0000002f032f7207 */ /* 0x040fe40006800000 */
[C---:B------:R-:W-:Y:S02]  /*257a0*/  SEL R48, R3.reuse, R48, !P5 ;  /* 0x0000003003307207 */ /* 0x040fe40006800000 */
[----:B------:R-:W-:-:S02]  /*257b0*/  SEL R49, R3, R49, !P5 ;  /* 0x0000003103317207 */ /* 0x000fc40006800000 */
[C---:B------:R-:W-:Y:S02]  /*257c0*/  SEL R50, R3.reuse, R50, !P5 ;  /* 0x0000003203327207 */ /* 0x040fe40006800000 */
[C---:B------:R-:W-:Y:S02]  /*257d0*/  SEL R51, R3.reuse, R51, !P5 ;  /* 0x0000003303337207 */ /* 0x040fe40006800000 */
[C---:B------:R-:W-:Y:S02]  /*257e0*/  SEL R52, R3.reuse, R52, !P5 ;  /* 0x0000003403347207 */ /* 0x040fe40006800000 */
[C---:B------:R-:W-:Y:S02]  /*257f0*/  SEL R53, R3.reuse, R53, !P5 ;  /* 0x0000003503357207 */ /* 0x040fe40006800000 */
[C---:B------:R-:W-:Y:S02]  /*25800*/  SEL R54, R3.reuse, R54, !P5 ;  /* 0x0000003603367207 */ /* 0x040fe40006800000 */
[----:B------:R-:W-:-:S02]  /*25810*/  SEL R43, R3, R43, !P5 ;  /* 0x0000002b032b7207 */ /* 0x000fc40006800000 */
[C---:B------:R-:W-:Y:S02]  /*25820*/  SEL R42, R3.reuse, R42, !P5 ;  /* 0x0000002a032a7207 */ /* 0x040fe40006800000 */
[----:B--2---:R-:W-:-:S05]  /*25830*/  SEL R60, R3, R60, !P5 ;  /* 0x0000003c033c7207 */ /* 0x004fca0006800000 */
[----:B------:R-:W-:Y:S01]  /*25840*/  STL [R1+0x3038], R60 ;  /* 0x0030383c01007387 */ /* 0x000fe20000100800 */
[----:B------:R-:W-:-:S05]  /*25850*/  SEL R59, R3, R59, !P5 ;  /* 0x0000003b033b7207 */ /* 0x000fca0006800000 */
[----:B------:R-:W-:Y:S01]  /*25860*/  STL [R1+0x303c], R59 ;  /* 0x00303c3b01007387 */ /* 0x000fe20000100800 */
[----:B------:R-:W-:-:S05]  /*25870*/  SEL R58, R3, R58, !P5 ;  /* 0x0000003a033a7207 */ /* 0x000fca0006800000 */
[----:B------:R-:W-:Y:S01]  /*25880*/  STL [R1+0x3040], R58 ;  /* 0x0030403a01007387 */ /* 0x000fe20000100800 */
[----:B---3--:R-:W-:-:S05]  /*25890*/  SEL R57, R3, R57, !P5 ;  /* 0x0000003903397207 */ /* 0x008fca0006800000 */
[----:B------:R-:W-:Y:S01]  /*258a0*/  STL [R1+0x3044], R57 ;  /* 0x0030443901007387 */ /* 0x000fe20000100800 */
[----:B----4-:R-:W-:-:S05]  /*258b0*/  SEL R7, R3, R7, !P5 ;  /* 0x0000000703077207 */ /* 0x010fca0006800000 */
[----:B------:R-:W-:Y:S01]  /*258c0*/  STL [R1+0x3048], R7 ;  /* 0x0030480701007387 */ /* 0x000fe20000100800 */
[----:B------:R-:W-:-:S05]  /*258d0*/  SEL R8, R3, R8, !P5 ;  /* 0x0000000803087207 */ /* 0x000fca0006800000 */
[----:B------:R-:W-:Y:S01]  /*258e0*/  STL [R1+0x304c], R8 ;  /* 0x00304c0801007387 */ /* 0x000fe20000100800 */
[----:B------:R-:W-:-:S05]  /*258f0*/  SEL R9, R3, R9, !P5 ;  /* 0x0000000903097207 */ /* 0x000fca0006800000 */
[----:B------:R-:W-:Y:S01]  /*25900*/  STL [R1+0x3050], R9 ;  /* 0x0030500901007387 */ /* 0x000fe20000100800 */
[C---:B------:R-:W-:Y:S02]  /*25910*/  SEL R10, R3.reuse, R10, !P5 ;  /* 0x0000000a030a7207 */ /* 0x040fe40006800000 */
[----:B------:R-:W-:-:S03]  /*25920*/  SEL R11, R3, R11, !P5 ;  /* 0x0000000b030b7207 */ /* 0x000fc60006800000 */
[----:B------:R-:W-:Y:S04]  /*25930*/  STL [R1+0x3054], R10 ;  /* 0x0030540a01007387 */ /* 0x000fe80000100800 */
[----:B------:R-:W-:Y:S01]  /*25940*/  STL [R1+0x3058], R11 ;  /* 0x0030580b01007387 */ /* 0x000fe20000100800 */
[C---:B------:R-:W-:Y:S02]  /*25950*/  SEL R12, R3.reuse, R12, !P5 ;  /* 0x0000000c030c7207 */ /* 0x040fe40006800000 */
[----:B------:R-:W-:-:S03]  /*25960*/  SEL R13, R3, R13, !P5 ;  /* 0x0000000d030d7207 */ /* 0x000fc60006800000 */
[----:B------:R-:W-:Y:S04]  /*25970*/  STL [R1+0x305c], R12 ;  /* 0x00305c0c01007387 */ /* 0x000fe80000100800 */
[----:B------:R-:W-:Y:S01]  /*25980*/  STL [R1+0x3060], R13 ;  /* 0x0030600d01007387 */ /* 0x000fe20000100800 */
[C---:B------:R-:W-:Y:S02]  /*25990*/  SEL R14, R3.reuse, R14, !P5 ;  /* 0x0000000e030e7207 */ /* 0x040fe40006800000 */
[----:B------:R-:W-:-:S03]  /*259a0*/  SEL R15, R3, R15, !P5 ;  /* 0x0000000f030f7207 */ /* 0x000fc60006800000 */
[----:B------:R-:W-:Y:S01]  /*259b0*/  STL [R1+0x3064], R14 ;  /* 0x0030640e01007387 */ /* 0x000fe20000100800 */
[----:B------:R-:W-:-:S03]  /*259c0*/  SEL R16, R3, R16, !P5 ;  /* 0x0000001003107207 */ /* 0x000fc60006800000 */
[----:B------:R-:W-:Y:S01]  /*259d0*/  STL [R1+0x3068], R15 ;  /* 0x0030680f01007387 */ /* 0x000fe20000100800 */
[----:B------:R-:W-:-:S03]  /*259e0*/  SEL R17, R3, R17, !P5 ;  /* 0x0000001103117207 */ /* 0x000fc60006800000 */
[----:B------:R-:W-:Y:S04]  /*259f0*/  STL [R1+0x306c], R16 ;  /* 0x00306c1001007387 */ /* 0x000fe80000100800 */
[----:B------:R-:W2:Y:S04]  /*25a00*/  LDL.LU R18, [R1+0x7fc] ;  /* 0x0007fc0001127983 */ /* 0x000ea80000300800 */
[----:B------:R-:W3:Y:S04]  /*25a10*/  LDL.LU R19, [R1+0x808] ;  /* 0x0008080001137983 */ /* 0x000ee80000300800 */
[----:B------:R-:W4:Y:S04]  /*25a20*/  LDL.LU R24, [R1+0x304] ;  /* 0x0003040001187983 */ /* 0x000f280000300800 */
[----:B------:R-:W3:Y:S04]  /*25a30*/  LDL.LU R25, [R1+0x308] ;  /* 0x0003080001197983 */ /* 0x000ee80000300800 */
[----:B------:R-:W3:Y:S04]  /*25a40*/  LDL.LU R26, [R1+0x30c] ;  /* 0x00030c00011a7983 */ /* 0x000ee80000300800 */
[----:B------:R-:W-:Y:S04]  /*25a50*/  STL [R1+0x3070], R17 ;  /* 0x0030701101007387 */ /* 0x000fe80000100800 */
[----:B------:R-:W-:Y:S04]  /*25a60*/  STL [R1+0x3074], R37 ;  /* 0x0030742501007387 */ /* 0x000fe80000100800 */
[----:B------:R-:W-:Y:S04]  /*25a70*/  STL [R1+0x3078], R38 ;  /* 0x0030782601007387 */ /* 0x000fe80000100800 */
[----:B------:R-:W-:Y:S04]  /*25a80*/  STL [R1+0x307c], R46 ;  /* 0x00307c2e01007387 */ /* 0x000fe80000100800 */
[----:B------:R-:W-:Y:S04]  /*25a90*/  STL [R1+0x3080], R47 ;  /* 0x0030802f01007387 */ /* 0x000fe80000100800 */
[----:B------:R0:W-:Y:S04]  /*25aa0*/  STL [R1+0x3084], R48 ;  /* 0x0030843001007387 */ /* 0x0001e80000100800 */
[----:B------:R-:W-:Y:S04]  /*25ab0*/  STL [R1+0x3088], R49 ;  /* 0x0030883101007387 */ /* 0x000fe80000100800 */
[----:B------:R-:W-:Y:S04]  /*25ac0*/  STL [R1+0x308c], R50 ;  /* 0x00308c3201007387 */ /* 0x000fe80000100800 */
[----:B------:R-:W-:Y:S04]  /*25ad0*/  STL [R1+0x3090], R51 ;  /* 0x0030903301007387 */ /* 0x000fe80000100800 */
[----:B------:R-:W-:Y:S04]  /*25ae0*/  STL [R1+0x3094], R52 ;  /* 0x0030943401007387 */ /* 0x000fe80000100800 */
[----:B------:R-:W-:Y:S04]  /*25af0*/  STL [R1+0x3098], R53 ;  /* 0x0030983501007387 */ /* 0x000fe80000100800 */
[----:B------:R-:W-:Y:S04]  /*25b00*/  STL [R1+0x309c], R54 ;  /* 0x00309c3601007387 */ /* 0x000fe80000100800 */
[----:B------:R-:W-:Y:S04]  /*25b10*/  STL [R1+0x30a0], R43 ;  /* 0x0030a02b01007387 */ /* 0x000fe80000100800 */
[----:B------:R-:W-:Y:S04]  /*25b20*/  STL [R1+0x30a4], R42 ;  /* 0x0030a42a01007387 */ /* 0x000fe80000100800 */
[----:B------:R-:W3:Y:S04]  /*25b30*/  LDL.LU R27, [R1+0x310] ;  /* 0x00031000011b7983 */ /* 0x000ee80000300800 */
[----:B0-----:R-:W3:Y:S04]  /*25b40*/  LDL.LU R48, [R1+0x314] ;  /* 0x0003140001307983 */ /* 0x001ee80000300800 */
        /* <DEDUP_REMOVED lines=28> */
[----:B------:R-:W4:Y:S01]  /*25d10*/  LDL.LU R2, [R1+0x38c] ;  /* 0x00038c0001027983 */ /* 0x000f220000300800 */
[----:B------:R-:W-:-:S02]  /*25d20*/  @!P6 IMAD.MOV R5, RZ, RZ, -R5 ;  /* 0x000000ffff05e224 */ /* 0x000fc400078e0a05 */
[----:B------:R-:W-:Y:S02]  /*25d30*/  @!P3 IMAD.MOV R40, RZ, RZ, -R40 ;  /* 0x000000ffff28b224 */ /* 0x000fe400078e0a28 */
[----:B------:R-:W-:Y:S02]  /*25d40*/  @!P1 IMAD.MOV R39, RZ, RZ, -R39 ;  /* 0x000000ffff279224 */ /* 0x000fe400078e0a27 */
[----:B------:R-:W-:Y:S02]  /*25d50*/  @!P2 IMAD.MOV R28, RZ, RZ, -R28 ;  /* 0x000000ffff1ca224 */ /* 0x000fe400078e0a1c */
[----:B------:R-:W-:Y:S01]  /*25d60*/  @!P4 IMAD.MOV R29, RZ, RZ, -R29 ;  /* 0x000000ffff1dc224 */ /* 0x000fe200078e0a1d */
[C---:B------:R-:W-:Y:S02]  /*25d70*/  SEL R41, R3.reuse, R41, !P5 ;  /* 0x0000002903297207 */ /* 0x040fe40006800000 */
[C---:B------:R-:W-:Y:S02]  /*25d80*/  SEL R4, R3.reuse, R4, !P5 ;  /* 0x0000000403047207 */ /* 0x040fe40006800000 */
[----:B------:R-:W-:-:S02]  /*25d90*/  SEL R5, R3, R5, !P5 ;  /* 0x0000000503057207 */ /* 0x000fc40006800000 */
[C---:B------:R-:W-:Y:S02]  /*25da0*/  SEL R6, R3.reuse, R6, !P5 ;  /* 0x0000000603067207 */ /* 0x040fe40006800000 */
[C---:B------:R-:W-:Y:S02]  /*25db0*/  SEL R40, R3.reuse, R40, !P5 ;  /* 0x0000002803287207 */ /* 0x040fe40006800000 */
[C---:B------:R-:W-:Y:S02]  /*25dc0*/  SEL R39, R3.reuse, R39, !P5 ;  /* 0x0000002703277207 */ /* 0x040fe40006800000 */
[----:B------:R-:W-:Y:S01]  /*25dd0*/  SEL R28, R3, R28, !P5 ;  /* 0x0000001c031c7207 */ /* 0x000fe20006800000 */
[----:B------:R-:W-:Y:S02]  /*25de0*/  IMAD R20, R44, UR7, RZ ;  /* 0x000000072c147c24 */ /* 0x000fe4000f8e02ff */
[----:B------:R-:W-:Y:S02]  /*25df0*/  IMAD R21, R45, UR7, RZ ;  /* 0x000000072d157c24 */ /* 0x000fe4000f8e02ff */
[----:B------:R-:W-:-:S02]  /*25e00*/  IMAD R22, R55, UR7, RZ ;  /* 0x0000000737167c24 */ /* 0x000fc4000f8e02ff */
[----:B------:R-:W-:Y:S01]  /*25e10*/  IMAD R23, R56, UR7, RZ ;  /* 0x0000000738177c24 */ /* 0x000fe2000f8e02ff */
[C---:B--2---:R-:W-:Y:S02]  /*25e20*/  SEL R18, R3.reuse, R18, !P5 ;  /* 0x0000001203127207 */ /* 0x044fe40006800000 */
[----:B------:R-:W-:Y:S01]  /*25e30*/  SEL R3, R3, R29, !P5 ;  /* 0x0000001d03037207 */ /* 0x000fe20006800000 */
[----:B---3--:R-:W-:Y:S02]  /*25e40*/  IMAD R29, R48, UR7, RZ ;  /* 0x00000007301d7c24 */ /* 0x008fe4000f8e02ff */
[----:B----4-:R-:W-:Y:S02]  /*25e50*/  IMAD R17, R17, UR7, RZ ;  /* 0x0000000711117c24 */ /* 0x010fe4000f8e02ff */
[----:B------:R-:W-:-:S03]  /*25e60*/  IMAD R16, R16, UR7, RZ ;  /* 0x0000000710107c24 */ /* 0x000fc6000f8e02ff */
[----:B------:R-:W-:Y:S01]  /*25e70*/  STL [R1+0x38], R17 ;  /* 0x0000381101007387 */ /* 0x000fe20000100800 */
        /* <DEDUP_REMOVED lines=15> */
[----:B------:R0:W-:Y:S01]  /*25f70*/  STL [R1+0xa0], R9 ;  /* 0x0000a00901007387 */ /* 0x0001e20000100800 */
[----:B------:R-:W-:-:S03]  /*25f80*/  IMAD R7, R7, UR7, RZ ;  /* 0x0000000707077c24 */ /* 0x000fc6000f8e02ff */
[----:B------:R1:W-:Y:S01]  /*25f90*/  STL [R1+0xc0], R8 ;  /* 0x0000c00801007387 */ /* 0x0003e20000100800 */
[----:B0-----:R-:W-:-:S03]  /*25fa0*/  IMAD R9, R57, UR7, RZ ;  /* 0x0000000739097c24 */ /* 0x001fc6000f8e02ff */
[----:B------:R0:W-:Y:S01]  /*25fb0*/  STL [R1+0xd0], R7 ;  /* 0x0000d00701007387 */ /* 0x0001e20000100800 */
[----:B-1----:R-:W-:-:S03]  /*25fc0*/  IMAD R8, R58, UR7, RZ ;  /* 0x000000073a087c24 */ /* 0x002fc6000f8e02ff */
[----:B------:R1:W-:Y:S04]  /*25fd0*/  STL [R1+0xd8], R9 ;  /* 0x0000d80901007387 */ /* 0x0003e80000100800 */
[----:B------:R2:W-:Y:S01]  /*25fe0*/  STL [R1+0xf8], R8 ;  /* 0x0000f80801007387 */ /* 0x0005e20000100800 */
[----:B0-----:R-:W-:Y:S02]  /*25ff0*/  IMAD R7, R59, UR7, RZ ;  /* 0x000000073b077c24 */ /* 0x001fe4000f8e02ff */
[----:B-1----:R-:W-:-:S03]  /*26000*/  IMAD R9, R60, UR7, RZ ;  /* 0x000000073c097c24 */ /* 0x002fc6000f8e02ff */
[----:B------:R0:W-:Y:S01]  /*26010*/  STL [R1+0x100], R7 ;  /* 0x0001000701007387 */ /* 0x0001e20000100800 */
[----:B--2---:R-:W-:-:S03]  /*26020*/  IMAD R8, R61, UR7, RZ ;  /* 0x000000073d087c24 */ /* 0x004fc6000f8e02ff */
[----:B------:R1:W-:Y:S04]  /*26030*/  STL [R1+0x118], R9 ;  /* 0x0001180901007387 */ /* 0x0003e80000100800 */
[----:B------:R2:W-:Y:S01]  /*26040*/  STL [R1+0x140], R8 ;  /* 0x0001400801007387 */ /* 0x0005e20000100800 */
[----:B0-----:R-:W-:-:S03]  /*26050*/  IMAD R7, R0, UR7, RZ ;  /* 0x0000000700077c24 */ /* 0x001fc6000f8e02ff */
[----:B------:R-:W3:Y:S01]  /*26060*/  LDL.LU R42, [R1+0x390] ;  /* 0x00039000012a7983 */ /* 0x000ee20000300800 */
[----:B------:R-:W-:-:S03]  /*26070*/  IMAD R0, R2, UR7, RZ ;  /* 0x0000000702007c24 */ /* 0x000fc6000f8e02ff */
[----:B------:R0:W-:Y:S04]  /*26080*/  STL [R1+0x144], R7 ;  /* 0x0001440701007387 */ /* 0x0001e80000100800 */
        /* <DEDUP_REMOVED lines=8> */
[----:B------:R-:W-:-:S02]  /*26110*/  IMAD R44, R47, UR7, RZ ;  /* 0x000000072f2c7c24 */ /* 0x000fc4000f8e02ff */
[----:B------:R-:W-:Y:S01]  /*26120*/  IMAD R45, R46, UR7, RZ ;  /* 0x000000072e2d7c24 */ /* 0x000fe2000f8e02ff */
[----:B------:R-:W4:Y:S01]  /*26130*/  LDL.LU R48, [R1+0x3b0] ;  /* 0x0003b00001307983 */ /* 0x000f220000300800 */
[----:B------:R-:W-:-:S03]  /*26140*/  IMAD R55, R38, UR7, RZ ;  /* 0x0000000726377c24 */ /* 0x000fc6000f8e02ff */
[----:B------:R-:W4:Y:S01]  /*26150*/  LDL.LU R47, [R1+0x3b4] ;  /* 0x0003b400012f7983 */ /* 0x000f220000300800 */
[----:B------:R-:W-:-:S03]  /*26160*/  IMAD R56, R37, UR7, RZ ;  /* 0x0000000725387c24 */ /* 0x000fc6000f8e02ff */
        /* <DEDUP_REMOVED lines=11> */
[----:B-1----:R-:W4:Y:S04]  /*26220*/  LDL.LU R9, [R1+0x3e4] ;  /* 0x0003e40001097983 */ /* 0x002f280000300800 */
[----:B--2---:R-:W2:Y:S04]  /*26230*/  LDL.LU R8, [R1+0x3e8] ;  /* 0x0003e80001087983 */ /* 0x004ea80000300800 */
[----:B0-----:R-:W2:Y:S04]  /*26240*/  LDL.LU R7, [R1+0x3ec] ;  /* 0x0003ec0001077983 */ /* 0x001ea80000300800 */
[----:B------:R-:W2:Y:S04]  /*26250*/  LDL.LU R57, [R1+0x3f0] ;  /* 0x0003f00001397983 */ /* 0x000ea80000300800 */
[----:B------:R-:W2:Y:S04]  /*26260*/  LDL.LU R58, [R1+0x3f4] ;  /* 0x0003f400013a7983 */ /* 0x000ea80000300800 */
[----:B------:R-:W2:Y:S04]  /*26270*/  LDL.LU R59, [R1+0x3f8] ;  /* 0x0003f800013b7983 */ /* 0x000ea80000300800 */
[----:B------:R-:W2:Y:S04]  /*26280*/  LDL.LU R60, [R1+0x3fc] ;  /* 0x0003fc00013c7983 */ /* 0x000ea80000300800 */
[----:B------:R-:W2:Y:S04]  /*26290*/  LDL.LU R61, [R1+0x400] ;  /* 0x00040000013d7983 */ /* 0x000ea80000300800 */
[----:B------:R-:W2:Y:S04]  /*262a0*/  LDL.LU R0, [R1+0x404] ;  /* 0x0004040001007983 */ /* 0x000ea80000300800 */
[----:B------:R-:W2:Y:S01]  /*262b0*/  LDL.LU R2, [R1+0x408] ;  /* 0x0004080001027983 */ /* 0x000ea20000300800 */
[----:B---3--:R-:W-:-:S05]  /*262c0*/  IMAD R42, R42, UR7, RZ ;  /* 0x000000072a2a7c24 */ /* 0x008fca000f8e02ff */
[----:B------:R4:W-:Y:S02]  /*262d0*/  STL [R1+0x164], R42 ;  /* 0x0001642a01007387 */ /* 0x0009e40000100800 */
[----:B----4-:R-:W-:Y:S02]  /*262e0*/  IMAD R42, R43, UR7, RZ ;  /* 0x000000072b2a7c24 */ /* 0x010fe4000f8e02ff */
[----:B------:R-:W-:Y:S02]  /*262f0*/  IMAD R54, R54, UR7, RZ ;  /* 0x0000000736367c24 */ /* 0x000fe4000f8e02ff */
[----:B------:R-:W-:Y:S01]  /*26300*/  IMAD R43, R53, UR7, RZ ;  /* 0x00000007352b7c24 */ /* 0x000fe2000f8e02ff */
[----:B------:R0:W-:Y:S04]  /*26310*/  STL [R1+0x184], R42 ;  /* 0x0001842a01007387 */ /* 0x0001e80000100800 */
[----:B------:R-:W-:Y:S01]  /*26320*/  STL [R1+0x1a4], R54 ;  /* 0x0001a43601007387 */ /* 0x000fe20000100800 */
[----:B0-----:R-:W-:-:S03]  /*26330*/  IMAD R42, R52, UR7, RZ ;  /* 0x00000007342a7c24 */ /* 0x001fc6000f8e02ff */
[----:B------:R0:W-:Y:S01]  /*26340*/  STL [R1+0x1ac], R43 ;  /* 0x0001ac2b01007387 */ /* 0x0001e20000100800 */
[----:B------:R-:W-:-:S03]  /*26350*/  IMAD R51, R51, UR7, RZ ;  /* 0x0000000733337c24 */ /* 0x000fc6000f8e02ff */
[----:B------:R1:W-:Y:S01]  /*26360*/  STL [R1+0x1c4], R42 ;  /* 0x0001c42a01007387 */ /* 0x0003e20000100800 */
[----:B0-----:R-:W-:-:S03]  /*26370*/  IMAD R43, R50, UR7, RZ ;  /* 0x00000007322b7c24 */ /* 0x001fc6000f8e02ff */
[----:B------:R-:W-:Y:S01]  /*26380*/  STL [R1+0x1cc], R51 ;  /* 0x0001cc3301007387 */ /* 0x000fe20000100800 */
[----:B-1----:R-:W-:-:S03]  /*26390*/  IMAD R42, R49, UR7, RZ ;  /* 0x00000007312a7c24 */ /* 0x002fc6000f8e02ff */
[----:B------:R0:W-:Y:S01]  /*263a0*/  STL [R1+0x1ec], R43 ;  /* 0x0001ec2b01007387 */ /* 0x0001e20000100800 */
[----:B------:R-:W-:-:S03]  /*263b0*/  IMAD R48, R48, UR7, RZ ;  /* 0x0000000730307c24 */ /* 0x000fc6000f8e02ff */
[----:B------:R1:W-:Y:S01]  /*263c0*/  STL [R1+0x208], R42 ;  /* 0x0002082a01007387 */ /* 0x0003e20000100800 */
[----:B------:R-:W-:Y:S02]  /*263d0*/  IMAD R38, R38, UR7, RZ ;  /* 0x0000000726267c24 */ /* 0x000fe4000f8e02ff */
[----:B0-----:R-:W-:Y:S01]  /*263e0*/  IMAD R43, R47, UR7, RZ ;  /* 0x000000072f2b7c24 */ /* 0x001fe2000f8e02ff */
[----:B------:R-:W-:Y:S01]  /*263f0*/  STL [R1+0x20c], R48 ;  /* 0x00020c3001007387 */ /* 0x000fe20000100800 */
[----:B------:R-:W-:Y:S02]  /*26400*/  IMAD R37, R37, UR7, RZ ;  /* 0x0000000725257c24 */ /* 0x000fe4000f8e02ff */
[----:B-1----:R-:W-:Y:S01]  /*26410*/  IMAD R42, R46, UR7, RZ ;  /* 0x000000072e2a7c24 */ /* 0x002fe2000f8e02ff */
[----:B------:R-:W-:Y:S01]  /*26420*/  STL [R1+0x224], R43 ;  /* 0x0002242b01007387 */ /* 0x000fe20000100800 */
[----:B------:R-:W-:Y:S02]  /*26430*/  IMAD R17, R17, UR7, RZ ;  /* 0x0000000711117c24 */ /* 0x000fe4000f8e02ff */
[----:B------:R-:W-:Y:S01]  /*26440*/  IMAD R16, R16, UR7, RZ ;  /* 0x0000000710107c24 */ /* 0x000fe2000f8e02ff */
        /* <DEDUP_REMOVED lines=15> */
[----:B--2---:R-:W-:-:S03]  /*26540*/  IMAD R8, R8, UR7, RZ ;  /* 0x0000000708087c24 */ /* 0x004fc6000f8e02ff */
[----:B------:R-:W-:Y:S01]  /*26550*/  STL [R1+0x310], R12 ;  /* 0x0003100c01007387 */ /* 0x000fe20000100800 */
[----:B------:R-:W-:-:S03]  /*26560*/  IMAD R7, R7, UR7, RZ ;  /* 0x0000000707077c24 */ /* 0x000fc6000f8e02ff */
[----:B------:R-:W-:Y:S04]  /*26570*/  STL [R1+0x314], R11 ;  /* 0x0003140b01007387 */ /* 0x000fe80000100800 */
[----:B------:R-:W-:Y:S04]  /*26580*/  STL [R1+0x318], R10 ;  /* 0x0003180a01007387 */ /* 0x000fe80000100800 */
[----:B------:R0:W-:Y:S04]  /*26590*/  STL [R1+0x31c], R9 ;  /* 0x00031c0901007387 */ /* 0x0001e80000100800 */
        /* <DEDUP_REMOVED lines=1116> */
[----:B------:R1:W-:Y:S04]  /*2ab60*/  STL [R1+0xcc], R8 ;  /* 0x0000cc0801007387 */ /* 0x0003e80000100800 */
[----:B------:R2:W-:Y:S01]  /*2ab70*/  STL [R1+0xc8], R7 ;  /* 0x0000c80701007387 */ /* 0x0005e20000100800 */
[----:B0-----:R-:W-:-:S02]  /*2ab80*/  IMAD R9, R57, UR7, RZ ;  /* 0x0000000739097c24 */ /* 0x001fc4000f8e02ff */
[----:B-1----:R-:W-:-:S03]  /*2ab90*/  IMAD R8, R58, UR7, RZ ;  /* 0x000000073a087c24 */ /* 0x002fc6000f8e02ff */
[----:B------:R0:W-:Y:S01]  /*2aba0*/  STL [R1+0xc4], R9 ;  /* 0x0000c40901007387 */ /* 0x0001e20000100800 */
[----:B--2---:R-:W-:-:S03]  /*2abb0*/  IMAD R7, R59, UR7, RZ ;  /* 0x000000073b077c24 */ /* 0x004fc6000f8e02ff */
[----:B------:R1:W-:Y:S04]  /*2abc0*/  STL [R1+0xbc], R8 ;  /* 0x0000bc0801007387 */ /* 0x0003e80000100800 */
[----:B------:R2:W-:Y:S01]  /*2abd0*/  STL [R1+0xb8], R7 ;  /* 0x0000b80701007387 */ /* 0x0005e20000100800 */
[----:B0-----:R-:W-:Y:S02]  /*2abe0*/  IMAD R9, R60, UR7, RZ ;  /* 0x000000073c097c24 */ /* 0x001fe4000f8e02ff */
[----:B-1----:R-:W-:-:S03]  /*2abf0*/  IMAD R8, R61, UR7, RZ ;  /* 0x000000073d087c24 */ /* 0x002fc6000f8e02ff */
[----:B------:R0:W-:Y:S01]  /*2ac00*/  STL [R1+0xb4], R9 ;  /* 0x0000b40901007387 */ /* 0x0001e20000100800 */
[----:B--2---:R-:W-:-:S03]  /*2ac10*/  IMAD R7, R0, UR7, RZ ;  /* 0x0000000700077c24 */ /* 0x004fc6000f8e02ff */
[----:B------:R1:W-:Y:S01]  /*2ac20*/  STL [R1+0xb0], R8 ;  /* 0x0000b00801007387 */ /* 0x0003e20000100800 */
[----:B------:R-:W-:-:S03]  /*2ac30*/  IMAD R0, R2, UR7, RZ ;  /* 0x0000000702007c24 */ /* 0x000fc6000f8e02ff */
[----:B------:R-:W2:Y:S04]  /*2ac40*/  LDL.LU R42, [R1+0xa4] ;  /* 0x0000a400012a7983 */ /* 0x000ea80000300800 */
        /* <DEDUP_REMOVED lines=24> */
[----:B---3--:R-:W3:Y:S04]  /*2add0*/  LDL.LU R7, [R1+0x24] ;  /* 0x0000240001077983 */ /* 0x008ee80000300800 */
[----:B------:R-:W3:Y:S04]  /*2ade0*/  LDL.LU R57, [R1+0x20] ;  /* 0x0000200001397983 */ /* 0x000ee80000300800 */
[----:B------:R-:W3:Y:S04]  /*2adf0*/  LDL.LU R58, [R1+0x1c] ;  /* 0x00001c00013a7983 */ /* 0x000ee80000300800 */
[----:B------:R-:W3:Y:S04]  /*2ae00*/  LDL.LU R59, [R1+0x18] ;  /* 0x00001800013b7983 */ /* 0x000ee80000300800 */
[----:B------:R-:W3:Y:S04]  /*2ae10*/  LDL.LU R60, [R1+0x14] ;  /* 0x00001400013c7983 */ /* 0x000ee80000300800 */
[----:B------:R-:W3:Y:S04]  /*2ae20*/  LDL.LU R61, [R1+0x10] ;  /* 0x00001000013d7983 */ /* 0x000ee80000300800 */
[----:B------:R-:W3:Y:S04]  /*2ae30*/  LDL.LU R0, [R1+0xc] ;  /* 0x00000c0001007983 */ /* 0x000ee80000300800 */
[----:B------:R-:W3:Y:S01]  /*2ae40*/  LDL.LU R2, [R1+0x8] ;  /* 0x0000080001027983 */ /* 0x000ee20000300800 */
[----:B--2---:R-:W-:-:S05]  /*2ae50*/  IMAD R42, R42, UR7, RZ ;  /* 0x000000072a2a7c24 */ /* 0x004fca000f8e02ff */
[----:B------:R0:W-:Y:S01]  /*2ae60*/  STL [R1+0xa4], R42 ;  /* 0x0000a42a01007387 */ /* 0x0001e20000100800 */
[----:B----4-:R-:W-:-:S03]  /*2ae70*/  IMAD R43, R43, UR7, RZ ;  /* 0x000000072b2b7c24 */ /* 0x010fc6000f8e02ff */
[----:B0-----:R-:W2:Y:S01]  /*2ae80*/  LDL.LU R42, [R1+0x30a4] ;  /* 0x0030a400012a7983 */ /* 0x001ea20000300800 */
[----:B------:R-:W-:-:S03]  /*2ae90*/  IMAD R54, R54, UR7, RZ ;  /* 0x0000000736367c24 */ /* 0x000fc6000f8e02ff */
[----:B------:R0:W-:Y:S01]  /*2aea0*/  STL [R1+0x90], R43 ;  /* 0x0000902b01007387 */ /* 0x0001e20000100800 */
[----:B------:R-:W-:Y:S02]  /*2aeb0*/  IMAD R53, R53, UR7, RZ ;  /* 0x0000000735357c24 */ /* 0x000fe4000f8e02ff */
[----:B------:R-:W-:Y:S01]  /*2aec0*/  IMAD R52, R52, UR7, RZ ;  /* 0x0000000734347c24 */ /* 0x000fe2000f8e02ff */
[----:B0-----:R-:W4:Y:S01]  /*2aed0*/  LDL.LU R43, [R1+0x30a0] ;  /* 0x0030a000012b7983 */ /* 0x001f220000300800 */
[----:B------:R-:W-:-:S03]  /*2aee0*/  IMAD R51, R51, UR7, RZ ;  /* 0x0000000733337c24 */ /* 0x000fc6000f8e02ff */
[----:B------:R0:W-:Y:S01]  /*2aef0*/  STL [R1+0x8c], R54 ;  /* 0x00008c3601007387 */ /* 0x0001e20000100800 */
[----:B------:R-:W-:Y:S02]  /*2af00*/  IMAD R50, R50, UR7, RZ ;  /* 0x0000000732327c24 */ /* 0x000fe4000f8e02ff */
[----:B------:R-:W-:Y:S01]  /*2af10*/  IMAD R49, R49, UR7, RZ ;  /* 0x0000000731317c24 */ /* 0x000fe2000f8e02ff */
[----:B0-----:R-:W2:Y:S04]  /*2af20*/  LDL.LU R54, [R1+0x309c] ;  /* 0x00309c0001367983 */ /* 0x001ea80000300800 */
[----:B------:R0:W-:Y:S01]  /*2af30*/  STL [R1+0x88], R53 ;  /* 0x0000883501007387 */ /* 0x0001e20000100800 */
[----:B------:R-:W-:Y:S02]  /*2af40*/  IMAD R48, R48, UR7, RZ ;  /* 0x0000000730307c24 */ /* 0x000fe4000f8e02ff */
[----:B------:R-:W-:Y:S01]  /*2af50*/  IMAD R47, R47, UR7, RZ ;  /* 0x000000072f2f7c24 */ /* 0x000fe2000f8e02ff */
[----:B0-----:R-:W2:Y:S04]  /*2af60*/  LDL.LU R53, [R1+0x3098] ;  /* 0x0030980001357983 */ /* 0x001ea80000300800 */
[----:B------:R0:W-:Y:S01]  /*2af70*/  STL [R1+0x84], R52 ;  /* 0x0000843401007387 */ /* 0x0001e20000100800 */
[----:B------:R-:W-:-:S03]  /*2af80*/  IMAD R46, R46, UR7, RZ ;  /* 0x000000072e2e7c24 */ /* 0x000fc6000f8e02ff */
        /* <DEDUP_REMOVED lines=38> */
[----:B---3--:R-:W-:-:S03]  /*2b1f0*/  IMAD R7, R7, UR7, RZ ;  /* 0x0000000707077c24 */ /* 0x008fc6000f8e02ff */
[----:B0-----:R-:W3:Y:S04]  /*2b200*/  LDL.LU R13, [R1+0x3060] ;  /* 0x00306000010d7983 */ /* 0x001ee80000300800 */
        /* <DEDUP_REMOVED lines=21> */
[----:B------:R0:W-:Y:S04]  /*2b360*/  STL [R1+0x1c], R58 ;  /* 0x00001c3a01007387 */ /* 0x0001e80000100800 */
[----:B0-----:R-:W2:Y:S04]  /*2b370*/  LDL.LU R58, [R1+0x3040] ;  /* 0x00304000013a7983 */ /* 0x001ea80000300800 */
[----:B------:R0:W-:Y:S04]  /*2b380*/  STL [R1+0x18], R59 ;  /* 0x0000183b01007387 */ /* 0x0001e80000100800 */
[----:B0-----:R-:W2:Y:S04]  /*2b390*/  LDL.LU R59, [R1+0x303c] ;  /* 0x00303c00013b7983 */ /* 0x001ea80000300800 */
[----:B------:R0:W-:Y:S04]  /*2b3a0*/  STL [R1+0x14], R60 ;  /* 0x0000143c01007387 */ /* 0x0001e80000100800 */
[----:B0-----:R-:W2:Y:S04]  /*2b3b0*/  LDL.LU R60, [R1+0x3038] ;  /* 0x00303800013c7983 */ /* 0x001ea80000300800 */
[----:B------:R0:W-:Y:S04]  /*2b3c0*/  STL [R1+0x10], R61 ;  /* 0x0000103d01007387 */ /* 0x0001e80000100800 */
[----:B0-----:R-:W3:Y:S04]  /*2b3d0*/  LDL.LU R61, [R1+0x3034] ;  /* 0x00303400013d7983 */ /* 0x001ee80000300800 */
[----:B------:R0:W-:Y:S04]  /*2b3e0*/  STL [R1+0xc], R0 ;  /* 0x00000c0001007387 */ /* 0x0001e80000100800 */
[----:B0-----:R-:W4:Y:S04]  /*2b3f0*/  LDL.LU R0, [R1+0x3030] ;  /* 0x0030300001007983 */ /* 0x001f280000300800 */
[----:B------:R0:W-:Y:S04]  /*2b400*/  STL [R1+0x8], R2 ;  /* 0x0000080201007387 */ /* 0x0001e80000100800 */
[----:B0-----:R-:W4:Y:S01]  /*2b410*/  LDL.LU R2, [R1+0x302c] ;  /* 0x00302c0001027983 */ /* 0x001f220000300800 */
[----:B--2---:R-:W-:-:S02]  /*2b420*/  IMAD R60, R60, UR7, RZ ;  /* 0x000000073c3c7c24 */ /* 0x004fc4000f8e02ff */
[----:B---3--:R-:W-:Y:S02]  /*2b430*/  IMAD R61, R61, UR7, RZ ;  /* 0x000000073d3d7c24 */ /* 0x008fe4000f8e02ff */
[----:B----4-:R-:W-:Y:S02]  /*2b440*/  IMAD R0, R0, UR7, RZ ;  /* 0x0000000700007c24 */ /* 0x010fe4000f8e02ff */
[----:B------:R-:W-:-:S05]  /*2b450*/  IMAD R2, R2, UR7, RZ ;  /* 0x0000000702027c24 */ /* 0x000fca000f8e02ff */
[----:B------:R0:W-:Y:S04]  /*2b460*/  STL [R1+0x4], R2 ;  /* 0x0000040201007387 */ /* 0x0001e80000100800 */
[----:B0-----:R-:W2:Y:S04]  /*2b470*/  LDL.LU R2, [R1+0x3028] ;  /* 0x0030280001027983 */ /* 0x001ea80000300800 */
[----:B------:R0:W-:Y:S04]  /*2b480*/  STL [R1+0x3020], R61 ;  /* 0x0030203d01007387 */ /* 0x0001e80000100800 */
[----:B------:R-:W-:Y:S04]  /*2b490*/  STL [R1], R0 ;  /* 0x0000000001007387 */ /* 0x000fe80000100800 */
[----:B0-----:R-:W3:Y:S04]  /*2b4a0*/  LDL.LU R61, [R1+0x800] ;  /* 0x00080000013d7983 */ /* 0x001ee80000300800 */
[----:B------:R0:W-:Y:S04]  /*2b4b0*/  STL [R1+0x3024], R60 ;  /* 0x0030243c01007387 */ /* 0x0001e80000100800 */
[----:B0-----:R-:W4:Y:S01]  /*2b4c0*/  LDL.LU R60, [R1+0x804] ;  /* 0x00080400013c7983 */ /* 0x001f220000300800 */
[----:B------:R-:W-:-:S05]  /*2b4d0*/  IMAD R6, R6, UR7, RZ ;  /* 0x0000000706067c24 */ /* 0x000fca000f8e02ff */
[----:B------:R3:W-:Y:S01]  /*2b4e0*/  STL [R1+0x730], R6 ;  /* 0x0007300601007387 */ /* 0x0007e20000100800 */
[----:B------:R-:W-:Y:S02]  /*2b4f0*/  IMAD R0, R40, UR7, RZ ;  /* 0x0000000728007c24 */ /* 0x000fe4000f8e02ff */
[----:B------:R-:W-:Y:S02]  /*2b500*/  IMAD R40, R39, UR7, RZ ;  /* 0x0000000727287c24 */ /* 0x000fe4000f8e02ff */
[----:B------:R-:W-:Y:S01]  /*2b510*/  IMAD R24, R24, UR7, RZ ;  /* 0x0000000718187c24 */ /* 0x000fe2000f8e02ff */
[----:B------:R-:W-:Y:S01]  /*2b520*/  LEA.HI.X.SX32 R19, R19, UR9, 0x1, P0 ;  /* 0x0000000913137c11 */ /* 0x000fe200080f0eff */
[----:B------:R-:W-:Y:S01]  /*2b530*/  IMAD R25, R25, UR7, RZ ;  /* 0x0000000719197c24 */ /* 0x000fe2000f8e02ff */
[----:B------:R-:W0:Y:S01]  /*2b540*/  LDCU.64 UR8, c[0x0][0x380] ;  /* 0x00007000ff0877ac */ /* 0x000e220008000a00 */
[----:B------:R-:W-:Y:S02]  /*2b550*/  IMAD R26, R26, UR7, RZ ;  /* 0x000000071a1a7c24 */ /* 0x000fe4000f8e02ff */
[----:B------:R-:W-:-:S02]  /*2b560*/  IMAD R27, R27, UR7, RZ ;  /* 0x000000071b1b7c24 */ /* 0x000fc4000f8e02ff */
[----:B------:R-:W-:Y:S02]  /*2b570*/  IMAD R30, R30, UR7, RZ ;  /* 0x000000071e1e7c24 */ /* 0x000fe4000f8e02ff */
[----:B------:R-:W-:Y:S02]  /*2b580*/  IMAD R31, R31, UR7, RZ ;  /* 0x000000071f1f7c24 */ /* 0x000fe4000f8e02ff */
[----:B------:R-:W-:Y:S02]  /*2b590*/  IMAD R32, R32, UR7, RZ ;  /* 0x0000000720207c24 */ /* 0x000fe4000f8e02ff */
[----:B------:R-:W-:Y:S02]  /*2b5a0*/  IMAD R33, R33, UR7, RZ ;  /* 0x0000000721217c24 */ /* 0x000fe4000f8e02ff */
[----:B------:R-:W-:Y:S02]  /*2b5b0*/  IMAD R34, R34, UR7, RZ ;  /* 0x0000000722227c24 */ /* 0x000fe4000f8e02ff */
[----:B------:R-:W-:-:S02]  /*2b5c0*/  IMAD R35, R35, UR7, RZ ;  /* 0x0000000723237c24 */ /* 0x000fc4000f8e02ff */
[----:B------:R-:W-:Y:S02]  /*2b5d0*/  IMAD R36, R36, UR7, RZ ;  /* 0x0000000724247c24 */ /* 0x000fe4000f8e02ff */
[----:B---3--:R-:W-:Y:S01]  /*2b5e0*/  IMAD R6, R61, UR10, RZ ;  /* 0x0000000a3d067c24 */ /* 0x008fe2000f8e02ff */
[----:B--2---:R-:W-:-:S05]  /*2b5f0*/  IADD3 R61, P1, PT, R20, R2, RZ ;  /* 0x00000002143d7210 */ /* 0x004fca0007f3e0ff */
[----:B------:R1:W-:Y:S01]  /*2b600*/  STL [R1+0x2970], R61 ;  /* 0x0029703d01007387 */ /* 0x0003e20000100800 */
[----:B----4-:R-:W-:Y:S01]  /*2b610*/  IMAD R39, R60, UR10, RZ ;  /* 0x0000000a3c277c24 */ /* 0x010fe2000f8e02ff */
[-C--:B------:R-:W-:Y:S02]  /*2b620*/  IADD3 R60, P6, PT, R21, R2.reuse, RZ ;  /* 0x00000002153c7210 */ /* 0x080fe40007fde0ff */
[----:B-1----:R-:W-:-:S03]  /*2b630*/  IADD3 R61, P5, PT, R22, R2, RZ ;  /* 0x00000002163d7210 */ /* 0x002fc60007fbe0ff */
[----:B------:R1:W-:Y:S04]  /*2b640*/  STL [R1+0x2974], R60 ;  /* 0x0029743c01007387 */ /* 0x0003e80000100800 */
[----:B------:R2:W-:Y:S01]  /*2b650*/  STL [R1+0x2978], R61 ;  /* 0x0029783d01007387 */ /* 0x0005e20000100800 */
[-C--:B-1----:R-:W-:Y:S02]  /*2b660*/  IADD3 R60, P0, PT, R23, R2.reuse, RZ ;  /* 0x00000002173c7210 */ /* 0x082fe40007f1e0ff */
[----:B--2---:R-:W-:-:S03]  /*2b670*/  IADD3 R61, P4, PT, R24, R2, RZ ;  /* 0x00000002183d7210 */ /* 0x004fc60007f9e0ff */
[----:B------:R1:W-:Y:S01]  /*2b680*/  STL [R1+0x297c], R60 ;  /* 0x00297c3c01007387 */ /* 0x0003e20000100800 */
[----:B------:R-:W-:-:S03]  /*2b690*/  LEA.HI.X.SX32 R20, R20, R19, 0x1, P1 ;  /* 0x0000001314147211 */ /* 0x000fc600008f0eff */
[----:B------:R2:W-:Y:S01]  /*2b6a0*/  STL [R1+0x2980], R61 ;  /* 0x0029803d01007387 */ /* 0x0005e20000100800 */
[-C--:B-1----:R-:W-:Y:S02]  /*2b6b0*/  IADD3 R60, P3, PT, R25, R2.reuse, RZ ;  /* 0x00000002193c7210 */ /* 0x082fe40007f7e0ff */
[----:B--2---:R-:W-:-:S03]  /*2b6c0*/  IADD3 R61, P2, PT, R26, R2, RZ ;  /* 0x000000021a3d7210 */ /* 0x004fc60007f5e0ff */
[----:B------:R1:W-:Y:S01]  /*2b6d0*/  STL [R1+0x2984], R60 ;  /* 0x0029843c01007387 */ /* 0x0003e20000100800 */
[----:B------:R-:W-:-:S03]  /*2b6e0*/  LEA.HI.X.SX32 R21, R21, R19, 0x1, P6 ;  /* 0x0000001315157211 */ /* 0x000fc600030f0eff */
[----:B------:R-:W-:Y:S04]  /*2b6f0*/  STL [R1+0x2988], R61 ;  /* 0x0029883d01007387 */ /* 0x000fe80000100800 */
[----:B------:R2:W-:Y:S01]  /*2b700*/  STL [R1+0x2968], R20 ;  /* 0x0029681401007387 */ /* 0x0005e20000100800 */
[----:B-1----:R-:W-:Y:S02]  /*2b710*/  IADD3 R60, P1, PT, R27, R2, RZ ;  /* 0x000000021b3c7210 */ /* 0x002fe40007f3e0ff */
[----:B------:R-:W-:-:S03]  /*2b720*/  LEA.HI.X.SX32 R22, R22, R19, 0x1, P5 ;  /* 0x0000001316167211 */ /* 0x000fc600028f0eff */
[----:B------:R-:W-:Y:S01]  /*2b730*/  STL [R1+0x296c], R60 ;  /* 0x00296c3c01007387 */ /* 0x000fe20000100800 */
[----:B--2---:R-:W-:-:S03]  /*2b740*/  IADD3 R20, P6, PT, R29, R2, RZ ;  /* 0x000000021d147210 */ /* 0x004fc60007fde0ff */
[----:B------:R1:W-:Y:S04]  /*2b750*/  STL [R1+0x2960], R21 ;  /* 0x0029601501007387 */ /* 0x0003e80000100800 */
[----:B------:R2:W-:Y:S01]  /*2b760*/  STL [R1+0x2964], R20 ;  /* 0x0029641401007387 */ /* 0x0005e20000100800 */
[----:B-1----:R-:W-:-:S03]  /*2b770*/  IADD3 R21, P5, PT, R30, R2, RZ ;  /* 0x000000021e157210 */ /* 0x002fc60007fbe0ff */
[----:B------:R1:W-:Y:S01]  /*2b780*/  STL [R1+0x2958], R22 ;  /* 0x0029581601007387 */ /* 0x0003e20000100800 */
[----:B--2---:R-:W-:-:S03]  /*2b790*/  LEA.HI.X.SX32 R20, R23, R19, 0x1, P0 ;  /* 0x0000001317147211 */ /* 0x004fc600000f0eff */
[----:B------:R-:W2:Y:S04]  /*2b7a0*/  LDL.LU R23, [R1+0x38] ;  /* 0x0000380001177983 */ /* 0x000ea80000300800 */
[----:B------:R3:W-:Y:S04]  /*2b7b0*/  STL [R1+0x295c], R21 ;  /* 0x00295c1501007387 */ /* 0x0007e80000100800 */
[----:B------:R4:W-:Y:S04]  /*2b7c0*/  STL [R1+0x2950], R20 ;  /* 0x0029501401007387 */ /* 0x0009e80000100800 */
[----:B-1----:R-:W2:Y:S01]  /*2b7d0*/  LDL.LU R22, [R1+0x3c] ;  /* 0x00003c0001167983 */ /* 0x002ea20000300800 */
[----:B---3--:R-:W-:-:S02]  /*2b7e0*/  IADD3 R21, P0, PT, R31, R2, RZ ;  /* 0x000000021f157210 */ /* 0x008fc40007f1e0ff */
[----:B----4-:R-:W-:-:S03]  /*2b7f0*/  LEA.HI.X.SX32 R20, R24, R19, 0x1, P4 ;  /* 0x0000001318147211 */ /* 0x010fc600020f0eff */
[----:B------:R1:W-:Y:S01]  /*2b800*/  STL [R1+0x2954], R21 ;  /* 0x0029541501007387 */ /* 0x0003e20000100800 */
[----:B------:R-:W-:-:S03]  /*2b810*/  IADD3 R24, P4, PT, R32, R2, RZ ;  /* 0x0000000220187210 */ /* 0x000fc60007f9e0ff */
[----:B------:R3:W-:Y:S04]  /*2b820*/  STL [R1+0x2948], R20 ;  /* 0x0029481401007387 */ /* 0x0007e80000100800 */
[----:B-1----:R-:W4:Y:S01]  /*2b830*/  LDL.LU R21, [R1+0x40] ;  /* 0x0000400001157983 */ /* 0x002f220000300800 */
[-C--:B---3--:R-:W-:Y:S02]  /*2b840*/  LEA.HI.X.SX32 R20, R25, R19.reuse, 0x1, P3 ;  /* 0x0000001319147211 */ /* 0x088fe400018f0eff */
[----:B------:R-:W-:Y:S01]  /*2b850*/  IADD3 R25, P3, PT, R33, R2, RZ ;  /* 0x0000000221197210 */ /* 0x000fe20007f7e0ff */
[----:B------:R1:W-:Y:S04]  /*2b860*/  STL [R1+0x294c], R24 ;  /* 0x00294c1801007387 */ /* 0x0003e80000100800 */
[----:B------:R3:W-:Y:S01]  /*2b870*/  STL [R1+0x2940], R20 ;  /* 0x0029401401007387 */ /* 0x0007e20000100800 */
[----:B-1----:R-:W-:-:S03]  /*2b880*/  LEA.HI.X.SX32 R24, R26, R19, 0x1, P2 ;  /* 0x000000131a187211 */ /* 0x002fc600010f0eff */
[----:B---3--:R-:W3:Y:S01]  /*2b890*/  LDL.LU R20, [R1+0x64] ;  /* 0x0000640001147983 */ /* 0x008ee20000300800 */
[----:B------:R-:W-:-:S03]  /*2b8a0*/  LEA.HI.X.SX32 R26, R27, R19, 0x1, P1 ;  /* 0x000000131b1a7211 */ /* 0x000fc600008f0eff */
[----:B------:R1:W-:Y:S04]  /*2b8b0*/  STL [R1+0x2944], R25 ;  /* 0x0029441901007387 */ /* 0x0003e80000100800 */
[----:B------:R0:W-:Y:S01]  /*2b8c0*/  STL [R1+0x2938], R24 ;  /* 0x0029381801007387 */ /* 0x0001e20000100800 */
[-C--:B-1----:R-:W-:Y:S02]  /*2b8d0*/  IADD3 R25, P2, PT, R34, R2.reuse, RZ ;  /* 0x0000000222197210 */ /* 0x082fe40007f5e0ff */
[----:B0-----:R-:W-:-:S03]  /*2b8e0*/  IADD3 R24, P1, PT, R35, R2, RZ ;  /* 0x0000000223187210 */ /* 0x001fc60007f3e0ff */
[----:B------:R0:W-:Y:S04]  /*2b8f0*/  STL [R1+0x293c], R25 ;  /* 0x00293c1901007387 */ /* 0x0001e80000100800 */
[----:B------:R-:W-:Y:S04]  /*2b900*/  STL [R1+0x2930], R26 ;  /* 0x0029301a01007387 */ /* 0x000fe80000100800 */
[----:B------:R-:W3:Y:S01]  /*2b910*/  LDL.LU R60, [R1+0x94] ;  /* 0x00009400013c7983 */ /* 0x000ee20000300800 */
[----:B0-----:R-:W-:-:S03]  /*2b920*/  LEA.HI.X.SX32 R25, R29, R19, 0x1, P6 ;  /* 0x000000131d197211 */ /* 0x001fc600030f0eff */
[----:B------:R0:W-:Y:S04]  /*2b930*/  STL [R1+0x2934], R24 ;  /* 0x0029341801007387 */ /* 0x0001e80000100800 */
[----:B------:R1:W-:Y:S04]  /*2b940*/  STL [R1+0x2928], R25 ;  /* 0x0029281901007387 */ /* 0x0003e80000100800 */
[----:B------:R-:W3:Y:S01]  /*2b950*/  LDL.LU R61, [R1+0x98] ;  /* 0x00009800013d7983 */ /* 0x000ee20000300800 */
[----:B0-----:R-:W-:Y:S02]  /*2b960*/  IADD3 R24, P6, PT, R36, R2, RZ ;  /* 0x0000000224187210 */ /* 0x001fe40007fde0ff */
[----:B-1----:R-:W-:-:S03]  /*2b970*/  LEA.HI.X.SX32 R25, R30, R19, 0x1, P5 ;  /* 0x000000131e197211 */ /* 0x002fc600028f0eff */
[----:B------:R0:W-:Y:S01]  /*2b980*/  STL [R1+0x292c], R24 ;  /* 0x00292c1801007387 */ /* 0x0001e20000100800 */
[----:B------:R-:W-:-:S03]  /*2b990*/  LEA.HI.X.SX32 R26, R31, R19, 0x1, P0 ;  /* 0x000000131f1a7211 */ /* 0x000fc600000f0eff */
[----:B------:R1:W-:Y:S01]  /*2b9a0*/  STL [R1+0x2920], R25 ;  /* 0x0029201901007387 */ /* 0x0003e20000100800 */
[-C--:B0-----:R-:W-:Y:S02]  /*2b9b0*/  IADD3 R24, P5, PT, R44, R2.reuse, RZ ;  /* 0x000000022c187210 */ /* 0x081fe40007fbe0ff */
[----:B-1----:R-:W-:-:S03]  /*2b9c0*/  IADD3 R25, P0, PT, R45, R2, RZ ;  /* 0x000000022d197210 */ /* 0x002fc60007f1e0ff */
[----:B------:R0:W-:Y:S04]  /*2b9d0*/  STL [R1+0x2924], R24 ;  /* 0x0029241801007387 */ /* 0x0001e80000100800 */
[----:B------:R-:W-:Y:S01]  /*2b9e0*/  STL [R1+0x2918], R26 ;  /* 0x0029181a01007387 */ /* 0x000fe20000100800 */
[----:B0-----:R-:W-:-:S03]  /*2b9f0*/  LEA.HI.X.SX32 R24, R32, R19, 0x1, P4 ;  /* 0x0000001320187211 */ /* 0x001fc600020f0eff */
[----:B------:R-:W3:Y:S04]  /*2ba00*/  LDL.LU R32, [R1+0x9c] ;  /* 0x00009c0001207983 */ /* 0x000ee80000300800 */
[----:B------:R-:W-:Y:S04]  /*2ba10*/  STL [R1+0x291c], R25 ;  /* 0x00291c1901007387 */ /* 0x000fe80000100800 */
[----:B------:R-:W3:Y:S04]  /*2ba20*/  LDL.LU R31, [R1+0xa0] ;  /* 0x0000a000011f7983 */ /* 0x000ee80000300800 */
[----:B------:R0:W-:Y:S02]  /*2ba30*/  STL [R1+0x2910], R24 ;  /* 0x0029101801007387 */ /* 0x0001e40000100800 */
[----:B0-----:R-:W-:-:S02]  /*2ba40*/  LEA.HI.X.SX32 R24, R33, R19, 0x1, P3 ;  /* 0x0000001321187211 */ /* 0x001fc400018f0eff */
[----:B------:R-:W3:Y:S01]  /*2ba50*/  LDL.LU R33, [R1+0x68] ;  /* 0x0000680001217983 */ /* 0x000ee20000300800 */
[----:B------:R-:W-:-:S05]  /*2ba60*/  IADD3 R25, P4, PT, R55, R2, RZ ;  /* 0x0000000237197210 */ /* 0x000fca0007f9e0ff */
[----:B------:R0:W-:Y:S04]  /*2ba70*/  STL [R1+0x2914], R25 ;  /* 0x0029141901007387 */ /* 0x0001e80000100800 */
[----:B------:R-:W3:Y:S04]  /*2ba80*/  LDL.LU R30, [R1+0xc0] ;  /* 0x0000c000011e7983 */ /* 0x000ee80000300800 */
[----:B------:R1:W-:Y:S01]  /*2ba90*/  STL [R1+0x2908], R24 ;  /* 0x0029081801007387 */ /* 0x0003e20000100800 */
[----:B0-----:R-:W-:-:S03]  /*2baa0*/  IADD3 R25, P3, PT, R56, R2, RZ ;  /* 0x0000000238197210 */ /* 0x001fc60007f7e0ff */
[----:B------:R-:W3:Y:S01]  /*2bab0*/  LDL.LU R29, [R1+0xd0] ;  /* 0x0000d000011d7983 */ /* 0x000ee20000300800 */
[----:B-1----:R-:W-:-:S03]  /*2bac0*/  LEA.HI.X.SX32 R24, R34, R19, 0x1, P2 ;  /* 0x0000001322187211 */ /* 0x002fc600010f0eff */
[----:B------:R-:W-:Y:S04]  /*2bad0*/  STL [R1+0x290c], R25 ;  /* 0x00290c1901007387 */ /* 0x000fe80000100800 */
[----:B------:R0:W-:Y:S04]  /*2bae0*/  STL [R1+0x2900], R24 ;  /* 0x0029001801007387 */ /* 0x0001e80000100800 */
[----:B------:R-:W3:Y:S01]  /*2baf0*/  LDL.LU R27, [R1+0xd8] ;  /* 0x0000d800011b7983 */ /* 0x000ee20000300800 */
[----:B0-----:R-:W-:Y:S02]  /*2bb00*/  LEA.HI.X.SX32 R24, R35, R19, 0x1, P1 ;  /* 0x0000001323187211 */ /* 0x001fe400008f0eff */
[----:B--2---:R-:W-:-:S05]  /*2bb10*/  IADD3 R25, P2, PT, R23, R2, RZ ;  /* 0x0000000217197210 */ /* 0x004fca0007f5e0ff */
[----:B------:R0:W-:Y:S04]  /*2bb20*/  STL [R1+0x2904], R25 ;  /* 0x0029041901007387 */ /* 0x0001e80000100800 */
[----:B------:R1:W-:Y:S04]  /*2bb30*/  STL [R1+0x28f8], R24 ;  /* 0x0028f81801007387 */ /* 0x0003e80000100800 */
[----:B------:R-:W2:Y:S01]  /*2bb40*/  LDL.LU R35, [R1+0xf8] ;  /* 0x0000f80001237983 */ /* 0x000ea20000300800 */
[----:B0-----:R-:W-:Y:S02]  /*2bb50*/  IADD3 R25, P1, PT, R22, R2, RZ ;  /* 0x0000000216197210 */ /* 0x001fe40007f3e0ff */
[----:B-1----:R-:W-:-:S03]  /*2bb60*/  LEA.HI.X.SX32 R24, R36, R19, 0x1, P6 ;  /* 0x0000001324187211 */ /* 0x002fc600030f0eff */
[----:B------:R4:W-:Y:S04]  /*2bb70*/  STL [R1+0x28fc], R25 ;  /* 0x0028fc1901007387 */ /* 0x0009e80000100800 */
[----:B------:R0:W-:Y:S04]  /*2bb80*/  STL [R1+0x28f0], R24 ;  /* 0x0028f01801007387 */ /* 0x0001e80000100800 */
[----:B------:R-:W2:Y:S01]  /*2bb90*/  LDL.LU R34, [R1+0x100] ;  /* 0x0001000001227983 */ /* 0x000ea20000300800 */
[----:B----4-:R-:W-:Y:S02]  /*2bba0*/  IADD3 R25, P6, PT, R21, R2, RZ ;  /* 0x0000000215197210 */ /* 0x010fe40007fde0ff */
[----:B0-----:R-:W-:-:S03]  /*2bbb0*/  LEA.HI.X.SX32 R24, R44, R19, 0x1, P5 ;  /* 0x000000132c187211 */ /* 0x001fc600028f0eff */
[----:B------:R-:W-:Y:S04]  /*2bbc0*/  STL [R1+0x28f4], R25 ;  /* 0x0028f41901007387 */ /* 0x000fe80000100800 */
[----:B------:R0:W-:Y:S04]  /*2bbd0*/  STL [R1+0x28e8], R24 ;  /* 0x0028e81801007387 */ /* 0x0001e80000100800 */
[----:B------:R-:W4:Y:S01]  /*2bbe0*/  LDL.LU R26, [R1+0x118] ;  /* 0x00011800011a7983 */ /* 0x000f220000300800 */
[----:B0-----:R-:W-:Y:S02]  /*2bbf0*/  LEA.HI.X.SX32 R24, R45, R19, 0x1, P0 ;  /* 0x000000132d187211 */ /* 0x001fe400000f0eff */
[----:B---3--:R-:W-:-:S05]  /*2bc00*/  IADD3 R25, P5, PT, R20, R2, RZ ;  /* 0x0000000214197210 */ /* 0x008fca0007fbe0ff */
[----:B------:R0:W-:Y:S04]  /*2bc10*/  STL [R1+0x28ec], R25 ;  /* 0x0028ec1901007387 */ /* 0x0001e80000100800 */
[----:B------:R1:W-:Y:S04]  /*2bc20*/  STL [R1+0x28e0], R24 ;  /* 0x0028e01801007387 */ /* 0x0003e80000100800 */
[----:B0-----:R-:W3:Y:S01]  /*2bc30*/  LDL.LU R25, [R1+0x140] ;  /* 0x0001400001197983 */ /* 0x001ee20000300800 */
[----:B-1----:R-:W-:Y:S02]  /*2bc40*/  LEA.HI.X.SX32 R24, R55, R19, 0x1, P4 ;  /* 0x0000001337187211 */ /* 0x002fe400020f0eff */
[----:B------:R-:W-:-:S02]  /*2bc50*/  IADD3 R44, P4, PT, R60, R2, RZ ;  /* 0x000000023c2c7210 */ /* 0x000fc40007f9e0ff */
[----:B------:R-:W-:-:S05]  /*2bc60*/  IADD3 R36, P0, PT, R33, R2, RZ ;  /* 0x0000000221247210 */ /* 0x000fca0007f1e0ff */
[----:B------:R0:W-:Y:S04]  /*2bc70*/  STL [R1+0x28e4], R36 ;  /* 0x0028e42401007387 */ /* 0x0001e80000100800 */
[----:B------:R1:W-:Y:S01]  /*2bc80*/  STL [R1+0x28d8], R24 ;  /* 0x0028d81801007387 */ /* 0x0003e20000100800 */
[----:B0-----:R-:W-:-:S03]  /*2bc90*/  LEA.HI.X.SX32 R36, R56, R19, 0x1, P3 ;  /* 0x0000001338247211 */ /* 0x001fc600018f0eff */
[----:B-1----:R-:W3:Y:S04]  /*2bca0*/  LDL.LU R24, [R1+0x144] ;  /* 0x0001440001187983 */ /* 0x002ee80000300800 */
[----:B------:R0:W-:Y:S04]  /*2bcb0*/  STL [R1+0x28dc], R44 ;  /* 0x0028dc2c01007387 */ /* 0x0001e80000100800 */
[----:B------:R1:W-:Y:S01]  /*2bcc0*/  STL [R1+0x19ac], R36 ;  /* 0x0019ac2401007387 */ /* 0x0003e20000100800 */
[----:B0-----:R-:W-:Y:S02]  /*2bcd0*/  IADD3 R44, P3, PT, R61, R2, RZ ;  /* 0x000000023d2c7210 */ /* 0x001fe40007f7e0ff */
[----:B-1----:R-:W-:-:S02]  /*2bce0*/  LEA.HI.X.SX32 R36, R23, R19, 0x1, P2 ;  /* 0x0000001317247211 */ /* 0x002fc400010f0eff */
[----:B------:R-:W3:Y:S04]  /*2bcf0*/  LDL.LU R23, [R1+0x154] ;  /* 0x0001540001177983 */ /* 0x000ee80000300800 */
        /* <DEDUP_REMOVED lines=25> */
[----:B------:R-:W-:Y:S04]  /*2be90*/  STL [R1+0x19f4], R44 ;  /* 0x0019f42c01007387 */ /* 0x000fe80000100800 */
[----:B------:R0:W-:Y:S02]  /*2bea0*/  STL [R1+0x19c4], R36 ;  /* 0x0019c42401007387 */ /* 0x0001e40000100800 */
[----:B0-----:R-:W-:-:S02]  /*2beb0*/  LEA.HI.X.SX32 R36, R61, R19, 0x1, P3 ;  /* 0x000000133d247211 */ /* 0x001fc400018f0eff */
[----:B------:R-:W3:Y:S01]  /*2bec0*/  LDL.LU R61, [R1+0x1cc] ;  /* 0x0001cc00013d7983 */ /* 0x000ee20000300800 */
[----:B--2---:R-:W-:-:S05]  /*2bed0*/  IADD3 R44, P4, PT, R35, R2, RZ ;  /* 0x00000002232c7210 */ /* 0x004fca0007f9e0ff */
[----:B------:R0:W-:Y:S04]  /*2bee0*/  STL [R1+0x19fc], R44 ;  /* 0x0019fc2c01007387 */ /* 0x0001e80000100800 */
[----:B------:R1:W-:Y:S01]  /*2bef0*/  STL [R1+0x19c8], R36 ;  /* 0x0019c82401007387 */ /* 0x0003e20000100800 */
[-C--:B0-----:R-:W-:Y:S02]  /*2bf00*/  IADD3 R44, P3, PT, R34, R2.reuse, RZ ;  /* 0x00000002222c7210 */ /* 0x081fe40007f7e0ff */
[----:B-1----:R-:W-:Y:S02]  /*2bf10*/  LEA.HI.X.SX32 R36, R32, R19, 0x1, P2 ;  /* 0x0000001320247211 */ /* 0x002fe400010f0eff */
[----:B------:R-:W2:Y:S04]  /*2bf20*/  LDL.LU R32, [R1+0x1ec] ;  /* 0x0001ec0001207983 */ /* 0x000ea80000300800 */
[----:B------:R4:W-:Y:S04]  /*2bf30*/  STL [R1+0x1a04], R44 ;  /* 0x001a042c01007387 */ /* 0x0009e80000100800 */
[----:B------:R0:W-:Y:S01]  /*2bf40*/  STL [R1+0x19d0], R36 ;  /* 0x0019d02401007387 */ /* 0x0001e20000100800 */
[----:B----4-:R-:W-:-:S02]  /*2bf50*/  IADD3 R44, P2, PT, R26, R2, RZ ;  /* 0x000000021a2c7210 */ /* 0x010fc40007f5e0ff */
[----:B0-----:R-:W-:Y:S02]  /*2bf60*/  LEA.HI.X.SX32 R36, R31, R19, 0x1, P1 ;  /* 0x000000131f247211 */ /* 0x001fe400008f0eff */
[----:B------:R-:W4:Y:S04]  /*2bf70*/  LDL.LU R31, [R1+0x208] ;  /* 0x00020800011f7983 */ /* 0x000f280000300800 */
[----:B------:R3:W-:Y:S04]  /*2bf80*/  STL [R1+0x1a0c], R44 ;  /* 0x001a0c2c01007387 */ /* 0x0007e80000100800 */
[----:B------:R0:W-:Y:S01]  /*2bf90*/  STL [R1+0x19d8], R36 ;  /* 0x0019d82401007387 */ /* 0x0001e20000100800 */
[----:B---3--:R-:W-:-:S02]  /*2bfa0*/  IADD3 R44, P1, PT, R25, R2, RZ ;  /* 0x00000002192c7210 */ /* 0x008fc40007f3e0ff */
[-C--:B0-----:R-:W-:Y:S02]  /*2bfb0*/  LEA.HI.X.SX32 R36, R30, R19.reuse, 0x1, P6 ;  /* 0x000000131e247211 */ /* 0x081fe400030f0eff */
[----:B------:R-:W3:Y:S04]  /*2bfc0*/  LDL.LU R30, [R1+0x20c] ;  /* 0x00020c00011e7983 */ /* 0x000ee80000300800 */
[----:B------:R-:W-:Y:S04]  /*2bfd0*/  STL [R1+0x1a14], R44 ;  /* 0x001a142c01007387 */ /* 0x000fe80000100800 */
[----:B------:R0:W-:Y:S02]  /*2bfe0*/  STL [R1+0x19e0], R36 ;  /* 0x0019e02401007387 */ /* 0x0001e40000100800 */
[----:B0-----:R-:W-:-:S02]  /*2bff0*/  LEA.HI.X.SX32 R36, R29, R19, 0x1, P5 ;  /* 0x000000131d247211 */ /* 0x001fc400028f0eff */
[----:B------:R-:W3:Y:S01]  /*2c000*/  LDL.LU R29, [R1+0x224] ;  /* 0x00022400011d7983 */ /* 0x000ee20000300800 */
[----:B------:R-:W-:-:S05]  /*2c010*/  IADD3 R44, P6, PT, R24, R2, RZ ;  /* 0x00000002182c7210 */ /* 0x000fca0007fde0ff */
[----:B------:R-:W-:Y:S04]  /*2c020*/  STL [R1+0x1a1c], R44 ;  /* 0x001a1c2c01007387 */ /* 0x000fe80000100800 */
[----:B------:R0:W-:Y:S02]  /*2c030*/  STL [R1+0x19e8], R36 ;  /* 0x0019e82401007387 */ /* 0x0001e40000100800 */
[----:B0-----:R-:W-:Y:S02]  /*2c040*/  LEA.HI.X.SX32 R36, R27, R19, 0x1, P0 ;  /* 0x000000131b247211 */ /* 0x001fe400000f0eff */
[-C--:B------:R-:W-:Y:S01]  /*2c050*/  IADD3 R44, P5, PT, R23, R2.reuse, RZ ;  /* 0x00000002172c7210 */ /* 0x080fe20007fbe0ff */
[----:B------:R-:W3:Y:S04]  /*2c060*/  LDL.LU R27, [R1+0x228] ;  /* 0x00022800011b7983 */ /* 0x000ee80000300800 */
[----:B------:R0:W-:Y:S04]  /*2c070*/  STL [R1+0x1a24], R44 ;  /* 0x001a242c01007387 */ /* 0x0001e80000100800 */
[----:B------:R1:W-:Y:S01]  /*2c080*/  STL [R1+0x19f0], R36 ;  /* 0x0019f02401007387 */ /* 0x0003e20000100800 */
[----:B0-----:R-:W-:-:S02]  /*2c090*/  IADD3 R44, P0, PT, R22, R2, RZ ;  /* 0x00000002162c7210 */ /* 0x001fc40007f1e0ff */
[----:B-1----:R-:W-:Y:S02]  /*2c0a0*/  LEA.HI.X.SX32 R36, R35, R19, 0x1, P4 ;  /* 0x0000001323247211 */ /* 0x002fe400020f0eff */
        /* <DEDUP_REMOVED lines=24> */
[-C--:B-1----:R-:W-:Y:S02]  /*2c230*/  LEA.HI.X.SX32 R36, R23, R19.reuse, 0x1, P5 ;  /* 0x0000001317247211 */ /* 0x082fe400028f0eff */
[----:B------:R-:W3:Y:S04]  /*2c240*/  LDL.LU R23, [R1+0x308] ;  /* 0x0003080001177983 */ /* 0x000ee80000300800 */
[----:B------:R-:W-:Y:S04]  /*2c250*/  STL [R1+0x1a54], R44 ;  /* 0x001a542c01007387 */ /* 0x000fe80000100800 */
[----:B------:R0:W-:Y:S02]  /*2c260*/  STL [R1+0x1a20], R36 ;  /* 0x001a202401007387 */ /* 0x0001e40000100800 */
[----:B0-----:R-:W-:-:S02]  /*2c270*/  LEA.HI.X.SX32 R36, R22, R19, 0x1, P0 ;  /* 0x0000001316247211 */ /* 0x001fc400000f0eff */
[----:B------:R-:W3:Y:S01]  /*2c280*/  LDL.LU R22, [R1+0x30c] ;  /* 0x00030c0001167983 */ /* 0x000ee20000300800 */
[----:B--2---:R-:W-:-:S05]  /*2c290*/  IADD3 R44, P5, PT, R32, R2, RZ ;  /* 0x00000002202c7210 */ /* 0x004fca0007fbe0ff */
[----:B------:R-:W-:Y:S04]  /*2c2a0*/  STL [R1+0x1a5c], R44 ;  /* 0x001a5c2c01007387 */ /* 0x000fe80000100800 */
[----:B------:R0:W-:Y:S02]  /*2c2b0*/  STL [R1+0x1a28], R36 ;  /* 0x001a282401007387 */ /* 0x0001e40000100800 */
[----:B0-----:R-:W-:Y:S02]  /*2c2c0*/  LEA.HI.X.SX32 R36, R21, R19, 0x1, P4 ;  /* 0x0000001315247211 */ /* 0x001fe400020f0eff */
[-C--:B----4-:R-:W-:Y:S01]  /*2c2d0*/  IADD3 R44, P0, PT, R31, R2.reuse, RZ ;  /* 0x000000021f2c7210 */ /* 0x090fe20007f1e0ff */
[----:B------:R-:W2:Y:S04]  /*2c2e0*/  LDL.LU R21, [R1+0x310] ;  /* 0x0003100001157983 */ /* 0x000ea80000300800 */
[----:B------:R3:W-:Y:S04]  /*2c2f0*/  STL [R1+0x1a64], R44 ;  /* 0x001a642c01007387 */ /* 0x0007e80000100800 */
[----:B------:R0:W-:Y:S01]  /*2c300*/  STL [R1+0x1a30], R36 ;  /* 0x001a302401007387 */ /* 0x0001e20000100800 */
[----:B---3--:R-:W-:-:S02]  /*2c310*/  IADD3 R44, P4, PT, R30, R2, RZ ;  /* 0x000000021e2c7210 */ /* 0x008fc40007f9e0ff */
[----:B0-----:R-:W-:Y:S02]  /*2c320*/  LEA.HI.X.SX32 R36, R20, R19, 0x1, P3 ;  /* 0x0000001314247211 */ /* 0x001fe400018f0eff */
[----:B------:R-:W3:Y:S04]  /*2c330*/  LDL.LU R20, [R1+0x314] ;  /* 0x0003140001147983 */ /* 0x000ee80000300800 */
[----:B------:R0:W-:Y:S04]  /*2c340*/  STL [R1+0x1a6c], R44 ;  /* 0x001a6c2c01007387 */ /* 0x0001e80000100800 */
[----:B------:R1:W-:Y:S01]  /*2c350*/  STL [R1+0x1a38], R36 ;  /* 0x001a382401007387 */ /* 0x0003e20000100800 */
[----:B0-----:R-:W-:-:S02]  /*2c360*/  IADD3 R44, P3, PT, R29, R2, RZ ;  /* 0x000000021d2c7210 */ /* 0x001fc40007f7e0ff */
[-C--:B-1----:R-:W-:Y:S02]  /*2c370*/  LEA.HI.X.SX32 R36, R33, R19.reuse, 0x1, P2 ;  /* 0x0000001321247211 */ /* 0x082fe400010f0eff */
[----:B------:R-:W4:Y:S04]  /*2c380*/  LDL.LU R33, [R1+0x318] ;  /* 0x0003180001217983 */ /* 0x000f280000300800 */
[----:B------:R-:W-:Y:S04]  /*2c390*/  STL [R1+0x1a74], R44 ;  /* 0x001a742c01007387 */ /* 0x000fe80000100800 */
[----:B------:R0:W-:Y:S02]  /*2c3a0*/  STL [R1+0x1a40], R36 ;  /* 0x001a402401007387 */ /* 0x0001e40000100800 */
[----:B0-----:R-:W-:-:S02]  /*2c3b0*/  LEA.HI.X.SX32 R36, R60, R19, 0x1, P1 ;  /* 0x000000133c247211 */ /* 0x001fc400008f0eff */
[----:B------:R-:W4:Y:S01]  /*2c3c0*/  LDL.LU R60, [R1+0x31c] ;  /* 0x00031c00013c7983 */ /* 0x000f220000300800 */
[----:B------:R-:W-:-:S05]  /*2c3d0*/  IADD3 R44, P2, PT, R27, R2, RZ ;  /* 0x000000021b2c7210 */ /* 0x000fca0007f5e0ff */
[----:B------:R-:W-:Y:S04]  /*2c3e0*/  STL [R1+0x1a7c], R44 ;  /* 0x001a7c2c01007387 */ /* 0x000fe80000100800 */
[----:B------:R0:W-:Y:S02]  /*2c3f0*/  STL [R1+0x1a48], R36 ;  /* 0x001a482401007387 */ /* 0x0001e40000100800 */
[----:B0-----:R-:W-:Y:S02]  /*2c400*/  LEA.HI.X.SX32 R36, R61, R19, 0x1, P6 ;  /* 0x000000133d247211 */ /* 0x001fe400030f0eff */
[----:B------:R-:W4:Y:S01]  /*2c410*/  LDL.LU R61, [R1+0x320] ;  /* 0x00032000013d7983 */ /* 0x000f220000300800 */
[----:B------:R-:W-:-:S05]  /*2c420*/  IADD3 R44, P1, PT, R35, R2, RZ ;  /* 0x00000002232c7210 */ /* 0x000fca0007f3e0ff */
[----:B------:R-:W-:Y:S04]  /*2c430*/  STL [R1+0x1a84], R44 ;  /* 0x001a842c01007387 */ /* 0x000fe80000100800 */
[----:B------:R0:W-:Y:S02]  /*2c440*/  STL [R1+0x1a50], R36 ;  /* 0x001a502401007387 */ /* 0x0001e40000100800 */
[----:B0-----:R-:W-:Y:S02]  /*2c450*/  LEA.HI.X.SX32 R36, R32, R19, 0x1, P5 ;  /* 0x0000001320247211 */ /* 0x001fe400028f0eff */
[-C--:B------:R-:W-:Y:S01]  /*2c460*/  IADD3 R44, P6, PT, R34, R2.reuse, RZ ;  /* 0x00000002222c7210 */ /* 0x080fe20007fde0ff */
[----:B------:R-:W4:Y:S04]  /*2c470*/  LDL.LU R32, [R1+0x324] ;  /* 0x0003240001207983 */ /* 0x000f280000300800 */
[----:B------:R0:W-:Y:S04]  /*2c480*/  STL [R1+0x1a8c], R44 ;  /* 0x001a8c2c01007387 */ /* 0x0001e80000100800 */
[----:B------:R1:W-:Y:S01]  /*2c490*/  STL [R1+0x1a58], R36 ;  /* 0x001a582401007387 */ /* 0x0003e20000100800 */
[----:B0-----:R-:W-:-:S02]  /*2c4a0*/  IADD3 R44, P5, PT, R26, R2, RZ ;  /* 0x000000021a2c7210 */ /* 0x001fc40007fbe0ff */
[----:B-1----:R-:W-:Y:S02]  /*2c4b0*/  LEA.HI.X.SX32 R36, R31, R19, 0x1, P0 ;  /* 0x000000131f247211 */ /* 0x002fe400000f0eff */
        /* <DEDUP_REMOVED lines=25> */
[----:B--2---:R-:W-:-:S05]  /*2c650*/  IADD3 R44, P1, PT, R21, R2, RZ ;  /* 0x00000002152c7210 */ /* 0x004fca0007f3e0ff */
[----:B------:R-:W-:Y:S04]  /*2c660*/  STL [R1+0x1abc], R44 ;  /* 0x001abc2c01007387 */ /* 0x000fe80000100800 */
[----:B------:R0:W-:Y:S02]  /*2c670*/  STL [R1+0x1a88], R36 ;  /* 0x001a882401007387 */ /* 0x0001e40000100800 */
[----:B0-----:R-:W-:Y:S02]  /*2c680*/  LEA.HI.X.SX32 R36, R26, R19, 0x1, P5 ;  /* 0x000000131a247211 */ /* 0x001fe400028f0eff */
[----:B------:R-:W2:Y:S01]  /*2c690*/  LDL.LU R26, [R1+0x340] ;  /* 0x00034000011a7983 */ /* 0x000ea20000300800 */
[----:B---3--:R-:W-:-:S05]  /*2c6a0*/  IADD3 R44, P6, PT, R20, R2, RZ ;  /* 0x00000002142c7210 */ /* 0x008fca0007fde0ff */
[----:B------:R-:W-:Y:S04]  /*2c6b0*/  STL [R1+0x1ac4], R44 ;  /* 0x001ac42c01007387 */ /* 0x000fe80000100800 */
[----:B------:R0:W-:Y:S02]  /*2c6c0*/  STL [R1+0x1a90], R36 ;  /* 0x001a902401007387 */ /* 0x0001e40000100800 */
[----:B0-----:R-:W-:Y:S02]  /*2c6d0*/  LEA.HI.X.SX32 R36, R25, R19, 0x1, P0 ;  /* 0x0000001319247211 */ /* 0x001fe400000f0eff */
[-C--:B----4-:R-:W-:Y:S01]  /*2c6e0*/  IADD3 R44, P5, PT, R33, R2.reuse, RZ ;  /* 0x00000002212c7210 */ /* 0x090fe20007fbe0ff */
        /* <DEDUP_REMOVED lines=53> */
[-C--:B0-----:R-:W-:Y:S02]  /*2ca40*/  LEA.HI.X.SX32 R36, R30, R19.reuse, 0x1, P1 ;  /* 0x000000131e247211 */ /* 0x081fe400008f0eff */
[----:B---3--:R-:W-:Y:S01]  /*2ca50*/  IADD3 R44, P2, PT, R25, R2, RZ ;  /* 0x00000002192c7210 */ /* 0x008fe20007f5e0ff */
[----:B------:R-:W2:Y:S04]  /*2ca60*/  LDL.LU R30, [R1+0x370] ;  /* 0x00037000011e7983 */ /* 0x000ea80000300800 */
[----:B------:R-:W-:Y:S04]  /*2ca70*/  STL [R1+0x1b24], R44 ;  /* 0x001b242c01007387 */ /* 0x000fe80000100800 */
[----:B------:R0:W-:Y:S02]  /*2ca80*/  STL [R1+0x1af0], R36 ;  /* 0x001af02401007387 */ /* 0x0001e40000100800 */
[----:B0-----:R-:W-:-:S02]  /*2ca90*/  LEA.HI.X.SX32 R36, R29, R19, 0x1, P6 ;  /* 0x000000131d247211 */ /* 0x001fc400030f0eff */
[----:B------:R-:W3:Y:S01]  /*2caa0*/  LDL.LU R29, [R1+0x374] ;  /* 0x00037400011d7983 */ /* 0x000ee20000300800 */
[----:B----4-:R-:W-:-:S05]  /*2cab0*/  IADD3 R44, P1, PT, R24, R2, RZ ;  /* 0x00000002182c7210 */ /* 0x010fca0007f3e0ff */
[----:B------:R-:W-:Y:S04]  /*2cac0*/  STL [R1+0x1b2c], R44 ;  /* 0x001b2c2c01007387 */ /* 0x000fe80000100800 */
[----:B------:R0:W-:Y:S02]  /*2cad0*/  STL [R1+0x1af8], R36 ;  /* 0x001af82401007387 */ /* 0x0001e40000100800 */
[-C--:B0-----:R-:W-:Y:S02]  /*2cae0*/  LEA.HI.X.SX32 R36, R27, R19.reuse, 0x1, P5 ;  /* 0x000000131b247211 */ /* 0x081fe400028f0eff */
[----:B------:R-:W-:Y:S01]  /*2caf0*/  IADD3 R44, P6, PT, R23, R2, RZ ;  /* 0x00000002172c7210 */ /* 0x000fe20007fde0ff */
        /* <DEDUP_REMOVED lines=46> */
[----:B------:R3:W-:Y:S04]  /*2cde0*/  STL [R1+0x1b7c], R44 ;  /* 0x001b7c2c01007387 */ /* 0x0007e80000100800 */
[----:B------:R0:W-:Y:S01]  /*2cdf0*/  STL [R1+0x1b48], R36 ;  /* 0x001b482401007387 */ /* 0x0001e20000100800 */
[----:B---3--:R-:W-:Y:S02]  /*2ce00*/  IADD3 R44, P4, PT, R29, R2, RZ ;  /* 0x000000021d2c7210 */ /* 0x008fe40007f9e0ff */
[-C--:B0-----:R-:W-:Y:S02]  /*2ce10*/  LEA.HI.X.SX32 R36, R33, R19.reuse, 0x1, P3 ;  /* 0x0000001321247211 */ /* 0x081fe400018f0eff */
[----:B------:R-:W2:Y:S04]  /*2ce20*/  LDL.LU R33, [R1+0x3a0] ;  /* 0x0003a00001217983 */ /* 0x000ea80000300800 */
[----:B------:R-:W-:Y:S04]  /*2ce30*/  STL [R1+0x1b84], R44 ;  /* 0x001b842c01007387 */ /* 0x000fe80000100800 */
[----:B------:R0:W-:Y:S02]  /*2ce40*/  STL [R1+0x1b50], R36 ;  /* 0x001b502401007387 */ /* 0x0001e40000100800 */
[----:B0-----:R-:W-:-:S02]  /*2ce50*/  LEA.HI.X.SX32 R36, R60, R19, 0x1, P2 ;  /* 0x000000133c247211 */ /* 0x001fc400010f0eff */
        /* <DEDUP_REMOVED lines=54> */
[-C--:B---3--:R-:W-:Y:S02]  /*2d1c0*/  IADD3 R44, P5, PT, R60, R2.reuse, RZ ;  /* 0x000000023c2c7210 */ /* 0x088fe40007fbe0ff */
[----:B0-----:R-:W-:Y:S02]  /*2d1d0*/  LEA.HI.X.SX32 R36, R24, R19, 0x1, P0 ;  /* 0x0000001318247211 */ /* 0x001fe400000f0eff */
[----:B------:R-:W2:Y:S04]  /*2d1e0*/  LDL.LU R24, [R1+0x3d0] ;  /* 0x0003d00001187983 */ /* 0x000ea80000300800 */
[----:B------:R4:W-:Y:S04]  /*2d1f0*/  STL [R1+0x1be4], R44 ;  /* 0x001be42c01007387 */ /* 0x0009e80000100800 */
[----:B------:R0:W-:Y:S01]  /*2d200*/  STL [R1+0x1bb0], R36 ;  /* 0x001bb02401007387 */ /* 0x0001e20000100800 */
[----:B----4-:R-:W-:-:S02]  /*2d210*/  IADD3 R44, P0, PT, R61, R2, RZ ;  /* 0x000000023d2c7210 */ /* 0x010fc40007f1e0ff */
        /* <DEDUP_REMOVED lines=651> */
[----:B--2---:R-:W-:Y:S02]  /*2fad0*/  IADD3 R44, P1, PT, R23, R2, RZ ;  /* 0x00000002172c7210 */ /* 0x004fe40007f3e0ff */
[----:B------:R-:W-:-:S03]  /*2fae0*/  LEA.HI.X.SX32 R35, R35, R19, 0x1, P5 ;  /* 0x0000001323237211 */ /* 0x000fc600028f0eff */
[----:B------:R-:W-:Y:S04]  /*2faf0*/  STL [R1+0x1ffc], R44 ;  /* 0x001ffc2c01007387 */ /* 0x000fe80000100800 */
[----:B------:R0:W-:Y:S01]  /*2fb00*/  STL [R1+0x1fc8], R36 ;  /* 0x001fc82401007387 */ /* 0x0001e20000100800 */
[----:B------:R-:W-:-:S03]  /*2fb10*/  LEA.HI.X.SX32 R34, R34, R19, 0x1, P0 ;  /* 0x0000001322227211 */ /* 0x000fc600000f0eff */
[----:B0-----:R-:W2:Y:S01]  /*2fb20*/  LDL.LU R36, [R1+0x6c0] ;  /* 0x0006c00001247983 */ /* 0x001ea20000300800 */
[----:B---3--:R-:W-:-:S05]  /*2fb30*/  IADD3 R44, P6, PT, R22, R2, RZ ;  /* 0x00000002162c7210 */ /* 0x008fca0007fde0ff */
[----:B------:R-:W-:Y:S04]  /*2fb40*/  STL [R1+0x2004], R44 ;  /* 0x0020042c01007387 */ /* 0x000fe80000100800 */
[----:B------:R0:W-:Y:S04]  /*2fb50*/  STL [R1+0x1fd0], R35 ;  /* 0x001fd02301007387 */ /* 0x0001e80000100800 */
[----:B0-----:R-:W3:Y:S01]  /*2fb60*/  LDL.LU R35, [R1+0x6c4] ;  /* 0x0006c40001237983 */ /* 0x001ee20000300800 */
        /* <DEDUP_REMOVED lines=10> */
[----:B------:R-:W-:Y:S02]  /*2fc10*/  LEA.HI.X.SX32 R45, R20, R19, 0x1, P0 ;  /* 0x00000013142d7211 */ /* 0x000fe400000f0eff */
        /* <DEDUP_REMOVED lines=22> */
[----:B------:R0:W-:Y:S04]  /*2fd80*/  STL [R1+0x2008], R34 ;  /* 0x0020082201007387 */ /* 0x0001e80000100800 */
[----:B0-----:R-:W4:Y:S01]  /*2fd90*/  LDL.LU R34, [R1+0x704] ;  /* 0x0007040001227983 */ /* 0x001f220000300800 */
[----:B------:R-:W-:-:S05]  /*2fda0*/  IADD3 R44, P5, PT, R30, R2, RZ ;  /* 0x000000021e2c7210 */ /* 0x000fca0007fbe0ff */
[----:B------:R-:W-:Y:S04]  /*2fdb0*/  STL [R1+0x2044], R44 ;  /* 0x0020442c01007387 */ /* 0x000fe80000100800 */
[----:B------:R-:W4:Y:S04]  /*2fdc0*/  LDL.LU R20, [R1+0x708] ;  /* 0x0007080001147983 */ /* 0x000f280000300800 */
[----:B------:R0:W-:Y:S02]  /*2fdd0*/  STL [R1+0x2010], R45 ;  /* 0x0020102d01007387 */ /* 0x0001e40000100800 */
[----:B0-----:R-:W-:-:S02]  /*2fde0*/  LEA.HI.X.SX32 R45, R33, R19, 0x1, P4 ;  /* 0x00000013212d7211 */ /* 0x001fc400020f0eff */
[----:B------:R-:W-:-:S05]  /*2fdf0*/  IADD3 R44, P0, PT, R29, R2, RZ ;  /* 0x000000021d2c7210 */ /* 0x000fca0007f1e0ff */
[----:B------:R0:W-:Y:S04]  /*2fe00*/  STL [R1+0x204c], R44 ;  /* 0x00204c2c01007387 */ /* 0x0001e80000100800 */
[----:B------:R-:W4:Y:S04]  /*2fe10*/  LDL.LU R33, [R1+0x70c] ;  /* 0x00070c0001217983 */ /* 0x000f280000300800 */
[----:B------:R1:W-:Y:S01]  /*2fe20*/  STL [R1+0x2018], R45 ;  /* 0x0020182d01007387 */ /* 0x0003e20000100800 */
[----:B0-----:R-:W-:Y:S02]  /*2fe30*/  IADD3 R44, P4, PT, R27, R2, RZ ;  /* 0x000000021b2c7210 */ /* 0x001fe40007f9e0ff */
[----:B-1----:R-:W-:-:S03]  /*2fe40*/  LEA.HI.X.SX32 R45, R60, R19, 0x1, P3 ;  /* 0x000000133c2d7211 */ /* 0x002fc600018f0eff */
[----:B------:R2:W-:Y:S04]  /*2fe50*/  STL [R1+0x2054], R44 ;  /* 0x0020542c01007387 */ /* 0x0005e80000100800 */
[----:B------:R-:W4:Y:S04]  /*2fe60*/  LDL.LU R60, [R1+0x718] ;  /* 0x00071800013c7983 */ /* 0x000f280000300800 */
[----:B------:R0:W-:Y:S01]  /*2fe70*/  STL [R1+0x2020], R45 ;  /* 0x0020202d01007387 */ /* 0x0001e20000100800 */
[----:B--2---:R-:W-:Y:S02]  /*2fe80*/  IADD3 R44, P3, PT, R36, R2, RZ ;  /* 0x00000002242c7210 */ /* 0x004fe40007f7e0ff */
[----:B0-----:R-:W-:-:S03]  /*2fe90*/  LEA.HI.X.SX32 R45, R61, R19, 0x1, P2 ;  /* 0x000000133d2d7211 */ /* 0x001fc600010f0eff */
[----:B------:R3:W-:Y:S04]  /*2fea0*/  STL [R1+0x205c], R44 ;  /* 0x00205c2c01007387 */ /* 0x0007e80000100800 */
[----:B------:R-:W2:Y:S04]  /*2feb0*/  LDL.LU R61, [R1+0x728] ;  /* 0x00072800013d7983 */ /* 0x000ea80000300800 */
[----:B------:R0:W-:Y:S01]  /*2fec0*/  STL [R1+0x2028], R45 ;  /* 0x0020282d01007387 */ /* 0x0001e20000100800 */
[----:B---3--:R-:W-:Y:S02]  /*2fed0*/  IADD3 R44, P2, PT, R35, R2, RZ ;  /* 0x00000002232c7210 */ /* 0x008fe40007f5e0ff */
[----:B0-----:R-:W-:-:S03]  /*2fee0*/  LEA.HI.X.SX32 R45, R32, R19, 0x1, P1 ;  /* 0x00000013202d7211 */ /* 0x001fc600008f0eff */
[----:B------:R4:W-:Y:S04]  /*2fef0*/  STL [R1+0x2064], R44 ;  /* 0x0020642c01007387 */ /* 0x0009e80000100800 */
[----:B------:R-:W3:Y:S04]  /*2ff00*/  LDL.LU R32, [R1+0x724] ;  /* 0x0007240001207983 */ /* 0x000ee80000300800 */
[----:B------:R0:W-:Y:S01]  /*2ff10*/  STL [R1+0x2030], R45 ;  /* 0x0020302d01007387 */ /* 0x0001e20000100800 */
[----:B----4-:R-:W-:Y:S02]  /*2ff20*/  IADD3 R44, P1, PT, R26, R2, RZ ;  /* 0x000000021a2c7210 */ /* 0x010fe40007f3e0ff */
[----:B0-----:R-:W-:-:S03]  /*2ff30*/  LEA.HI.X.SX32 R45, R31, R19, 0x1, P6 ;  /* 0x000000131f2d7211 */ /* 0x001fc600030f0eff */
[----:B------:R0:W-:Y:S04]  /*2ff40*/  STL [R1+0x206c], R44 ;  /* 0x00206c2c01007387 */ /* 0x0001e80000100800 */
[----:B------:R-:W4:Y:S04]  /*2ff50*/  LDL.LU R31, [R1+0x720] ;  /* 0x00072000011f7983 */ /* 0x000f280000300800 */
[----:B------:R1:W-:Y:S01]  /*2ff60*/  STL [R1+0x2038], R45 ;  /* 0x0020382d01007387 */ /* 0x0003e20000100800 */
[----:B0-----:R-:W-:Y:S02]  /*2ff70*/  IADD3 R44, P6, PT, R25, R2, RZ ;  /* 0x00000002192c7210 */ /* 0x001fe40007fde0ff */
[----:B-1----:R-:W-:-:S03]  /*2ff80*/  LEA.HI.X.SX32 R45, R30, R19, 0x1, P5 ;  /* 0x000000131e2d7211 */ /* 0x002fc600028f0eff */
[----:B------:R-:W-:Y:S04]  /*2ff90*/  STL [R1+0x2074], R44 ;  /* 0x0020742c01007387 */ /* 0x000fe80000100800 */
[----:B------:R-:W4:Y:S04]  /*2ffa0*/  LDL.LU R30, [R1+0x71c] ;  /* 0x00071c00011e7983 */ /* 0x000f280000300800 */
[----:B------:R0:W-:Y:S02]  /*2ffb0*/  STL [R1+0x2040], R45 ;  /* 0x0020402d01007387 */ /* 0x0001e40000100800 */
[----:B0-----:R-:W-:-:S02]  /*2ffc0*/  LEA.HI.X.SX32 R45, R29, R19, 0x1, P0 ;  /* 0x000000131d2d7211 */ /* 0x001fc400000f0eff */
[----:B------:R-:W-:Y:S02]  /*2ffd0*/  LEA.HI.X.SX32 R36, R36, R19, 0x1, P3 ;  /* 0x0000001324247211 */ /* 0x000fe400018f0eff */
        /* <DEDUP_REMOVED lines=8> */
[----:B------:R-:W-:Y:S01]  /*30060*/  STL [R1+0x2050], R45 ;  /* 0x0020502d01007387 */ /* 0x000fe20000100800 */
[----:B0-----:R-:W-:-:S05]  /*30070*/  IADD3 R44, P4, PT, R22, R2, RZ ;  /* 0x00000002162c7210 */ /* 0x001fca0007f9e0ff */
[----:B------:R0:W-:Y:S04]  /*30080*/  STL [R1+0x208c], R44 ;  /* 0x00208c2c01007387 */ /* 0x0001e80000100800 */
[----:B------:R1:W-:Y:S01]  /*30090*/  STL [R1+0x2058], R36 ;  /* 0x0020582401007387 */ /* 0x0003e20000100800 */
[-C--:B0-----:R-:W-:Y:S02]  /*300a0*/  LEA.HI.X.SX32 R44, R35, R19.reuse, 0x1, P2 ;  /* 0x00000013232c7211 */ /* 0x081fe400010f0eff */
[----:B------:R-:W-:Y:S02]  /*300b0*/  LEA.HI.X.SX32 R35, R26, R19, 0x1, P1 ;  /* 0x000000131a237211 */ /* 0x000fe400008f0eff */
[----:B------:R-:W-:-:S05]  /*300c0*/  IADD3 R45, P3, PT, R21, R2, RZ ;  /* 0x00000002152d7210 */ /* 0x000fca0007f7e0ff */
[----:B------:R-:W-:Y:S04]  /*300d0*/  STL [R1+0x2094], R45 ;  /* 0x0020942d01007387 */ /* 0x000fe80000100800 */
[----:B------:R-:W-:Y:S04]  /*300e0*/  STL [R1+0x2060], R44 ;  /* 0x0020602c01007387 */ /* 0x000fe80000100800 */
[----:B------:R-:W4:Y:S01]  /*300f0*/  LDL.LU R26, [R1+0x700] ;  /* 0x00070000011a7983 */ /* 0x000f220000300800 */
[----:B-1----:R-:W-:-:S05]  /*30100*/  IADD3 R36, P2, PT, R34, R2, RZ ;  /* 0x0000000222247210 */ /* 0x002fca0007f5e0ff */
[----:B------:R0:W-:Y:S04]  /*30110*/  STL [R1+0x209c], R36 ;  /* 0x00209c2401007387 */ /* 0x0001e80000100800 */
[----:B------:R1:W-:Y:S01]  /*30120*/  STL [R1+0x2068], R35 ;  /* 0x0020682301007387 */ /* 0x0003e20000100800 */
[----:B0-----:R-:W-:Y:S02]  /*30130*/  IADD3 R36, P1, PT, R20, R2, RZ ;  /* 0x0000000214247210 */ /* 0x001fe40007f3e0ff */
        /* <DEDUP_REMOVED lines=19> */
[-C--:B------:R-:W-:Y:S02]  /*30270*/  LEA.HI.X.SX32 R34, R34, R19.reuse, 0x1, P2 ;  /* 0x0000001322227211 */ /* 0x080fe400010f0eff */
[-C--:B---3--:R-:W-:Y:S02]  /*30280*/  IADD3 R36, P4, PT, R32, R2.reuse, RZ ;  /* 0x0000000220247210 */ /* 0x088fe40007f9e0ff */
[----:B0-----:R-:W-:Y:S02]  /*30290*/  LEA.HI.X.SX32 R35, R21, R19, 0x1, P3 ;  /* 0x0000001315237211 */ /* 0x001fe400018f0eff */
[----:B------:R-:W2:Y:S04]  /*302a0*/  LDL.LU R21, [R1+0x6e4] ;  /* 0x0006e40001157983 */ /* 0x000ea80000300800 */
[----:B------:R-:W-:Y:S04]  /*302b0*/  STL [R1+0x20c4], R36 ;  /* 0x0020c42401007387 */ /* 0x000fe80000100800 */
[----:B------:R0:W-:Y:S04]  /*302c0*/  STL [R1+0x2090], R35 ;  /* 0x0020902301007387 */ /* 0x0001e80000100800 */
[----:B0-----:R-:W3:Y:S01]  /*302d0*/  LDL.LU R35, [R1+0x6e0] ;  /* 0x0006e00001237983 */ /* 0x001ee20000300800 */
[----:B----4-:R-:W-:-:S05]  /*302e0*/  IADD3 R36, P3, PT, R31, R2, RZ ;  /* 0x000000021f247210 */ /* 0x010fca0007f7e0ff */
[----:B------:R-:W-:Y:S04]  /*302f0*/  STL [R1+0x20cc], R36 ;  /* 0x0020cc2401007387 */ /* 0x000fe80000100800 */
[----:B------:R0:W-:Y:S01]  /*30300*/  STL [R1+0x2098], R34 ;  /* 0x0020982201007387 */ /* 0x0001e20000100800 */
[-C--:B------:R-:W-:Y:S02]  /*30310*/  LEA.HI.X.SX32 R33, R33, R19.reuse, 0x1, P6 ;  /* 0x0000001321217211 */ /* 0x080fe400030f0eff */
[----:B0-----:R-:W-:Y:S02]  /*30320*/  LEA.HI.X.SX32 R34, R20, R19, 0x1, P1 ;  /* 0x0000001314227211 */ /* 0x001fe400008f0eff */
[----:B------:R-:W-:Y:S01]  /*30330*/  IADD3 R36, P2, PT, R30, R2, RZ ;  /* 0x000000021e247210 */ /* 0x000fe20007f5e0ff */
[----:B------:R-:W4:Y:S04]  /*30340*/  LDL.LU R20, [R1+0x6d8] ;  /* 0x0006d80001147983 */ /* 0x000f280000300800 */
[----:B------:R-:W-:Y:S04]  /*30350*/  STL [R1+0x20d4], R36 ;  /* 0x0020d42401007387 */ /* 0x000fe80000100800 */
[----:B------:R0:W-:Y:S01]  /*30360*/  STL [R1+0x20a0], R34 ;  /* 0x0020a02201007387 */ /* 0x0001e20000100800 */
[----:B------:R-:W-:-:S03]  /*30370*/  IMAD R18, R18, UR7, RZ ;  /* 0x0000000712127c24 */ /* 0x000fc6000f8e02ff */
[----:B0-----:R-:W4:Y:S01]  /*30380*/  LDL.LU R34, [R1+0x6c8] ;  /* 0x0006c80001227983 */ /* 0x001f220000300800 */
[-C--:B------:R-:W-:Y:S02]  /*30390*/  LEA.HI.X.SX32 R32, R32, R19.reuse, 0x1, P4 ;  /* 0x0000001320207211 */ /* 0x080fe400020f0eff */
[-C--:B------:R-:W-:Y:S02]  /*303a0*/  LEA.HI.X.SX32 R31, R31, R19.reuse, 0x1, P3 ;  /* 0x000000131f1f7211 */ /* 0x080fe400018f0eff */
[----:B------:R-:W-:Y:S02]  /*303b0*/  LEA.HI.X.SX32 R30, R30, R19, 0x1, P2 ;  /* 0x000000131e1e7211 */ /* 0x000fe400010f0eff */
[----:B------:R-:W-:-:S05]  /*303c0*/  IADD3 R36, P1, PT, R29, R2, RZ ;  /* 0x000000021d247210 */ /* 0x000fca0007f3e0ff */
[----:B------:R-:W-:Y:S04]  /*303d0*/  STL [R1+0x20dc], R36 ;  /* 0x0020dc2401007387 */ /* 0x000fe80000100800 */
[----:B------:R0:W-:Y:S02]  /*303e0*/  STL [R1+0x20a8], R33 ;  /* 0x0020a82101007387 */ /* 0x0001e40000100800 */
[----:B0-----:R-:W-:Y:S02]  /*303f0*/  LEA.HI.X.SX32 R33, R60, R19, 0x1, P5 ;  /* 0x000000133c217211 */ /* 0x001fe400028f0eff */
[----:B------:R-:W4:Y:S01]  /*30400*/  LDL.LU R60, [R1+0x6bc] ;  /* 0x0006bc00013c7983 */ /* 0x000f220000300800 */
[----:B------:R-:W-:-:S05]  /*30410*/  IADD3 R36, P6, PT, R27, R2, RZ ;  /* 0x000000021b247210 */ /* 0x000fca0007fde0ff */
[----:B------:R0:W-:Y:S04]  /*30420*/  STL [R1+0x20e4], R36 ;  /* 0x0020e42401007387 */ /* 0x0001e80000100800 */
[----:B------:R1:W-:Y:S01]  /*30430*/  STL [R1+0x20b0], R33 ;  /* 0x0020b02101007387 */ /* 0x0003e20000100800 */
[-C--:B0-----:R-:W-:Y:S02]  /*30440*/  IADD3 R36, P5, PT, R18, R2.reuse, RZ ;  /* 0x0000000212247210 */ /* 0x081fe40007fbe0ff */
[----:B-1----:R-:W-:Y:S02]  /*30450*/  LEA.HI.X.SX32 R33, R61, R19, 0x1, P0 ;  /* 0x000000133d217211 */ /* 0x002fe400000f0eff */
[----:B------:R-:W4:Y:S04]  /*30460*/  LDL.LU R61, [R1+0x6b8] ;  /* 0x0006b800013d7983 */ /* 0x000f280000300800 */
[----:B------:R-:W-:Y:S04]  /*30470*/  STL [R1+0x20ec], R36 ;  /* 0x0020ec2401007387 */ /* 0x000fe80000100800 */
[----:B------:R0:W-:Y:S04]  /*30480*/  STL [R1+0x20b8], R33 ;  /* 0x0020b82101007387 */ /* 0x0001e80000100800 */
[----:B0-----:R-:W4:Y:S01]  /*30490*/  LDL.LU R33, [R1+0x6b4] ;  /* 0x0006b40001217983 */ /* 0x001f220000300800 */
[----:B------:R-:W-:-:S05]  /*304a0*/  IADD3 R36, P0, PT, R26, R2, RZ ;  /* 0x000000021a247210 */ /* 0x000fca0007f1e0ff */
[----:B------:R-:W-:Y:S04]  /*304b0*/  STL [R1+0x20f4], R36 ;  /* 0x0020f42401007387 */ /* 0x000fe80000100800 */
[----:B------:R0:W-:Y:S04]  /*304c0*/  STL [R1+0x20c0], R32 ;  /* 0x0020c02001007387 */ /* 0x0001e80000100800 */
[----:B0-----:R-:W4:Y:S01]  /*304d0*/  LDL.LU R32, [R1+0x6b0] ;  /* 0x0006b00001207983 */ /* 0x001f220000300800 */
[----:B------:R-:W-:-:S05]  /*304e0*/  IADD3 R36, P4, PT, R25, R2, RZ ;  /* 0x0000000219247210 */ /* 0x000fca0007f9e0ff */
[----:B------:R-:W-:Y:S04]  /*304f0*/  STL [R1+0x20fc], R36 ;  /* 0x0020fc2401007387 */ /* 0x000fe80000100800 */
[----:B------:R0:W-:Y:S01]  /*30500*/  STL [R1+0x20c8], R31 ;  /* 0x0020c81f01007387 */ /* 0x0001e20000100800 */
[----:B------:R-:W-:-:S03]  /*30510*/  LEA.HI.X.SX32 R29, R29, R19, 0x1, P1 ;  /* 0x000000131d1d7211 */ /* 0x000fc600008f0eff */
        /* <DEDUP_REMOVED lines=8> */
[----:B------:R0:W-:Y:S04]  /*305a0*/  STL [R1+0x20d8], R29 ;  /* 0x0020d81d01007387 */ /* 0x0001e80000100800 */
[----:B0-----:R-:W4:Y:S01]  /*305b0*/  LDL.LU R29, [R1+0x69c] ;  /* 0x00069c00011d7983 */ /* 0x001f220000300800 */
[----:B------:R-:W-:-:S05]  /*305c0*/  IADD3 R36, P1, PT, R22, R2, RZ ;  /* 0x0000000216247210 */ /* 0x000fca0007f3e0ff */
[----:B------:R-:W-:Y:S04]  /*305d0*/  STL [R1+0x2114], R36 ;  /* 0x0021142401007387 */ /* 0x000fe80000100800 */
[----:B------:R0:W-:Y:S04]  /*305e0*/  STL [R1+0x20e0], R27 ;  /* 0x0020e01b01007387 */ /* 0x0001e80000100800 */
[----:B0-----:R-:W4:Y:S01]  /*305f0*/  LDL.LU R27, [R1+0x698] ;  /* 0x00069800011b7983 */ /* 0x001f220000300800 */
[----:B------:R-:W-:Y:S02]  /*30600*/  LEA.HI.X.SX32 R36, R18, R19, 0x1, P5 ;  /* 0x0000001312247211 */ /* 0x000fe400028f0eff */
[----:B--2---:R-:W-:-:S05]  /*30610*/  IADD3 R44, P6, PT, R21, R2, RZ ;  /* 0x00000002152c7210 */ /* 0x004fca0007fde0ff */
[----:B------:R-:W-:Y:S04]  /*30620*/  STL [R1+0x211c], R44 ;  /* 0x00211c2c01007387 */ /* 0x000fe80000100800 */
[----:B------:R0:W-:Y:S01]  /*30630*/  STL [R1+0x20e8], R36 ;  /* 0x0020e82401007387 */ /* 0x0001e20000100800 */
[----:B---3--:R-:W-:Y:S02]  /*30640*/  IADD3 R18, P5, PT, R35, R2, RZ ;  /* 0x0000000223127210 */ /* 0x008fe40007fbe0ff */
[-C--:B0-----:R-:W-:Y:S02]  /*30650*/  LEA.HI.X.SX32 R36, R26, R19.reuse, 0x1, P0 ;  /* 0x000000131a247211 */ /* 0x081fe400000f0eff */
[----:B------:R-:W2:Y:S04]  /*30660*/  LDL.LU R26, [R1+0x68c] ;  /* 0x00068c00011a7983 */ /* 0x000ea80000300800 */
[----:B------:R-:W-:Y:S04]  /*30670*/  STL [R1+0x2124], R18 ;  /* 0x0021241201007387 */ /* 0x000fe80000100800 */
[----:B------:R0:W-:Y:S02]  /*30680*/  STL [R1+0x20f0], R36 ;  /* 0x0020f02401007387 */ /* 0x0001e40000100800 */
[----:B0-----:R-:W-:-:S02]  /*30690*/  LEA.HI.X.SX32 R36, R25, R19, 0x1, P4 ;  /* 0x0000001319247211 */ /* 0x001fc400020f0eff */
[----:B------:R-:W3:Y:S01]  /*306a0*/  LDL.LU R25, [R1+0x680] ;  /* 0x0006800001197983 */ /* 0x000ee20000300800 */
[----:B----4-:R-:W-:-:S05]  /*306b0*/  IADD3 R18, P0, PT, R20, R2, RZ ;  /* 0x0000000214127210 */ /* 0x010fca0007f1e0ff */
        /* <DEDUP_REMOVED lines=696> */
[----:B------:R0:W-:Y:S01]  /*33240*/  STL [R1+0x2550], R36 ;  /* 0x0025502401007387 */ /* 0x0001e20000100800 */
[----:B------:R-:W-:-:S02]  /*33250*/  LEA.HI.X.SX32 R35, R35, R19, 0x1, P3 ;  /* 0x0000001323237211 */ /* 0x000fc400018f0eff */
        /* <DEDUP_REMOVED lines=8> */
[----:B------:R0:W-:Y:S02]  /*332e0*/  STL [R1+0x2560], R35 ;  /* 0x0025602301007387 */ /* 0x0001e40000100800 */
[-C--:B0-----:R-:W-:Y:S02]  /*332f0*/  LEA.HI.X.SX32 R35, R20, R19.reuse, 0x1, P2 ;  /* 0x0000001314237211 */ /* 0x081fe400010f0eff */
[----:B------:R-:W4:Y:S01]  /*33300*/  LDL.LU R20, [R1+0x13c] ;  /* 0x00013c0001147983 */ /* 0x000f220000300800 */
[----:B--2---:R-:W-:Y:S02]  /*33310*/  IADD3 R18, P3, PT, R31, R2, RZ ;  /* 0x000000021f127210 */ /* 0x004fe40007f7e0ff */
[----:B------:R-:W-:-:S03]  /*33320*/  LEA.HI.X.SX32 R34, R34, R19, 0x1, P1 ;  /* 0x0000001322227211 */ /* 0x000fc600008f0eff */
[----:B------:R-:W-:Y:S04]  /*33330*/  STL [R1+0x259c], R18 ;  /* 0x00259c1201007387 */ /* 0x000fe80000100800 */
[----:B------:R0:W-:Y:S04]  /*33340*/  STL [R1+0x2568], R35 ;  /* 0x0025682301007387 */ /* 0x0001e80000100800 */
[----:B0-----:R-:W2:Y:S01]  /*33350*/  LDL.LU R35, [R1+0x138] ;  /* 0x0001380001237983 */ /* 0x001ea20000300800 */
[----:B---3--:R-:W-:-:S05]  /*33360*/  IADD3 R18, P2, PT, R30, R2, RZ ;  /* 0x000000021e127210 */ /* 0x008fca0007f5e0ff */
[----:B------:R-:W-:Y:S04]  /*33370*/  STL [R1+0x25a4], R18 ;  /* 0x0025a41201007387 */ /* 0x000fe80000100800 */
[----:B------:R0:W-:Y:S02]  /*33380*/  STL [R1+0x2570], R34 ;  /* 0x0025702201007387 */ /* 0x0001e40000100800 */
[----:B0-----:R-:W-:Y:S02]  /*33390*/  LEA.HI.X.SX32 R34, R60, R19, 0x1, P6 ;  /* 0x000000133c227211 */ /* 0x001fe400030f0eff */
[----:B------:R-:W3:Y:S01]  /*333a0*/  LDL.LU R60, [R1+0x130] ;  /* 0x00013000013c7983 */ /* 0x000ee20000300800 */
[----:B----4-:R-:W-:-:S05]  /*333b0*/  IADD3 R18, P1, PT, R29, R2, RZ ;  /* 0x000000021d127210 */ /* 0x010fca0007f3e0ff */
[----:B------:R-:W-:Y:S04]  /*333c0*/  STL [R1+0x25ac], R18 ;  /* 0x0025ac1201007387 */ /* 0x000fe80000100800 */
[----:B------:R0:W-:Y:S01]  /*333d0*/  STL [R1+0x2578], R34 ;  /* 0x0025782201007387 */ /* 0x0001e20000100800 */
[-C--:B------:R-:W-:Y:S02]  /*333e0*/  LEA.HI.X.SX32 R33, R33, R19.reuse, 0x1, P0 ;  /* 0x0000001321217211 */ /* 0x080fe400000f0eff */
[-C--:B0-----:R-:W-:Y:S02]  /*333f0*/  LEA.HI.X.SX32 R34, R61, R19.reuse, 0x1, P5 ;  /* 0x000000133d227211 */ /* 0x081fe400028f0eff */
[----:B------:R-:W-:Y:S01]  /*33400*/  IADD3 R18, P6, PT, R27, R2, RZ ;  /* 0x000000021b127210 */ /* 0x000fe20007fde0ff */
[----:B------:R-:W4:Y:S04]  /*33410*/  LDL.LU R61, [R1+0x11c] ;  /* 0x00011c00013d7983 */ /* 0x000f280000300800 */
[----:B------:R-:W-:Y:S04]  /*33420*/  STL [R1+0x25b4], R18 ;  /* 0x0025b41201007387 */ /* 0x000fe80000100800 */
[----:B------:R0:W-:Y:S01]  /*33430*/  STL [R1+0x2580], R34 ;  /* 0x0025802201007387 */ /* 0x0001e20000100800 */
[----:B------:R-:W-:-:S03]  /*33440*/  LEA.HI.X.SX32 R32, R32, R19, 0x1, P4 ;  /* 0x0000001320207211 */ /* 0x000fc600020f0eff */
[----:B0-----:R-:W4:Y:S01]  /*33450*/  LDL.LU R34, [R1+0x114] ;  /* 0x0001140001227983 */ /* 0x001f220000300800 */
[-C--:B------:R-:W-:Y:S02]  /*33460*/  LEA.HI.X.SX32 R31, R31, R19.reuse, 0x1, P3 ;  /* 0x000000131f1f7211 */ /* 0x080fe400018f0eff */
[-C--:B------:R-:W-:Y:S02]  /*33470*/  LEA.HI.X.SX32 R30, R30, R19.reuse, 0x1, P2 ;  /* 0x000000131e1e7211 */ /* 0x080fe400010f0eff */
[----:B------:R-:W-:Y:S02]  /*33480*/  LEA.HI.X.SX32 R29, R29, R19, 0x1, P1 ;  /* 0x000000131d1d7211 */ /* 0x000fe400008f0eff */
        /* <DEDUP_REMOVED lines=17> */
[----:B------:R-:W-:Y:S02]  /*335a0*/  LEA.HI.X.SX32 R26, R26, R19, 0x1, P5 ;  /* 0x000000131a1a7211 */ /* 0x000fe400028f0eff */
        /* <DEDUP_REMOVED lines=19> */
[----:B------:R3:W-:Y:S04]  /*336e0*/  STL [R1+0x25fc], R18 ;  /* 0x0025fc1201007387 */ /* 0x0007e80000100800 */
[----:B------:R-:W2:Y:S04]  /*336f0*/  LDL.LU R24, [R1+0xe8] ;  /* 0x0000e80001187983 */ /* 0x000ea80000300800 */
[----:B------:R0:W-:Y:S01]  /*33700*/  STL [R1+0x25c8], R44 ;  /* 0x0025c82c01007387 */ /* 0x0001e20000100800 */
[----:B---3--:R-:W-:Y:S02]  /*33710*/  IADD3 R18, P4, PT, R60, R2, RZ ;  /* 0x000000023c127210 */ /* 0x008fe40007f9e0ff */
[----:B0-----:R-:W-:-:S03]  /*33720*/  LEA.HI.X.SX32 R44, R23, R19, 0x1, P3 ;  /* 0x00000013172c7211 */ /* 0x001fc600018f0eff */
[----:B------:R-:W-:Y:S04]  /*33730*/  STL [R1+0x2604], R18 ;  /* 0x0026041201007387 */ /* 0x000fe80000100800 */
[----:B------:R-:W3:Y:S04]  /*33740*/  LDL.LU R23, [R1+0xe4] ;  /* 0x0000e40001177983 */ /* 0x000ee80000300800 */
[----:B------:R0:W-:Y:S02]  /*33750*/  STL [R1+0x25d0], R44 ;  /* 0x0025d02c01007387 */ /* 0x0001e40000100800 */
[----:B0-----:R-:W-:-:S02]  /*33760*/  LEA.HI.X.SX32 R44, R22, R19, 0x1, P2 ;  /* 0x00000013162c7211 */ /* 0x001fc400010f0eff */
[----:B----4-:R-:W-:-:S05]  /*33770*/  IADD3 R18, P3, PT, R61, R2, RZ ;  /* 0x000000023d127210 */ /* 0x010fca0007f7e0ff */
        /* <DEDUP_REMOVED lines=9> */
[----:B------:R-:W-:-:S05]  /*33810*/  IADD3 R18, P1, PT, R33, R2, RZ ;  /* 0x0000000221127210 */ /* 0x000fca0007f3e0ff */
[----:B------:R0:W-:Y:S04]  /*33820*/  STL [R1+0x261c], R18 ;  /* 0x00261c1201007387 */ /* 0x0001e80000100800 */
[----:B------:R1:W-:Y:S01]  /*33830*/  STL [R1+0x25e8], R44 ;  /* 0x0025e82c01007387 */ /* 0x0003e20000100800 */
[----:B0-----:R-:W-:-:S03]  /*33840*/  LEA.HI.X.SX32 R18, R20, R19, 0x1, P5 ;  /* 0x0000001314127211 */ /* 0x001fc600028f0eff */
[----:B------:R-:W4:Y:S01]  /*33850*/  LDL.LU R20, [R1+0xd4] ;  /* 0x0000d40001147983 */ /* 0x000f220000300800 */
[----:B------:R-:W-:-:S05]  /*33860*/  IADD3 R36, P6, PT, R32, R2, RZ ;  /* 0x0000000220247210 */ /* 0x000fca0007fde0ff */
[----:B------:R-:W-:Y:S04]  /*33870*/  STL [R1+0x2624], R36 ;  /* 0x0026242401007387 */ /* 0x000fe80000100800 */
[----:B------:R0:W-:Y:S04]  /*33880*/  STL [R1+0x25f0], R18 ;  /* 0x0025f01201007387 */ /* 0x0001e80000100800 */
[----:B-1----:R-:W4:Y:S01]  /*33890*/  LDL.LU R44, [R1+0xcc] ;  /* 0x0000cc00012c7983 */ /* 0x002f220000300800 */
[----:B0-----:R-:W-:Y:S02]  /*338a0*/  LEA.HI.X.SX32 R18, R35, R19, 0x1, P0 ;  /* 0x0000001323127211 */ /* 0x001fe400000f0eff */
        /* <DEDUP_REMOVED lines=12> */
[----:B------:R0:W-:Y:S04]  /*33970*/  STL [R1+0x2608], R18 ;  /* 0x0026081201007387 */ /* 0x0001e80000100800 */
[----:B------:R-:W4:Y:S01]  /*33980*/  LDL.LU R36, [R1+0xbc] ;  /* 0x0000bc0001247983 */ /* 0x000f220000300800 */
[----:B0-----:R-:W-:Y:S02]  /*33990*/  LEA.HI.X.SX32 R18, R34, R19, 0x1, P2 ;  /* 0x0000001322127211 */ /* 0x001fe400010f0eff */
[----:B------:R-:W-:-:S05]  /*339a0*/  IADD3 R35, P3, PT, R27, R2, RZ ;  /* 0x000000021b237210 */ /* 0x000fca0007f7e0ff */
[----:B------:R0:W-:Y:S01]  /*339b0*/  STL [R1+0x2644], R35 ;  /* 0x0026442301007387 */ /* 0x0001e20000100800 */
[----:B------:R-:W-:-:S03]  /*339c0*/  LEA.HI.X.SX32 R33, R33, R19, 0x1, P1 ;  /* 0x0000001321217211 */ /* 0x000fc600008f0eff */
[----:B------:R1:W-:Y:S01]  /*339d0*/  STL [R1+0x2610], R18 ;  /* 0x0026101201007387 */ /* 0x0003e20000100800 */
[----:B------:R-:W-:-:S05]  /*339e0*/  IADD3 R34, P2, PT, R26, R2, RZ ;  /* 0x000000021a227210 */ /* 0x000fca0007f5e0ff */
[----:B------:R1:W-:Y:S04]  /*339f0*/  STL [R1+0x264c], R34 ;  /* 0x00264c2201007387 */ /* 0x0003e80000100800 */
[----:B0-----:R-:W4:Y:S04]  /*33a00*/  LDL.LU R35, [R1+0xb8] ;  /* 0x0000b80001237983 */ /* 0x001f280000300800 */
[----:B------:R-:W-:Y:S01]  /*33a10*/  STL [R1+0x2618], R33 ;  /* 0x0026182101007387 */ /* 0x000fe20000100800 */
[----:B-1----:R-:W-:-:S05]  /*33a20*/  IADD3 R18, P1, PT, R25, R2, RZ ;  /* 0x0000000219127210 */ /* 0x002fca0007f3e0ff */
[----:B------:R2:W-:Y:S04]  /*33a30*/  STL [R1+0x2654], R18 ;  /* 0x0026541201007387 */ /* 0x0005e80000100800 */
[----:B------:R-:W4:Y:S01]  /*33a40*/  LDL.LU R34, [R1+0xb4] ;  /* 0x0000b40001227983 */ /* 0x000f220000300800 */
[----:B------:R-:W-:Y:S02]  /*33a50*/  LEA.HI.X.SX32 R32, R32, R19, 0x1, P6 ;  /* 0x0000001320207211 */ /* 0x000fe400030f0eff */
[----:B--2---:R-:W-:-:S03]  /*33a60*/  IADD3 R18, P6, PT, R24, R2, RZ ;  /* 0x0000000218127210 */ /* 0x004fc60007fde0ff */
[----:B------:R-:W-:Y:S01]  /*33a70*/  STL [R1+0x2620], R32 ;  /* 0x0026202001007387 */ /* 0x000fe20000100800 */
[----:B------:R-:W-:-:S03]  /*33a80*/  LEA.HI.X.SX32 R31, R31, R19, 0x1, P5 ;  /* 0x000000131f1f7211 */ /* 0x000fc600028f0eff */
[----:B------:R3:W-:Y:S01]  /*33a90*/  STL [R1+0x265c], R18 ;  /* 0x00265c1201007387 */ /* 0x0007e20000100800 */
[----:B------:R-:W-:-:S03]  /*33aa0*/  LEA.HI.X.SX32 R30, R30, R19, 0x1, P0 ;  /* 0x000000131e1e7211 */ /* 0x000fc600000f0eff */
[----:B------:R-:W2:Y:S04]  /*33ab0*/  LDL.LU R33, [R1+0xb0] ;  /* 0x0000b00001217983 */ /* 0x000ea80000300800 */
[----:B------:R-:W-:Y:S01]  /*33ac0*/  STL [R1+0x2628], R31 ;  /* 0x0026281f01007387 */ /* 0x000fe20000100800 */
[----:B---3--:R-:W-:-:S05]  /*33ad0*/  IADD3 R18, P5, PT, R23, R2, RZ ;  /* 0x0000000217127210 */ /* 0x008fca0007fbe0ff */
[----:B------:R4:W-:Y:S04]  /*33ae0*/  STL [R1+0x2664], R18 ;  /* 0x0026641201007387 */ /* 0x0009e80000100800 */
[----:B------:R-:W3:Y:S01]  /*33af0*/  LDL.LU R32, [R1+0xac] ;  /* 0x0000ac0001207983 */ /* 0x000ee20000300800 */
[----:B------:R-:W-:-:S03]  /*33b00*/  LEA.HI.X.SX32 R29, R29, R19, 0x1, P4 ;  /* 0x000000131d1d7211 */ /* 0x000fc600020f0eff */
[----:B------:R-:W-:Y:S01]  /*33b10*/  STL [R1+0x2630], R30 ;  /* 0x0026301e01007387 */ /* 0x000fe20000100800 */
[----:B------:R-:W-:Y:S02]  /*33b20*/  LEA.HI.X.SX32 R27, R27, R19, 0x1, P3 ;  /* 0x000000131b1b7211 */ /* 0x000fe400018f0eff */
[----:B----4-:R-:W-:-:S05]  /*33b30*/  IADD3 R18, P0, PT, R22, R2, RZ ;  /* 0x0000000216127210 */ /* 0x010fca0007f1e0ff */
[----:B------:R0:W-:Y:S04]  /*33b40*/  STL [R1+0x266c], R18 ;  /* 0x00266c1201007387 */ /* 0x0001e80000100800 */
[----:B------:R-:W4:Y:S04]  /*33b50*/  LDL.LU R31, [R1+0xa8] ;  /* 0x0000a800011f7983 */ /* 0x000f280000300800 */
[----:B------:R1:W-:Y:S01]  /*33b60*/  STL [R1+0x2638], R29 ;  /* 0x0026381d01007387 */ /* 0x0003e20000100800 */
[----:B0-----:R-:W-:-:S05]  /*33b70*/  IADD3 R18, P4, PT, R21, R2, RZ ;  /* 0x0000000215127210 */ /* 0x001fca0007f9e0ff */
[----:B------:R0:W-:Y:S01]  /*33b80*/  STL [R1+0x2674], R18 ;  /* 0x0026741201007387 */ /* 0x0001e20000100800 */
[----:B------:R-:W-:-:S03]  /*33b90*/  LEA.HI.X.SX32 R26, R26, R19, 0x1, P2 ;  /* 0x000000131a1a7211 */ /* 0x000fc600010f0eff */
[----:B------:R-:W4:Y:S04]  /*33ba0*/  LDL.LU R30, [R1+0xa4] ;  /* 0x0000a400011e7983 */ /* 0x000f280000300800 */
[----:B------:R0:W-:Y:S04]  /*33bb0*/  STL [R1+0x2640], R27 ;  /* 0x0026401b01007387 */ /* 0x0001e80000100800 */
[----:B-1----:R-:W4:Y:S01]  /*33bc0*/  LDL.LU R29, [R1+0x90] ;  /* 0x00009000011d7983 */ /* 0x002f220000300800 */
[-C--:B------:R-:W-:Y:S02]  /*33bd0*/  LEA.HI.X.SX32 R25, R25, R19.reuse, 0x1, P1 ;  /* 0x0000001319197211 */ /* 0x080fe400008f0eff */
[----:B------:R-:W-:-:S02]  /*33be0*/  LEA.HI.X.SX32 R24, R24, R19, 0x1, P6 ;  /* 0x0000001318187211 */ /* 0x000fc400030f0eff */
[-C--:B------:R-:W-:Y:S02]  /*33bf0*/  LEA.HI.X.SX32 R23, R23, R19.reuse, 0x1, P5 ;  /* 0x0000001317177211 */ /* 0x080fe400028f0eff */
[-C--:B------:R-:W-:Y:S02]  /*33c00*/  LEA.HI.X.SX32 R22, R22, R19.reuse, 0x1, P0 ;  /* 0x0000001316167211 */ /* 0x080fe400000f0eff */
[----:B------:R-:W-:Y:S02]  /*33c10*/  LEA.HI.X.SX32 R21, R21, R19, 0x1, P4 ;  /* 0x0000001315157211 */ /* 0x000fe400020f0eff */
[----:B0-----:R-:W-:-:S05]  /*33c20*/  IADD3 R18, P3, PT, R20, R2, RZ ;  /* 0x0000000214127210 */ /* 0x001fca0007f7e0ff */
[----:B------:R0:W-:Y:S04]  /*33c30*/  STL [R1+0x267c], R18 ;  /* 0x00267c1201007387 */ /* 0x0001e80000100800 */
[----:B------:R1:W-:Y:S04]  /*33c40*/  STL [R1+0x2648], R26 ;  /* 0x0026481a01007387 */ /* 0x0003e80000100800 */
[----:B------:R-:W4:Y:S01]  /*33c50*/  LDL.LU R27, [R1+0x8c] ;  /* 0x00008c00011b7983 */ /* 0x000f220000300800 */
[----:B0-----:R-:W-:-:S05]  /*33c60*/  IADD3 R18, P2, PT, R44, R2, RZ ;  /* 0x000000022c127210 */ /* 0x001fca0007f5e0ff */
[----:B------:R0:W-:Y:S04]  /*33c70*/  STL [R1+0x2684], R18 ;  /* 0x0026841201007387 */ /* 0x0001e80000100800 */
[----:B------:R0:W-:Y:S04]  /*33c80*/  STL [R1+0x2650], R25 ;  /* 0x0026501901007387 */ /* 0x0001e80000100800 */
[----:B-1----:R-:W4:Y:S01]  /*33c90*/  LDL.LU R26, [R1+0x88] ;  /* 0x00008800011a7983 */ /* 0x002f220000300800 */
[----:B0-----:R-:W-:-:S05]  /*33ca0*/  IADD3 R18, P1, PT, R60, R2, RZ ;  /* 0x000000023c127210 */ /* 0x001fca0007f3e0ff */
[----:B------:R0:W-:Y:S04]  /*33cb0*/  STL [R1+0x268c], R18 ;  /* 0x00268c1201007387 */ /* 0x0001e80000100800 */
[----:B------:R-:W4:Y:S04]  /*33cc0*/  LDL.LU R25, [R1+0x84] ;  /* 0x0000840001197983 */ /* 0x000f280000300800 */
[----:B------:R1:W-:Y:S01]  /*33cd0*/  STL [R1+0x2658], R24 ;  /* 0x0026581801007387 */ /* 0x0003e20000100800 */
[----:B0-----:R-:W-:-:S05]  /*33ce0*/  IADD3 R18, P6, PT, R61, R2, RZ ;  /* 0x000000023d127210 */ /* 0x001fca0007fde0ff */
[----:B------:R0:W-:Y:S04]  /*33cf0*/  STL [R1+0x2694], R18 ;  /* 0x0026941201007387 */ /* 0x0001e80000100800 */
[----:B-1----:R-:W4:Y:S04]  /*33d00*/  LDL.LU R24, [R1+0x80] ;  /* 0x0000800001187983 */ /* 0x002f280000300800 */
[----:B------:R1:W-:Y:S01]  /*33d10*/  STL [R1+0x2660], R23 ;  /* 0x0026601701007387 */ /* 0x0003e20000100800 */
[----:B0-----:R-:W-:-:S05]  /*33d20*/  IADD3 R18, P5, PT, R36, R2, RZ ;  /* 0x0000000224127210 */ /* 0x001fca0007fbe0ff */
[----:B------:R-:W-:Y:S04]  /*33d30*/  STL [R1+0x269c], R18 ;  /* 0x00269c1201007387 */ /* 0x000fe80000100800 */
[----:B-1----:R-:W4:Y:S04]  /*33d40*/  LDL.LU R23, [R1+0x7c] ;  /* 0x00007c0001177983 */ /* 0x002f280000300800 */
        /* <DEDUP_REMOVED lines=11> */
[----:B--2---:R-:W-:Y:S02]  /*33e00*/  IADD3 R18, P3, PT, R33, R2, RZ ;  /* 0x0000000221127210 */ /* 0x004fe40007f7e0ff */
[----:B------:R-:W-:-:S03]  /*33e10*/  LEA.HI.X.SX32 R45, R44, R19, 0x1, P2 ;  /* 0x000000132c2d7211 */ /* 0x000fc600010f0eff */
[----:B------:R0:W-:Y:S04]  /*33e20*/  STL [R1+0x26b4], R18 ;  /* 0x0026b41201007387 */ /* 0x0001e80000100800 */
[----:B------:R-:W-:Y:S01]  /*33e30*/  STL [R1+0x2680], R45 ;  /* 0x0026802d01007387 */ /* 0x000fe20000100800 */
[----:B---3--:R-:W-:Y:S02]  /*33e40*/  IADD3 R44, P2, PT, R32, R2, RZ ;  /* 0x00000002202c7210 */ /* 0x008fe40007f5e0ff */
[-C--:B0-----:R-:W-:Y:S02]  /*33e50*/  LEA.HI.X.SX32 R18, R60, R19.reuse, 0x1, P1 ;  /* 0x000000133c127211 */ /* 0x081fe400008f0eff */
[----:B------:R-:W2:Y:S04]  /*33e60*/  LDL.LU R60, [R1+0x6c] ;  /* 0x00006c00013c7983 */ /* 0x000ea80000300800 */
[----:B------:R-:W-:Y:S04]  /*33e70*/  STL [R1+0x26bc], R44 ;  /* 0x0026bc2c01007387 */ /* 0x000fe80000100800 */
[----:B------:R0:W-:Y:S02]  /*33e80*/  STL [R1+0x2688], R18 ;  /* 0x0026881201007387 */ /* 0x0001e40000100800 */
[----:B0-----:R-:W-:-:S02]  /*33e90*/  LEA.HI.X.SX32 R18, R61, R19, 0x1, P6 ;  /* 0x000000133d127211 */ /* 0x001fc400030f0eff */
[----:B----4-:R-:W-:-:S05]  /*33ea0*/  IADD3 R45, P1, PT, R31, R2, RZ ;  /* 0x000000021f2d7210 */ /* 0x010fca0007f3e0ff */
[----:B------:R-:W-:Y:S04]  /*33eb0*/  STL [R1+0x26c4], R45 ;  /* 0x0026c42d01007387 */ /* 0x000fe80000100800 */
[----:B------:R-:W3:Y:S04]  /*33ec0*/  LDL.LU R61, [R1+0x60] ;  /* 0x00006000013d7983 */ /* 0x000ee80000300800 */
[----:B------:R0:W-:Y:S01]  /*33ed0*/  STL [R1+0x2690], R18 ;  /* 0x0026901201007387 */ /* 0x0001e20000100800 */
[----:B------:R-:W-:Y:S02]  /*33ee0*/  IADD3 R44, P6, PT, R30, R2, RZ ;  /* 0x000000021e2c7210 */ /* 0x000fe40007fde0ff */
[----:B0-----:R-:W-:-:S03]  /*33ef0*/  LEA.HI.X.SX32 R18, R36, R19, 0x1, P5 ;  /* 0x0000001324127211 */ /* 0x001fc600028f0eff */
[----:B------:R-:W-:Y:S01]  /*33f00*/  STL [R1+0x26cc], R44 ;  /* 0x0026cc2c01007387 */ /* 0x000fe20000100800 */
[----:B------:R-:W-:-:S03]  /*33f10*/  IADD3 R36, P5, PT, R29, R2, RZ ;  /* 0x000000021d247210 */ /* 0x000fc60007fbe0ff */
[----:B------:R0:W-:Y:S01]  /*33f20*/  STL [R1+0x2698], R18 ;  /* 0x0026981201007387 */ /* 0x0001e20000100800 */
[-C--:B------:R-:W-:Y:S02]  /*33f30*/  LEA.HI.X.SX32 R35, R35, R19.reuse, 0x1, P0 ;  /* 0x0000001323237211 */ /* 0x080fe400000f0eff */
[-C--:B------:R-:W-:Y:S01]  /*33f40*/  LEA.HI.X.SX32 R34, R34, R19.reuse, 0x1, P4 ;  /* 0x0000001322227211 */ /* 0x080fe200020f0eff */
[----:B0-----:R-:W4:Y:S04]  /*33f50*/  LDL.LU R18, [R1+0x5c] ;  /* 0x00005c0001127983 */ /* 0x001f280000300800 */
[----:B------:R0:W-:Y:S04]  /*33f60*/  STL [R1+0x26d4], R36 ;  /* 0x0026d42401007387 */ /* 0x0001e80000100800 */
[----:B------:R-:W-:Y:S01]  /*33f70*/  STL [R1+0x26a0], R35 ;  /* 0x0026a02301007387 */ /* 0x000fe20000100800 */
[----:B------:R-:W-:-:S02]  /*33f80*/  LEA.HI.X.SX32 R32, R32, R19, 0x1, P2 ;  /* 0x0000001320207211 */ /* 0x000fc400010f0eff */
[-C--:B------:R-:W-:Y:S02]  /*33f90*/  LEA.HI.X.SX32 R31, R31, R19.reuse, 0x1, P1 ;  /* 0x000000131f1f7211 */ /* 0x080fe400008f0eff */
[----:B------:R-:W-:Y:S02]  /*33fa0*/  LEA.HI.X.SX32 R29, R29, R19, 0x1, P5 ;  /* 0x000000131d1d7211 */ /* 0x000fe400028f0eff */
[----:B0-----:R-:W-:-:S05]  /*33fb0*/  IADD3 R36, P0, PT, R27, R2, RZ ;  /* 0x000000021b247210 */ /* 0x001fca0007f1e0ff */
[----:B------:R-:W-:Y:S04]  /*33fc0*/  STL [R1+0x26dc], R36 ;  /* 0x0026dc2401007387 */ /* 0x000fe80000100800 */
[----:B------:R-:W4:Y:S04]  /*33fd0*/  LDL.LU R56, [R1+0x58] ;  /* 0x0000580001387983 */ /* 0x000f280000300800 */
[----:B------:R0:W-:Y:S02]  /*33fe0*/  STL [R1+0x26a8], R34 ;  /* 0x0026a82201007387 */ /* 0x0001e40000100800 */
[----:B0-----:R-:W-:-:S02]  /*33ff0*/  LEA.HI.X.SX32 R34, R33, R19, 0x1, P3 ;  /* 0x0000001321227211 */ /* 0x001fc400018f0eff */
[----:B------:R-:W-:-:S05]  /*34000*/  IADD3 R35, P4, PT, R26, R2, RZ ;  /* 0x000000021a237210 */ /* 0x000fca0007f9e0ff */
[----:B------:R-:W-:Y:S04]  /*34010*/  STL [R1+0x26e4], R35 ;  /* 0x0026e42301007387 */ /* 0x000fe80000100800 */
[----:B------:R-:W-:Y:S04]  /*34020*/  STL [R1+0x26b0], R34 ;  /* 0x0026b02201007387 */ /* 0x000fe80000100800 */
[----:B------:R-:W4:Y:S01]  /*34030*/  LDL.LU R55, [R1+0x54] ;  /* 0x0000540001377983 */ /* 0x000f220000300800 */
[----:B------:R-:W-:-:S05]  /*34040*/  IADD3 R33, P3, PT, R25, R2, RZ ;  /* 0x0000000219217210 */ /* 0x000fca0007f7e0ff */
[----:B------:R0:W-:Y:S04]  /*34050*/  STL [R1+0x26ec], R33 ;  /* 0x0026ec2101007387 */ /* 0x0001e80000100800 */
[----:B------:R-:W-:Y:S01]  /*34060*/  STL [R1+0x26b8], R32 ;  /* 0x0026b82001007387 */ /* 0x000fe20000100800 */
        /* <DEDUP_REMOVED lines=10> */
[----:B------:R0:W-:Y:S01]  /*34110*/  STL [R1+0x2704], R30 ;  /* 0x0027041e01007387 */ /* 0x0001e20000100800 */
[----:B------:R-:W-:-:S03]  /*34120*/  LEA.HI.X.SX32 R27, R27, R19, 0x1, P0 ;  /* 0x000000131b1b7211 */ /* 0x000fc600000f0eff */
[----:B------:R1:W-:Y:S01]  /*34130*/  STL [R1+0x26d0], R29 ;  /* 0x0026d01d01007387 */ /* 0x0003e20000100800 */
[----:B0-----:R-:W-:-:S05]  /*34140*/  IADD3 R30, P5, PT, R21, R2, RZ ;  /* 0x00000002151e7210 */ /* 0x001fca0007fbe0ff */
[----:B------:R-:W-:Y:S04]  /*34150*/  STL [R1+0x270c], R30 ;  /* 0x00270c1e01007387 */ /* 0x000fe80000100800 */
[----:B------:R-:W4:Y:S04]  /*34160*/  LDL.LU R36, [R1+0x48] ;  /* 0x0000480001247983 */ /* 0x000f280000300800 */
[----:B------:R0:W-:Y:S01]  /*34170*/  STL [R1+0x26d8], R27 ;  /* 0x0026d81b01007387 */ /* 0x0001e20000100800 */
[----:B-1----:R-:W-:-:S05]  /*34180*/  IADD3 R29, P0, PT, R20, R2, RZ ;  /* 0x00000002141d7210 */ /* 0x002fca0007f1e0ff */
[----:B------:R-:W-:Y:S04]  /*34190*/  STL [R1+0x2714], R29 ;  /* 0x0027141d01007387 */ /* 0x000fe80000100800 */
[----:B------:R-:W4:Y:S01]  /*341a0*/  LDL.LU R35, [R1+0x44] ;  /* 0x0000440001237983 */ /* 0x000f220000300800 */
[----:B0-----:R-:W-:-:S05]  /*341b0*/  LEA.HI.X.SX32 R27, R26, R19, 0x1, P4 ;  /* 0x000000131a1b7211 */ /* 0x001fca00020f0eff */
[----:B------:R-:W-:Y:S04]  /*341c0*/  STL [R1+0x26e0], R27 ;  /* 0x0026e01b01007387 */ /* 0x000fe80000100800 */
[----:B------:R-:W4:Y:S01]  /*341d0*/  LDL.LU R34, [R1+0x34] ;  /* 0x0000340001227983 */ /* 0x000f220000300800 */
[----:B--2---:R-:W-:Y:S02]  /*341e0*/  IADD3 R26, P4, PT, R60, R2, RZ ;  /* 0x000000023c1a7210 */ /* 0x004fe40007f9e0ff */
[----:B------:R-:W-:-:S03]  /*341f0*/  LEA.HI.X.SX32 R25, R25, R19, 0x1, P3 ;  /* 0x0000001319197211 */ /* 0x000fc600018f0eff */
[----:B------:R-:W-:Y:S04]  /*34200*/  STL [R1+0x271c], R26 ;  /* 0x00271c1a01007387 */ /* 0x000fe80000100800 */
[----:B------:R-:W2:Y:S04]  /*34210*/  LDL.LU R33, [R1+0x30] ;  /* 0x0000300001217983 */ /* 0x000ea80000300800 */
[----:B------:R0:W-:Y:S04]  /*34220*/  STL [R1+0x26e8], R25 ;  /* 0x0026e81901007387 */ /* 0x0001e80000100800 */
[----:B------:R-:W2:Y:S01]  /*34230*/  LDL.LU R32, [R1+0x2c] ;  /* 0x00002c0001207983 */ /* 0x000ea20000300800 */
[----:B0-----:R-:W-:-:S02]  /*34240*/  LEA.HI.X.SX32 R25, R24, R19, 0x1, P2 ;  /* 0x0000001318197211 */ /* 0x001fc400010f0eff */
[----:B---3--:R-:W-:-:S05]  /*34250*/  IADD3 R26, P3, PT, R61, R2, RZ ;  /* 0x000000023d1a7210 */ /* 0x008fca0007f7e0ff */
[----:B------:R-:W-:Y:S01]  /*34260*/  STL [R1+0x2724], R26 ;  /* 0x0027241a01007387 */ /* 0x000fe20000100800 */
[----:B------:R-:W-:-:S03]  /*34270*/  LEA.HI.X.SX32 R23, R23, R19, 0x1, P1 ;  /* 0x0000001317177211 */ /* 0x000fc600008f0eff */
[----:B------:R-:W3:Y:S04]  /*34280*/  LDL.LU R31, [R1+0x28] ;  /* 0x00002800011f7983 */ /* 0x000ee80000300800 */
[----:B------:R-:W-:Y:S04]  /*34290*/  STL [R1+0x26f0], R25 ;  /* 0x0026f01901007387 */ /* 0x000fe80000100800 */
[----:B------:R-:W3:Y:S01]  /*342a0*/  LDL.LU R30, [R1+0x24] ;  /* 0x00002400011e7983 */ /* 0x000ee20000300800 */
[----:B----4-:R-:W-:-:S05]  /*342b0*/  IADD3 R24, P2, PT, R18, R2, RZ ;  /* 0x0000000212187210 */ /* 0x010fca0007f5e0ff */
[----:B------:R-:W-:Y:S04]  /*342c0*/  STL [R1+0x272c], R24 ;  /* 0x00272c1801007387 */ /* 0x000fe80000100800 */
[----:B------:R-:W4:Y:S04]  /*342d0*/  LDL.LU R29, [R1+0x20] ;  /* 0x00002000011d7983 */ /* 0x000f280000300800 */
[----:B------:R0:W-:Y:S01]  /*342e0*/  STL [R1+0x26f8], R23 ;  /* 0x0026f81701007387 */ /* 0x0001e20000100800 */
[----:B------:R-:W-:-:S03]  /*342f0*/  LEA.HI.X.SX32 R21, R21, R19, 0x1, P5 ;  /* 0x0000001315157211 */ /* 0x000fc600028f0eff */
[----:B------:R-:W4:Y:S01]  /*34300*/  LDL.LU R27, [R1+0x1c] ;  /* 0x00001c00011b7983 */ /* 0x000f220000300800 */
[-C--:B0-----:R-:W-:Y:S02]  /*34310*/  LEA.HI.X.SX32 R23, R22, R19.reuse, 0x1, P6 ;  /* 0x0000001316177211 */ /* 0x081fe400030f0eff */
[-C--:B------:R-:W-:Y:S02]  /*34320*/  LEA.HI.X.SX32 R60, R60, R19.reuse, 0x1, P4 ;  /* 0x000000133c3c7211 */ /* 0x080fe400020f0eff */
[----:B------:R-:W-:Y:S02]  /*34330*/  LEA.HI.X.SX32 R61, R61, R19, 0x1, P3 ;  /* 0x000000133d3d7211 */ /* 0x000fe400018f0eff */
[----:B------:R-:W-:-:S05]  /*34340*/  IADD3 R24, P1, PT, R56, R2, RZ ;  /* 0x0000000238187210 */ /* 0x000fca0007f3e0ff */
[----:B------:R0:W-:Y:S04]  /*34350*/  STL [R1+0x2734], R24 ;  /* 0x0027341801007387 */ /* 0x0001e80000100800 */
[----:B------:R-:W4:Y:S04]  /*34360*/  LDL.LU R26, [R1+0x18] ;  /* 0x00001800011a7983 */ /* 0x000f280000300800 */
[----:B------:R1:W-:Y:S04]  /*34370*/  STL [R1+0x2700], R23 ;  /* 0x0027001701007387 */ /* 0x0003e80000100800 */
[----:B------:R-:W4:Y:S01]  /*34380*/  LDL.LU R25, [R1+0x14] ;  /* 0x0000140001197983 */ /* 0x000f220000300800 */
[----:B------:R-:W-:-:S05]  /*34390*/  IADD3 R22, P6, PT, R55, R2, RZ ;  /* 0x0000000237167210 */ /* 0x000fca0007fde0ff */
[----:B------:R-:W-:Y:S04]  /*343a0*/  STL [R1+0x273c], R22 ;  /* 0x00273c1601007387 */ /* 0x000fe80000100800 */
[----:B0-----:R-:W4:Y:S04]  /*343b0*/  LDL.LU R24, [R1+0x10] ;  /* 0x0000100001187983 */ /* 0x001f280000300800 */
[----:B------:R0:W-:Y:S04]  /*343c0*/  STL [R1+0x2708], R21 ;  /* 0x0027081501007387 */ /* 0x0001e80000100800 */
[----:B-1----:R-:W4:Y:S01]  /*343d0*/  LDL.LU R23, [R1+0xc] ;  /* 0x00000c0001177983 */ /* 0x002f220000300800 */
[----:B0-----:R-:W-:-:S02]  /*343e0*/  LEA.HI.X.SX32 R21, R20, R19, 0x1, P0 ;  /* 0x0000001314157211 */ /* 0x001fc400000f0eff */
[----:B------:R-:W-:-:S05]  /*343f0*/  IADD3 R22, P5, PT, R45, R2, RZ ;  /* 0x000000022d167210 */ /* 0x000fca0007fbe0ff */
[----:B------:R0:W-:Y:S04]  /*34400*/  STL [R1+0x2744], R22 ;  /* 0x0027441601007387 */ /* 0x0001e80000100800 */
[----:B0-----:R-:W4:Y:S04]  /*34410*/  LDL.LU R22, [R1+0x8] ;  /* 0x0000080001167983 */ /* 0x001f280000300800 */
[----:B------:R0:W-:Y:S04]  /*34420*/  STL [R1+0x2710], R21 ;  /* 0x0027101501007387 */ /* 0x0001e80000100800 */
[----:B0-----:R-:W4:Y:S01]  /*34430*/  LDL.LU R21, [R1+0x4] ;  /* 0x0000040001157983 */ /* 0x001f220000300800 */
[----:B------:R-:W-:-:S05]  /*34440*/  IADD3 R20, P0, PT, R44, R2, RZ ;  /* 0x000000022c147210 */ /* 0x000fca0007f1e0ff */
[----:B------:R0:W-:Y:S04]  /*34450*/  STL [R1+0x274c], R20 ;  /* 0x00274c1401007387 */ /* 0x0001e80000100800 */
[----:B0-----:R-:W4:Y:S04]  /*34460*/  LDL.LU R20, [R1] ;  /* 0x0000000001147983 */ /* 0x001f280000300800 */
[----:B------:R0:W-:Y:S02]  /*34470*/  STL [R1+0x2718], R60 ;  /* 0x0027183c01007387 */ /* 0x0001e40000100800 */
[----:B0-----:R-:W-:-:S05]  /*34480*/  IADD3 R60, P4, PT, R36, R2, RZ ;  /* 0x00000002243c7210 */ /* 0x001fca0007f9e0ff */
[----:B------:R0:W-:Y:S04]  /*34490*/  STL [R1+0x2754], R60 ;  /* 0x0027543c01007387 */ /* 0x0001e80000100800 */
[----:B0-----:R-:W4:Y:S04]  /*344a0*/  LDL.LU R60, [R1+0x3024] ;  /* 0x00302400013c7983 */ /* 0x001f280000300800 */
[----:B------:R0:W-:Y:S02]  /*344b0*/  STL [R1+0x2720], R61 ;  /* 0x0027203d01007387 */ /* 0x0001e40000100800 */
[----:B0-----:R-:W-:-:S05]  /*344c0*/  IADD3 R61, P3, PT, R35, R2, RZ ;  /* 0x00000002233d7210 */ /* 0x001fca0007f7e0ff */
[----:B------:R0:W-:Y:S04]  /*344d0*/  STL [R1+0x275c], R61 ;  /* 0x00275c3d01007387 */ /* 0x0001e80000100800 */
[----:B0-----:R-:W4:Y:S01]  /*344e0*/  LDL.LU R61, [R1+0x3020] ;  /* 0x00302000013d7983 */ /* 0x001f220000300800 */
[----:B------:R-:W-:-:S05]  /*344f0*/  LEA.HI.X.SX32 R18, R18, R19, 0x1, P2 ;  /* 0x0000001312127211 */ /* 0x000fca00010f0eff */
[----:B------:R0:W-:Y:S01]  /*34500*/  STL [R1+0x2728], R18 ;  /* 0x0027281201007387 */ /* 0x0001e20000100800 */
[----:B------:R-:W-:Y:S02]  /*34510*/  LEA.HI.X.SX32 R56, R56, R19, 0x1, P1 ;  /* 0x0000001338387211 */ /* 0x000fe400008f0eff */
[----:B0-----:R-:W-:-:S05]  /*34520*/  IADD3 R18, P2, PT, R34, R2, RZ ;  /* 0x0000000222127210 */ /* 0x001fca0007f5e0ff */
[----:B------:R2:W-:Y:S01]  /*34530*/  STL [R1+0x2764], R18 ;  /* 0x0027641201007387 */ /* 0x0005e20000100800 */
[----:B------:R-:W-:-:S03]  /*34540*/  LEA.HI.X.SX32 R55, R55, R19, 0x1, P6 ;  /* 0x0000001337377211 */ /* 0x000fc600030f0eff */
[----:B------:R0:W-:Y:S01]  /*34550*/  STL [R1+0x2730], R56 ;  /* 0x0027303801007387 */ /* 0x0001e20000100800 */
[-C--:B--2---:R-:W-:Y:S02]  /*34560*/  IADD3 R18, P1, PT, R33, R2.reuse, RZ ;  /* 0x0000000221127210 */ /* 0x084fe40007f3e0ff */
[----:B0-----:R-:W-:-:S03]  /*34570*/  IADD3 R56, P6, PT, R32, R2, RZ ;  /* 0x0000000220387210 */ /* 0x001fc60007fde0ff */
[----:B------:R0:W-:Y:S04]  /*34580*/  STL [R1+0x276c], R18 ;  /* 0x00276c1201007387 */ /* 0x0001e80000100800 */
[----:B------:R3:W-:Y:S01]  /*34590*/  STL [R1+0x2738], R55 ;  /* 0x0027383701007387 */ /* 0x0007e20000100800 */
[----:B0-----:R-:W-:-:S03]  /*345a0*/  LEA.HI.X.SX32 R18, R45, R19, 0x1, P5 ;  /* 0x000000132d127211 */ /* 0x001fc600028f0eff */
[----:B------:R-:W-:Y:S01]  /*345b0*/  STL [R1+0x2774], R56 ;  /* 0x0027743801007387 */ /* 0x000fe20000100800 */
[-C--:B------:R-:W-:Y:S02]  /*345c0*/  LEA.HI.X.SX32 R45, R44, R19.reuse, 0x1, P0 ;  /* 0x000000132c2d7211 */ /* 0x080fe400000f0eff */
[----:B---3--:R-:W-:Y:S01]  /*345d0*/  IADD3 R55, P5, PT, R31, R2, RZ ;  /* 0x000000021f377210 */ /* 0x008fe20007fbe0ff */
[----:B------:R0:W-:Y:S01]  /*345e0*/  STL [R1+0x2740], R18 ;  /* 0x0027401201007387 */ /* 0x0001e20000100800 */
[----:B------:R-:W-:-:S03]  /*345f0*/  LEA.HI.X.SX32 R44, R36, R19, 0x1, P4 ;  /* 0x00000013242c7211 */ /* 0x000fc600020f0eff */
[----:B------:R-:W-:Y:S01]  /*34600*/  STL [R1+0x277c], R55 ;  /* 0x00277c3701007387 */ /* 0x000fe20000100800 */
[----:B0-----:R-:W-:-:S03]  /*34610*/  IADD3 R18, P0, PT, R30, R2, RZ ;  /* 0x000000021e127210 */ /* 0x001fc60007f1e0ff */
[----:B------:R-:W-:Y:S01]  /*34620*/  STL [R1+0x2748], R45 ;  /* 0x0027482d01007387 */ /* 0x000fe20000100800 */
[----:B----4-:R-:W-:-:S03]  /*34630*/  IADD3 R36, P4, PT, R29, R2, RZ ;  /* 0x000000021d247210 */ /* 0x010fc60007f9e0ff */
[----:B------:R0:W-:Y:S01]  /*34640*/  STL [R1+0x2784], R18 ;  /* 0x0027841201007387 */ /* 0x0001e20000100800 */
[----:B------:R-:W-:-:S03]  /*34650*/  LEA.HI.X.SX32 R34, R34, R19, 0x1, P2 ;  /* 0x0000001322227211 */ /* 0x000fc600010f0eff */
[----:B------:R-:W-:Y:S01]  /*34660*/  STL [R1+0x2750], R44 ;  /* 0x0027502c01007387 */ /* 0x000fe20000100800 */
[----:B0-----:R-:W-:-:S03]  /*34670*/  LEA.HI.X.SX32 R18, R35, R19, 0x1, P3 ;  /* 0x0000001323127211 */ /* 0x001fc600018f0eff */
[----:B------:R-:W-:Y:S01]  /*34680*/  STL [R1+0x278c], R36 ;  /* 0x00278c2401007387 */ /* 0x000fe20000100800 */
[----:B------:R-:W-:-:S03]  /*34690*/  IADD3 R35, P3, PT, R27, R2, RZ ;  /* 0x000000021b237210 */ /* 0x000fc60007f7e0ff */
[----:B------:R0:W-:Y:S01]  /*346a0*/  STL [R1+0x2758], R18 ;  /* 0x0027581201007387 */ /* 0x0001e20000100800 */
[----:B------:R-:W-:-:S03]  /*346b0*/  LEA.HI.X.SX32 R33, R33, R19, 0x1, P1 ;  /* 0x0000001321217211 */ /* 0x000fc600008f0eff */
[----:B------:R-:W-:Y:S04]  /*346c0*/  STL [R1+0x2794], R35 ;  /* 0x0027942301007387 */ /* 0x000fe80000100800 */
[----:B------:R1:W-:Y:S01]  /*346d0*/  STL [R1+0x2760], R34 ;  /* 0x0027602201007387 */ /* 0x0003e20000100800 */
[----:B0-----:R-:W-:-:S05]  /*346e0*/  IADD3 R18, P2, PT, R26, R2, RZ ;  /* 0x000000021a127210 */ /* 0x001fca0007f5e0ff */
[----:B------:R0:W-:Y:S01]  /*346f0*/  STL [R1+0x279c], R18 ;  /* 0x00279c1201007387 */ /* 0x0001e20000100800 */
[----:B-1----:R-:W-:-:S03]  /*34700*/  IADD3 R34, P1, PT, R25, R2, RZ ;  /* 0x0000000219227210 */ /* 0x002fc60007f3e0ff */
[----:B------:R1:W-:Y:S01]  /*34710*/  STL [R1+0x2768], R33 ;  /* 0x0027682101007387 */ /* 0x0003e20000100800 */
[----:B0-----:R-:W-:-:S03]  /*34720*/  LEA.HI.X.SX32 R18, R32, R19, 0x1, P6 ;  /* 0x0000001320127211 */ /* 0x001fc600030f0eff */
[----:B------:R-:W-:Y:S01]  /*34730*/  STL [R1+0x27a4], R34 ;  /* 0x0027a42201007387 */ /* 0x000fe20000100800 */
[----:B------:R-:W-:-:S03]  /*34740*/  LEA.HI.X.SX32 R32, R31, R19, 0x1, P5 ;  /* 0x000000131f207211 */ /* 0x000fc600028f0eff */
[----:B------:R0:W-:Y:S01]  /*34750*/  STL [R1+0x2770], R18 ;  /* 0x0027701201007387 */ /* 0x0001e20000100800 */
[----:B------:R-:W-:Y:S02]  /*34760*/  LEA.HI.X.SX32 R31, R30, R19, 0x1, P0 ;  /* 0x000000131e1f7211 */ /* 0x000fe400000f0eff */
[----:B-1----:R-:W-:-:S05]  /*34770*/  IADD3 R33, P6, PT, R24, R2, RZ ;  /* 0x0000000218217210 */ /* 0x002fca0007fde0ff */
[----:B------:R-:W-:Y:S01]  /*34780*/  STL [R1+0x27ac], R33 ;  /* 0x0027ac2101007387 */ /* 0x000fe20000100800 */
[----:B0-----:R-:W-:-:S03]  /*34790*/  IADD3 R18, P5, PT, R23, R2, RZ ;  /* 0x0000000217127210 */ /* 0x001fc60007fbe0ff */
[----:B------:R-:W-:Y:S04]  /*347a0*/  STL [R1+0x2778], R32 ;  /* 0x0027782001007387 */ /* 0x000fe80000100800 */
[----:B------:R0:W-:Y:S01]  /*347b0*/  STL [R1+0x27b4], R18 ;  /* 0x0027b41201007387 */ /* 0x0001e20000100800 */
[----:B------:R-:W-:-:S03]  /*347c0*/  LEA.HI.X.SX32 R27, R27, R19, 0x1, P3 ;  /* 0x000000131b1b7211 */ /* 0x000fc600018f0eff */
[----:B------:R-:W-:Y:S01]  /*347d0*/  STL [R1+0x2780], R31 ;  /* 0x0027801f01007387 */ /* 0x000fe20000100800 */
[-C--:B0-----:R-:W-:Y:S02]  /*347e0*/  LEA.HI.X.SX32 R18, R29, R19.reuse, 0x1, P4 ;  /* 0x000000131d127211 */ /* 0x081fe400020f0eff */
[----:B------:R-:W-:Y:S01]  /*347f0*/  LEA.HI.X.SX32 R26, R26, R19, 0x1, P2 ;  /* 0x000000131a1a7211 */ /* 0x000fe200010f0eff */
[----:B------:R-:W-:Y:S02]  /*34800*/  IMAD R59, R59, UR7, RZ ;  /* 0x000000073b3b7c24 */ /* 0x000fe4000f8e02ff */
[----:B------:R-:W-:Y:S01]  /*34810*/  IMAD R58, R58, UR7, RZ ;  /* 0x000000073a3a7c24 */ /* 0x000fe2000f8e02ff */
[----:B------:R-:W-:-:S05]  /*34820*/  IADD3 R30, P0, PT, R22, R2, RZ ;  /* 0x00000002161e7210 */ /* 0x000fca0007f1e0ff */
[----:B------:R-:W-:Y:S04]  /*34830*/  STL [R1+0x27bc], R30 ;  /* 0x0027bc1e01007387 */ /* 0x000fe80000100800 */
[----:B------:R0:W-:Y:S01]  /*34840*/  STL [R1+0x2788], R18 ;  /* 0x0027881201007387 */ /* 0x0001e20000100800 */
[----:B------:R-:W-:-:S05]  /*34850*/  IADD3 R29, P4, PT, R21, R2, RZ ;  /* 0x00000002151d7210 */ /* 0x000fca0007f9e0ff */
[----:B------:R-:W-:Y:S04]  /*34860*/  STL [R1+0x27c4], R29 ;  /* 0x0027c41d01007387 */ /* 0x000fe80000100800 */
[----:B------:R-:W-:Y:S01]  /*34870*/  STL [R1+0x2790], R27 ;  /* 0x0027901b01007387 */ /* 0x000fe20000100800 */
[----:B0-----:R-:W-:-:S05]  /*34880*/  IADD3 R18, P3, PT, R20, R2, RZ ;  /* 0x0000000214127210 */ /* 0x001fca0007f7e0ff */
[----:B------:R0:W-:Y:S04]  /*34890*/  STL [R1+0x27cc], R18 ;  /* 0x0027cc1201007387 */ /* 0x0001e80000100800 */
[----:B------:R1:W-:Y:S01]  /*348a0*/  STL [R1+0x2798], R26 ;  /* 0x0027981a01007387 */ /* 0x0003e20000100800 */
[-C--:B0-----:R-:W-:Y:S02]  /*348b0*/  LEA.HI.X.SX32 R18, R25, R19.reuse, 0x1, P1 ;  /* 0x0000001319127211 */ /* 0x081fe400008f0eff */
[-C--:B------:R-:W-:Y:S01]  /*348c0*/  LEA.HI.X.SX32 R25, R24, R19.reuse, 0x1, P6 ;  /* 0x0000001318197211 */ /* 0x080fe200030f0eff */
[----:B------:R-:W-:Y:S01]  /*348d0*/  IMAD R57, R57, UR7, RZ ;  /* 0x0000000739397c24 */ /* 0x000fe2000f8e02ff */
[-C--:B------:R-:W-:Y:S02]  /*348e0*/  LEA.HI.X.SX32 R24, R23, R19.reuse, 0x1, P5 ;  /* 0x0000001317187211 */ /* 0x080fe400028f0eff */
[-C--:B------:R-:W-:Y:S01]  /*348f0*/  IADD3 R23, P5, PT, R58, R2.reuse, RZ ;  /* 0x000000023a177210 */ /* 0x080fe20007fbe0ff */
[----:B------:R-:W-:Y:S01]  /*34900*/  IMAD R7, R7, UR7, RZ ;  /* 0x0000000707077c24 */ /* 0x000fe2000f8e02ff */
[-C--:B------:R-:W-:Y:S01]  /*34910*/  LEA.HI.X.SX32 R21, R21, R19.reuse, 0x1, P4 ;  /* 0x0000001315157211 */ /* 0x080fe200020f0eff */
[----:B------:R-:W-:Y:S01]  /*34920*/  IMAD R8, R8, UR7, RZ ;  /* 0x0000000708087c24 */ /* 0x000fe2000f8e02ff */
[----:B------:R-:W-:Y:S01]  /*34930*/  LEA.HI.X.SX32 R20, R20, R19, 0x1, P3 ;  /* 0x0000001314147211 */ /* 0x000fe200018f0eff */
[----:B------:R-:W-:Y:S01]  /*34940*/  IMAD R9, R9, UR7, RZ ;  /* 0x0000000709097c24 */ /* 0x000fe2000f8e02ff */
[-C--:B-1----:R-:W-:Y:S01]  /*34950*/  IADD3 R26, P1, PT, R60, R2.reuse, RZ ;  /* 0x000000023c1a7210 */ /* 0x082fe20007f3e0ff */
[----:B------:R-:W-:Y:S01]  /*34960*/  IMAD R10, R10, UR7, RZ ;  /* 0x000000070a0a7c24 */ /* 0x000fe2000f8e02ff */
[----:B------:R-:W-:-:S05]  /*34970*/  IADD3 R27, P2, PT, R61, R2, RZ ;  /* 0x000000023d1b7210 */ /* 0x000fca0007f5e0ff */
[----:B------:R-:W-:Y:S04]  /*34980*/  STL [R1+0x27d4], R27 ;  /* 0x0027d41b01007387 */ /* 0x000fe80000100800 */
[----:B------:R0:W-:Y:S04]  /*34990*/  STL [R1+0x27a0], R18 ;  /* 0x0027a01201007387 */ /* 0x0001e80000100800 */
[----:B------:R-:W-:Y:S01]  /*349a0*/  STL [R1+0x27dc], R26 ;  /* 0x0027dc1a01007387 */ /* 0x000fe20000100800 */
[----:B0-----:R-:W-:-:S03]  /*349b0*/  IADD3 R18, P6, PT, R59, R2, RZ ;  /* 0x000000023b127210 */ /* 0x001fc60007fde0ff */
[----:B------:R-:W-:Y:S04]  /*349c0*/  STL [R1+0x27a8], R25 ;  /* 0x0027a81901007387 */ /* 0x000fe80000100800 */
[----:B------:R0:W-:Y:S04]  /*349d0*/  STL [R1+0x27e4], R18 ;  /* 0x0027e41201007387 */ /* 0x0001e80000100800 */
[----:B------:R-:W-:Y:S01]  /*349e0*/  STL [R1+0x27b0], R24 ;  /* 0x0027b01801007387 */ /* 0x000fe20000100800 */
[----:B0-----:R-:W-:-:S03]  /*349f0*/  LEA.HI.X.SX32 R18, R22, R19, 0x1, P0 ;  /* 0x0000001316127211 */ /* 0x001fc600000f0eff */
[----:B------:R-:W-:Y:S01]  /*34a00*/  STL [R1+0x27ec], R23 ;  /* 0x0027ec1701007387 */ /* 0x000fe20000100800 */
[----:B------:R-:W-:-:S03]  /*34a10*/  IADD3 R22, P0, PT, R57, R2, RZ ;  /* 0x0000000239167210 */ /* 0x000fc60007f1e0ff */
[----:B------:R0:W-:Y:S04]  /*34a20*/  STL [R1+0x27b8], R18 ;  /* 0x0027b81201007387 */ /* 0x0001e80000100800 */
[----:B------:R-:W-:Y:S01]  /*34a30*/  STL [R1+0x27f4], R22 ;  /* 0x0027f41601007387 */ /* 0x000fe20000100800 */
[----:B0-----:R-:W-:-:S03]  /*34a40*/  IADD3 R18, P4, PT, R7, R2, RZ ;  /* 0x0000000207127210 */ /* 0x001fc60007f9e0ff */
[----:B------:R0:W-:Y:S04]  /*34a50*/  STL [R1+0x27c0], R21 ;  /* 0x0027c01501007387 */ /* 0x0001e80000100800 */
[----:B------:R1:W-:Y:S04]  /*34a60*/  STL [R1+0x27fc], R18 ;  /* 0x0027fc1201007387 */ /* 0x0003e80000100800 */
[----:B------:R2:W-:Y:S01]  /*34a70*/  STL [R1+0x27c8], R20 ;  /* 0x0027c81401007387 */ /* 0x0005e20000100800 */
[----:B0-----:R-:W-:Y:S02]  /*34a80*/  IADD3 R21, P3, PT, R8, R2, RZ ;  /* 0x0000000208157210 */ /* 0x001fe40007f7e0ff */
[----:B-1----:R-:W-:-:S03]  /*34a90*/  LEA.HI.X.SX32 R18, R61, R19, 0x1, P2 ;  /* 0x000000133d127211 */ /* 0x002fc600010f0eff */
[----:B------:R0:W-:Y:S01]  /*34aa0*/  STL [R1+0x2804], R21 ;  /* 0x0028041501007387 */ /* 0x0001e20000100800 */
[----:B--2---:R-:W-:-:S03]  /*34ab0*/  IADD3 R20, P2, PT, R9, R2, RZ ;  /* 0x0000000209147210 */ /* 0x004fc60007f5e0ff */
[----:B------:R1:W-:Y:S01]  /*34ac0*/  STL [R1+0x27d0], R18 ;  /* 0x0027d01201007387 */ /* 0x0003e20000100800 */
[----:B------:R-:W-:-:S03]  /*34ad0*/  IMAD R11, R11, UR7, RZ ;  /* 0x000000070b0b7c24 */ /* 0x000fc6000f8e02ff */
[----:B------:R2:W-:Y:S01]  /*34ae0*/  STL [R1+0x280c], R20 ;  /* 0x00280c1401007387 */ /* 0x0005e20000100800 */
[----:B0-----:R-:W-:Y:S01]  /*34af0*/  LEA.HI.X.SX32 R21, R60, R19, 0x1, P1 ;  /* 0x000000133c157211 */ /* 0x001fe200008f0eff */
[----:B------:R-:W-:Y:S01]  /*34b00*/  IMAD R12, R12, UR7, RZ ;  /* 0x000000070c0c7c24 */ /* 0x000fe2000f8e02ff */
[----:B-1----:R-:W-:-:S03]  /*34b10*/  IADD3 R18, P1, PT, R10, R2, RZ ;  /* 0x000000020a127210 */ /* 0x002fc60007f3e0ff */
[----:B------:R0:W-:Y:S01]  /*34b20*/  STL [R1+0x27d8], R21 ;  /* 0x0027d81501007387 */ /* 0x0001e20000100800 */
[----:B--2---:R-:W-:-:S03]  /*34b30*/  LEA.HI.X.SX32 R20, R59, R19, 0x1, P6 ;  /* 0x000000133b147211 */ /* 0x004fc600030f0eff */
[----:B------:R1:W-:Y:S01]  /*34b40*/  STL [R1+0x2814], R18 ;  /* 0x0028141201007387 */ /* 0x0003e20000100800 */
[----:B------:R-:W-:-:S03]  /*34b50*/  IMAD R13, R13, UR7, RZ ;  /* 0x000000070d0d7c24 */ /* 0x000fc6000f8e02ff */
[----:B------:R2:W-:Y:S01]  /*34b60*/  STL [R1+0x27e0], R20 ;  /* 0x0027e01401007387 */ /* 0x0005e20000100800 */
[----:B0-----:R-:W-:Y:S01]  /*34b70*/  IADD3 R21, P6, PT, R11, R2, RZ ;  /* 0x000000020b157210 */ /* 0x001fe20007fde0ff */
[----:B------:R-:W-:Y:S01]  /*34b80*/  IMAD R14, R14, UR7, RZ ;  /* 0x000000070e0e7c24 */ /* 0x000fe2000f8e02ff */
[----:B-1----:R-:W-:-:S03]  /*34b90*/  LEA.HI.X.SX32 R18, R58, R19, 0x1, P5 ;  /* 0x000000133a127211 */ /* 0x002fc600028f0eff */
[----:B------:R0:W-:Y:S01]  /*34ba0*/  STL [R1+0x281c], R21 ;  /* 0x00281c1501007387 */ /* 0x0001e20000100800 */
[----:B--2---:R-:W-:-:S03]  /*34bb0*/  IADD3 R20, P5, PT, R12, R2, RZ ;  /* 0x000000020c147210 */ /* 0x004fc60007fbe0ff */
[----:B------:R1:W-:Y:S01]  /*34bc0*/  STL [R1+0x27e8], R18 ;  /* 0x0027e81201007387 */ /* 0x0003e20000100800 */
[----:B------:R-:W-:-:S03]  /*34bd0*/  IMAD R15, R15, UR7, RZ ;  /* 0x000000070f0f7c24 */ /* 0x000fc6000f8e02ff */
[----:B------:R2:W-:Y:S01]  /*34be0*/  STL [R1+0x2824], R20 ;  /* 0x0028241401007387 */ /* 0x0005e20000100800 */
[-C--:B0-----:R-:W-:Y:S02]  /*34bf0*/  LEA.HI.X.SX32 R21, R57, R19.reuse, 0x1, P0 ;  /* 0x0000001339157211 */ /* 0x081fe400000f0eff */
[-C--:B-1----:R-:W-:Y:S01]  /*34c00*/  IADD3 R18, P0, PT, R13, R2.reuse, RZ ;  /* 0x000000020d127210 */ /* 0x082fe20007f1e0ff */
[----:B------:R-:W-:Y:S01]  /*34c10*/  IMAD R16, R16, UR7, RZ ;  /* 0x0000000710107c24 */ /* 0x000fe2000f8e02ff */
[----:B--2---:R-:W-:Y:S02]  /*34c20*/  LEA.HI.X.SX32 R20, R7, R19, 0x1, P4 ;  /* 0x0000001307147211 */ /* 0x004fe400020f0eff */
[----:B------:R-:W-:Y:S01]  /*34c30*/  IADD3 R7, P4, PT, R14, R2, RZ ;  /* 0x000000020e077210 */ /* 0x000fe20007f9e0ff */
[----:B------:R-:W-:Y:S04]  /*34c40*/  STL [R1+0x27f0], R21 ;  /* 0x0027f01501007387 */ /* 0x000fe80000100800 */
[----:B------:R0:W-:Y:S01]  /*34c50*/  STL [R1+0x282c], R18 ;  /* 0x00282c1201007387 */ /* 0x0001e20000100800 */
[----:B------:R-:W-:-:S03]  /*34c60*/  IMAD R17, R17, UR7, RZ ;  /* 0x0000000711117c24 */ /* 0x000fc6000f8e02ff */
[----:B------:R-:W-:Y:S04]  /*34c70*/  STL [R1+0x27f8], R20 ;  /* 0x0027f81401007387 */ /* 0x000fe80000100800 */
[----:B------:R1:W-:Y:S01]  /*34c80*/  STL [R1+0x2834], R7 ;  /* 0x0028340701007387 */ /* 0x0003e20000100800 */
[----:B0-----:R-:W-:Y:S02]  /*34c90*/  LEA.HI.X.SX32 R18, R8, R19, 0x1, P3 ;  /* 0x0000001308127211 */ /* 0x001fe400018f0eff */
[----:B------:R-:W-:-:S03]  /*34ca0*/  IADD3 R8, P3, PT, R15, R2, RZ ;  /* 0x000000020f087210 */ /* 0x000fc60007f7e0ff */
[----:B------:R-:W-:Y:S01]  /*34cb0*/  STL [R1+0x2800], R18 ;  /* 0x0028001201007387 */ /* 0x000fe20000100800 */
[-C--:B-1----:R-:W-:Y:S02]  /*34cc0*/  LEA.HI.X.SX32 R7, R9, R19.reuse, 0x1, P2 ;  /* 0x0000001309077211 */ /* 0x082fe400010f0eff */
[----:B------:R-:W-:Y:S01]  /*34cd0*/  IADD3 R9, P2, PT, R16, R2, RZ ;  /* 0x0000000210097210 */ /* 0x000fe20007f5e0ff */
[----:B------:R0:W-:Y:S04]  /*34ce0*/  STL [R1+0x283c], R8 ;  /* 0x00283c0801007387 */ /* 0x0001e80000100800 */
[----:B------:R1:W-:Y:S04]  /*34cf0*/  STL [R1+0x2808], R7 ;  /* 0x0028080701007387 */ /* 0x0003e80000100800 */
[----:B------:R2:W-:Y:S01]  /*34d00*/  STL [R1+0x2844], R9 ;  /* 0x0028440901007387 */ /* 0x0005e20000100800 */
[----:B0-----:R-:W-:-:S02]  /*34d10*/  LEA.HI.X.SX32 R8, R10, R19, 0x1, P1 ;  /* 0x000000130a087211 */ /* 0x001fc400008f0eff */
[----:B-1----:R-:W-:-:S03]  /*34d20*/  IADD3 R7, P1, PT, R17, R2, RZ ;  /* 0x0000000211077210 */ /* 0x002fc60007f3e0ff */
[----:B------:R-:W-:Y:S01]  /*34d30*/  STL [R1+0x2810], R8 ;  /* 0x0028100801007387 */ /* 0x000fe20000100800 */
[----:B--2---:R-:W-:-:S03]  /*34d40*/  LEA.HI.X.SX32 R9, R11, R19, 0x1, P6 ;  /* 0x000000130b097211 */ /* 0x004fc600030f0eff */
[----:B------:R0:W-:Y:S04]  /*34d50*/  STL [R1+0x284c], R7 ;  /* 0x00284c0701007387 */ /* 0x0001e80000100800 */
[----:B------:R1:W-:Y:S04]  /*34d60*/  STL [R1+0x2818], R9 ;  /* 0x0028180901007387 */ /* 0x0003e80000100800 */
[----:B------:R-:W2:Y:S01]  /*34d70*/  LDL.LU R20, [R1+0x730] ;  /* 0x0007300001147983 */ /* 0x000ea20000300800 */
[----:B------:R-:W-:Y:S01]  /*34d80*/  IMAD R37, R37, UR7, RZ ;  /* 0x0000000725257c24 */ /* 0x000fe2000f8e02ff */
[----:B0-----:R-:W-:Y:S01]  /*34d90*/  LEA.HI.X.SX32 R7, R12, R19, 0x1, P5 ;  /* 0x000000130c077211 */ /* 0x001fe200028f0eff */
[----:B------:R-:W-:-:S03]  /*34da0*/  IMAD R38, R38, UR7, RZ ;  /* 0x0000000726267c24 */ /* 0x000fc6000f8e02ff */
[-C--:B------:R-:W-:Y:S01]  /*34db0*/  IADD3 R8, P6, PT, R37, R2.reuse, RZ ;  /* 0x0000000225087210 */ /* 0x080fe20007fde0ff */
[----:B------:R-:W-:Y:S01]  /*34dc0*/  IMAD R46, R46, UR7, RZ ;  /* 0x000000072e2e7c24 */ /* 0x000fe2000f8e02ff */
[----:B-1----:R-:W-:Y:S01]  /*34dd0*/  IADD3 R9, P5, PT, R38, R2, RZ ;  /* 0x0000000226097210 */ /* 0x002fe20007fbe0ff */
[----:B------:R-:W-:Y:S02]  /*34de0*/  IMAD R47, R47, UR7, RZ ;  /* 0x000000072f2f7c24 */ /* 0x000fe4000f8e02ff */
[----:B------:R0:W-:Y:S04]  /*34df0*/  STL [R1+0x2854], R8 ;  /* 0x0028540801007387 */ /* 0x0001e80000100800 */
[----:B------:R1:W-:Y:S01]  /*34e00*/  STL [R1+0x2820], R7 ;  /* 0x0028200701007387 */ /* 0x0003e20000100800 */
[----:B0-----:R-:W-:-:S03]  /*34e10*/  LEA.HI.X.SX32 R8, R13, R19, 0x1, P0 ;  /* 0x000000130d087211 */ /* 0x001fc600000f0eff */
[----:B------:R0:W-:Y:S01]  /*34e20*/  STL [R1+0x285c], R9 ;  /* 0x00285c0901007387 */ /* 0x0001e20000100800 */
[----:B-1----:R-:W-:-:S03]  /*34e30*/  IADD3 R7, P0, PT, R46, R2, RZ ;  /* 0x000000022e077210 */ /* 0x002fc60007f1e0ff */
[----:B------:R1:W-:Y:S01]  /*34e40*/  STL [R1+0x2828], R8 ;  /* 0x0028280801007387 */ /* 0x0003e20000100800 */
[----:B------:R-:W-:-:S03]  /*34e50*/  IMAD R48, R48, UR7, RZ ;  /* 0x0000000730307c24 */ /* 0x000fc6000f8e02ff */
[----:B------:R3:W-:Y:S01]  /*34e60*/  STL [R1+0x2864], R7 ;  /* 0x0028640701007387 */ /* 0x0007e20000100800 */
[----:B0-----:R-:W-:Y:S01]  /*34e70*/  LEA.HI.X.SX32 R9, R14, R19, 0x1, P4 ;  /* 0x000000130e097211 */ /* 0x001fe200020f0eff */
[----:B------:R-:W-:Y:S01]  /*34e80*/  IMAD R49, R49, UR7, RZ ;  /* 0x0000000731317c24 */ /* 0x000fe2000f8e02ff */
[----:B-1----:R-:W-:-:S03]  /*34e90*/  IADD3 R8, P4, PT, R47, R2, RZ ;  /* 0x000000022f087210 */ /* 0x002fc60007f9e0ff */
[----:B------:R0:W-:Y:S01]  /*34ea0*/  STL [R1+0x2830], R9 ;  /* 0x0028300901007387 */ /* 0x0001e20000100800 */
[----:B---3--:R-:W-:-:S03]  /*34eb0*/  LEA.HI.X.SX32 R7, R15, R19, 0x1, P3 ;  /* 0x000000130f077211 */ /* 0x008fc600018f0eff */
[----:B------:R1:W-:Y:S01]  /*34ec0*/  STL [R1+0x286c], R8 ;  /* 0x00286c0801007387 */ /* 0x0003e20000100800 */
[----:B------:R-:W-:-:S03]  /*34ed0*/  IMAD R50, R50, UR7, RZ ;  /* 0x0000000732327c24 */ /* 0x000fc6000f8e02ff */
[----:B------:R3:W-:Y:S01]  /*34ee0*/  STL [R1+0x2838], R7 ;  /* 0x0028380701007387 */ /* 0x0007e20000100800 */
[----:B0-----:R-:W-:Y:S02]  /*34ef0*/  IADD3 R9, P3, PT, R48, R2, RZ ;  /* 0x0000000230097210 */ /* 0x001fe40007f7e0ff */
[----:B-1----:R-:W-:-:S03]  /*34f00*/  LEA.HI.X.SX32 R8, R16, R19, 0x1, P2 ;  /* 0x0000001310087211 */ /* 0x002fc600010f0eff */
[----:B------:R0:W-:Y:S01]  /*34f10*/  STL [R1+0x2874], R9 ;  /* 0x0028740901007387 */ /* 0x0001e20000100800 */
[----:B---3--:R-:W-:-:S03]  /*34f20*/  IADD3 R7, P2, PT, R49, R2, RZ ;  /* 0x0000000231077210 */ /* 0x008fc60007f5e0ff */
        /* <DEDUP_REMOVED lines=45> */
[----:B------:R1:W-:Y:S04]  /*35200*/  STL [R1+0x2888], R8 ;  /* 0x0028880801007387 */ /* 0x0003e80000100800 */
[----:B------:R3:W-:Y:S01]  /*35210*/  STL [R1+0x28c0], R7 ;  /* 0x0028c00701007387 */ /* 0x0007e20000100800 */
[----:B0-----:R-:W-:Y:S02]  /*35220*/  LEA.HI.X.SX32 R9, R52, R19, 0x1, P5 ;  /* 0x0000001334097211 */ /* 0x001fe400028f0eff */
[----:B-1----:R-:W-:-:S03]  /*35230*/  IADD3 R8, P5, PT, R5, R2, RZ ;  /* 0x0000000205087210 */ /* 0x002fc60007fbe0ff */
[----:B------:R-:W-:Y:S01]  /*35240*/  STL [R1+0x2890], R9 ;  /* 0x0028900901007387 */ /* 0x000fe20000100800 */
[----:B---3--:R-:W-:-:S03]  /*35250*/  LEA.HI.X.SX32 R7, R53, R19, 0x1, P0 ;  /* 0x0000001335077211 */ /* 0x008fc600000f0eff */
[----:B------:R0:W-:Y:S04]  /*35260*/  STL [R1+0x28c4], R8 ;  /* 0x0028c40801007387 */ /* 0x0001e80000100800 */
[----:B------:R1:W-:Y:S01]  /*35270*/  STL [R1+0x2898], R7 ;  /* 0x0028980701007387 */ /* 0x0003e20000100800 */
[----:B0-----:R-:W-:Y:S02]  /*35280*/  LEA.HI.X.SX32 R8, R54, R19, 0x1, P4 ;  /* 0x0000001336087211 */ /* 0x001fe400020f0eff */
[-C--:B-1----:R-:W-:Y:S01]  /*35290*/  IADD3 R7, P4, PT, R0, R2.reuse, RZ ;  /* 0x0000000200077210 */ /* 0x082fe20007f9e0ff */
[----:B------:R-:W-:Y:S02]  /*352a0*/  IMAD R28, R28, UR7, RZ ;  /* 0x000000071c1c7c24 */ /* 0x000fe4000f8e02ff */
[----:B------:R-:W-:Y:S01]  /*352b0*/  IMAD R3, R3, UR7, RZ ;  /* 0x0000000703037c24 */ /* 0x000fe2000f8e02ff */
[----:B--2---:R-:W-:-:S05]  /*352c0*/  IADD3 R9, P0, PT, R20, R2, RZ ;  /* 0x0000000214097210 */ /* 0x004fca0007f1e0ff */
[----:B------:R0:W-:Y:S04]  /*352d0*/  STL [R1+0x28c8], R9 ;  /* 0x0028c80901007387 */ /* 0x0001e80000100800 */
[----:B------:R1:W-:Y:S04]  /*352e0*/  STL [R1+0x28a0], R8 ;  /* 0x0028a00801007387 */ /* 0x0003e80000100800 */
[----:B------:R2:W-:Y:S01]  /*352f0*/  STL [R1+0x28cc], R7 ;  /* 0x0028cc0701007387 */ /* 0x0005e20000100800 */
[----:B0-----:R-:W-:Y:S02]  /*35300*/  LEA.HI.X.SX32 R9, R43, R19, 0x1, P3 ;  /* 0x000000132b097211 */ /* 0x001fe400018f0eff */
[----:B-1----:R-:W-:-:S03]  /*35310*/  IADD3 R8, P3, PT, R40, R2, RZ ;  /* 0x0000000228087210 */ /* 0x002fc60007f7e0ff */
[----:B------:R0:W-:Y:S01]  /*35320*/  STL [R1+0x28a8], R9 ;  /* 0x0028a80901007387 */ /* 0x0001e20000100800 */
[----:B--2---:R-:W-:-:S03]  /*35330*/  LEA.HI.X.SX32 R7, R42, R19, 0x1, P2 ;  /* 0x000000132a077211 */ /* 0x004fc600010f0eff */
[----:B------:R1:W-:Y:S04]  /*35340*/  STL [R1+0x28d0], R8 ;  /* 0x0028d00801007387 */ /* 0x0003e80000100800 */
[----:B------:R2:W-:Y:S01]  /*35350*/  STL [R1+0x28b0], R7 ;  /* 0x0028b00701007387 */ /* 0x0005e20000100800 */
[----:B0-----:R-:W-:Y:S02]  /*35360*/  IADD3 R9, P2, PT, R28, R2, RZ ;  /* 0x000000021c097210 */ /* 0x001fe40007f5e0ff */
[----:B-1----:R-:W-:-:S03]  /*35370*/  LEA.HI.X.SX32 R8, R41, R19, 0x1, P1 ;  /* 0x0000001329087211 */ /* 0x002fc600008f0eff */
[----:B------:R-:W-:Y:S01]  /*35380*/  STL [R1+0x28d4], R9 ;  /* 0x0028d40901007387 */ /* 0x000fe20000100800 */
[----:B--2---:R-:W-:Y:S02]  /*35390*/  IADD3 R7, P1, PT, R3, R2, RZ ;  /* 0x0000000203077210 */ /* 0x004fe40007f3e0ff */
[-C--:B------:R-:W-:Y:S01]  /*353a0*/  LEA.HI.X.SX32 R2, R4, R19.reuse, 0x1, P6 ;  /* 0x0000001304027211 */ /* 0x080fe200030f0eff */
[----:B------:R0:W-:Y:S01]  /*353b0*/  STL [R1+0x28b8], R8 ;  /* 0x0028b80801007387 */ /* 0x0001e20000100800 */
[----:B------:R-:W-:-:S03]  /*353c0*/  LEA.HI.X.SX32 R4, R5, R19, 0x1, P5 ;  /* 0x0000001305047211 */ /* 0x000fc600028f0eff */
[----:B------:R1:W-:Y:S04]  /*353d0*/  STL [R1+0x19a4], R7 ;  /* 0x0019a40701007387 */ /* 0x0003e80000100800 */
[----:B------:R2:W-:Y:S01]  /*353e0*/  STL [R1+0x1990], R2 ;  /* 0x0019900201007387 */ /* 0x0005e20000100800 */
[----:B0-----:R-:W-:-:S03]  /*353f0*/  IADD3 R8, P6, PT, R39, UR8, RZ ;  /* 0x0000000827087c10 */ /* 0x001fc6000ffde0ff */
[----:B------:R0:W-:Y:S01]  /*35400*/  STL [R1+0x1994], R4 ;  /* 0x0019940401007387 */ /* 0x0001e20000100800 */
[----:B-1----:R-:W-:Y:S01]  /*35410*/  IADD3 R7, P5, PT, R6, UR8, RZ ;  /* 0x0000000806077c10 */ /* 0x002fe2000ffbe0ff */
[----:B------:R-:W1:Y:S01]  /*35420*/  LDCU UR8, c[0x0][0x3a8] ;  /* 0x00007500ff0877ac */ /* 0x000e620008000800 */
[-C--:B--2---:R-:W-:Y:S01]  /*35430*/  LEA.HI.X.SX32 R2, R20, R19.reuse, 0x1, P0 ;  /* 0x0000001314027211 */ /* 0x084fe200000f0eff */
[----:B------:R-:W-:Y:S01]  /*35440*/  STL [R1+0x1714], R8 ;  /* 0x0017140801007387 */ /* 0x000fe20000100800 */
[----:B0-----:R-:W-:-:S03]  /*35450*/  LEA.HI.X.SX32 R4, R0, R19, 0x1, P4 ;  /* 0x0000001300047211 */ /* 0x001fc600020f0eff */
[----:B------:R0:W-:Y:S04]  /*35460*/  STL [R1+0x1998], R2 ;  /* 0x0019980201007387 */ /* 0x0001e80000100800 */
[----:B------:R2:W5:Y:S01]  /*35470*/  LDL.LU R0, [R1+0x301c] ;  /* 0x00301c0001007983 */ /* 0x0005620000300800 */
[----:B0-----:R-:W-:-:S03]  /*35480*/  LEA.HI.X.SX32 R2, R40, R19, 0x1, P3 ;  /* 0x0000001328027211 */ /* 0x001fc600018f0eff */
[----:B------:R-:W-:Y:S04]  /*35490*/  STL [R1+0x1718], R7 ;  /* 0x0017180701007387 */ /* 0x000fe80000100800 */
[----:B------:R0:W-:Y:S04]  /*354a0*/  STL [R1+0x199c], R4 ;  /* 0x00199c0401007387 */ /* 0x0001e80000100800 */
[----:B------:R3:W-:Y:S01]  /*354b0*/  STL [R1+0x19a0], R2 ;  /* 0x0019a00201007387 */ /* 0x0007e20000100800 */
[-C--:B0-----:R-:W-:Y:S02]  /*354c0*/  LEA.HI.X.SX32 R4, R28, R19.reuse, 0x1, P2 ;  /* 0x000000131c047211 */ /* 0x081fe400010f0eff */
[----:B---3--:R-:W-:-:S03]  /*354d0*/  LEA.HI.X.SX32 R2, R3, R19, 0x1, P1 ;  /* 0x0000001303027211 */ /* 0x008fc600008f0eff */
[----:B------:R0:W-:Y:S04]  /*354e0*/  STL [R1+0x19a8], R4 ;  /* 0x0019a80401007387 */ /* 0x0001e80000100800 */
[----:B------:R3:W-:Y:S01]  /*354f0*/  STL [R1+0x179c], R2 ;  /* 0x00179c0201007387 */ /* 0x0007e20000100800 */
[----:B0-----:R-:W-:Y:S02]  /*35500*/  LEA.HI.X.SX32 R4, R39, UR9, 0x1, P6 ;  /* 0x0000000927047c11 */ /* 0x001fe4000b0f0eff */
[----:B---3--:R-:W-:-:S03]  /*35510*/  LEA.HI.X.SX32 R2, R6, UR9, 0x1, P5 ;  /* 0x0000000906027c11 */ /* 0x008fc6000a8f0eff */
[----:B------:R-:W-:Y:S04]  /*35520*/  STL [R1+0x170c], R4 ;  /* 0x00170c0401007387 */ /* 0x000fe80000100800 */
[----:B------:R-:W-:Y:S04]  /*35530*/  STL [R1+0x1710], R2 ;  /* 0x0017100201007387 */ /* 0x000fe80000100800 */
        /* <DEDUP_REMOVED lines=1021> */
[----:B------:R-:W3:Y:S01]  /*39510*/  LDL R20, [R1+0x12c] ;  /* 0x00012c0001147983 */ /* 0x000ee20000100800 */
[----:B-1----:R-:W-:-:S02]  /*39520*/  UIMAD UR9, UR8, 0x1f, URZ ;  /* 0x0000001f080978a4 */ /* 0x002fc4000f8e02ff */
[----:B------:R-:W-:Y:S01]  /*39530*/  UIMAD UR10, UR8, 0x1e, URZ ;  /* 0x0000001e080a78a4 */ /* 0x000fe2000f8e02ff */
[----:B------:R-:W-:Y:S01]  /*39540*/  STL [R1+0x250], RZ ;  /* 0x000250ff01007387 */ /* 0x000fe20000100800 */
[----:B------:R-:W-:Y:S02]  /*39550*/  UIMAD UR11, UR8, 0x1d, URZ ;  /* 0x0000001d080b78a4 */ /* 0x000fe4000f8e02ff */
[----:B------:R-:W-:Y:S01]  /*39560*/  USHF.R.S32.HI UR7, URZ, 0x1f, UR5 ;  /* 0x0000001fff077899 */ /* 0x000fe20008011405 */
[----:B------:R-:W-:Y:S01]  /*39570*/  STL [R1+0x254], RZ ;  /* 0x000254ff01007387 */ /* 0x000fe20000100800 */
[----:B------:R-:W-:-:S03]  /*39580*/  UIMAD UR12, UR8, 0x1c, URZ ;  /* 0x0000001c080c78a4 */ /* 0x000fc6000f8e02ff */
[----:B------:R-:W-:Y:S01]  /*39590*/  STL [R1+0x258], RZ ;  /* 0x000258ff01007387 */ /* 0x000fe20000100800 */
[----:B------:R-:W-:-:S03]  /*395a0*/  ULEA.HI UR7, UR7, UR5, URZ, 0x5 ;  /* 0x0000000507077291 */ /* 0x000fc6000f8f28ff */
[----:B------:R-:W-:Y:S01]  /*395b0*/  STL [R1+0x25c], RZ ;  /* 0x00025cff01007387 */ /* 0x000fe20000100800 */
[----:B------:R-:W-:Y:S02]  /*395c0*/  USHF.R.S32.HI UR5, URZ, 0x1f, UR9 ;  /* 0x0000001fff057899 */ /* 0x000fe40008011409 */
[----:B------:R-:W-:Y:S02]  /*395d0*/  UIMAD UR13, UR8, 0x1b, URZ ;  /* 0x0000001b080d78a4 */ /* 0x000fe4000f8e02ff */
[----:B------:R-:W-:Y:S02]  /*395e0*/  USHF.R.S32.HI UR42, URZ, 0x1f, UR10 ;  /* 0x0000001fff2a7899 */ /* 0x000fe4000801140a */
[----:B------:R-:W-:Y:S02]  /*395f0*/  UIMAD UR14, UR8, 0x1a, URZ ;  /* 0x0000001a080e78a4 */ /* 0x000fe4000f8e02ff */
[----:B------:R-:W-:Y:S02]  /*39600*/  USHF.R.S32.HI UR43, URZ, 0x1f, UR11 ;  /* 0x0000001fff2b7899 */ /* 0x000fe4000801140b */
[----:B------:R-:W-:-:S02]  /*39610*/  UIMAD UR15, UR8, 0x19, URZ ;  /* 0x00000019080f78a4 */ /* 0x000fc4000f8e02ff */
        /* <DEDUP_REMOVED lines=17> */
[----:B------:R-:W-:-:S02]  /*39730*/  USHF.L.U32 UR24, UR8, 0x4, URZ ;  /* 0x0000000408187899 */ /* 0x000fc400080006ff */
        /* <DEDUP_REMOVED lines=15> */
[----:B------:R-:W-:Y:S02]  /*39830*/  USHF.L.U32 UR32, UR8, 0x3, URZ ;  /* 0x0000000308207899 */ /* 0x000fe400080006ff */
[----:B------:R-:W-:Y:S02]  /*39840*/  USHF.R.S32.HI UR61, URZ, 0x1f, UR29 ;  /* 0x0000001fff3d7899 */ /* 0x000fe4000801141d */
[----:B------:R-:W-:-:S02]  /*39850*/  UIMAD UR33, UR8, 0x7, URZ ;  /* 0x00000007082178a4 */ /* 0x000fc4000f8e02ff */
[----:B------:R-:W-:Y:S02]  /*39860*/  USHF.R.S32.HI UR62, URZ, 0x1f, UR30 ;  /* 0x0000001fff3e7899 */ /* 0x000fe4000801141e */
[----:B------:R-:W-:Y:S02]  /*39870*/  UIMAD UR34, UR8, 0x6, URZ ;  /* 0x00000006082278a4 */ /* 0x000fe4000f8e02ff */
[----:B------:R-:W-:Y:S02]  /*39880*/  USHF.R.S32.HI UR63, URZ, 0x1f, UR31 ;  /* 0x0000001fff3f7899 */ /* 0x000fe4000801141f */
[----:B------:R-:W-:Y:S01]  /*39890*/  UIMAD UR35, UR8, 0x5, URZ ;  /* 0x00000005082378a4 */ /* 0x000fe2000f8e02ff */
[C---:B---3--:R-:W-:Y:S02]  /*398a0*/  LOP3.LUT R6, R20.reuse, 0x10, RZ, 0x3c, !PT ;  /* 0x0000001014067812 */ /* 0x048fe400078e3cff */
[----:B------:R-:W-:Y:S02]  /*398b0*/  LOP3.LUT R5, R20, 0x20, RZ, 0x3c, !PT ;  /* 0x0000002014057812 */ /* 0x000fe400078e3cff */
[----:B------:R-:W-:-:S02]  /*398c0*/  IADD3 R6, P5, PT, R8, UR9, RZ ;  /* 0x0000000908067c10 */ /* 0x000fc4000ffbe0ff */
[C---:B------:R-:W-:Y:S02]  /*398d0*/  IADD3 R5, P2, PT, R7.reuse, UR9, RZ ;  /* 0x0000000907057c10 */ /* 0x040fe4000ff5e0ff */
[----:B------:R-:W-:Y:S02]  /*398e0*/  LOP3.LUT R3, R20, 0x30, RZ, 0x3c, !PT ;  /* 0x0000003014037812 */ /* 0x000fe400078e3cff */
[----:B------:R-:W-:Y:S01]  /*398f0*/  IADD3 R3, P1, PT, R8, UR10, RZ ;  /* 0x0000000a08037c10 */ /* 0x000fe2000ff3e0ff */
[----:B------:R0:W-:Y:S04]  /*39900*/  STL [R1+0x17a4], R6 ;  /* 0x0017a40601007387 */ /* 0x0001e80000100800 */
[----:B------:R1:W-:Y:S04]  /*39910*/  STL [R1+0x17ac], R5 ;  /* 0x0017ac0501007387 */ /* 0x0003e80000100800 */
[----:B------:R3:W-:Y:S01]  /*39920*/  STL [R1+0x17b4], R3 ;  /* 0x0017b40301007387 */ /* 0x0007e20000100800 */
[----:B0-----:R-:W-:-:S02]  /*39930*/  IADD3 R6, P0, PT, R7, UR10, RZ ;  /* 0x0000000a07067c10 */ /* 0x001fc4000ff1e0ff */
[----:B-1----:R-:W-:-:S03]  /*39940*/  IADD3 R5, P4, PT, R8, UR11, RZ ;  /* 0x0000000b08057c10 */ /* 0x002fc6000ff9e0ff */
[----:B------:R0:W-:Y:S01]  /*39950*/  STL [R1+0x17bc], R6 ;  /* 0x0017bc0601007387 */ /* 0x0001e20000100800 */
[----:B---3--:R-:W-:-:S03]  /*39960*/  IADD3 R3, P3, PT, R7, UR11, RZ ;  /* 0x0000000b07037c10 */ /* 0x008fc6000ff7e0ff */
[----:B------:R1:W-:Y:S04]  /*39970*/  STL [R1+0x17c4], R5 ;  /* 0x0017c40501007387 */ /* 0x0003e80000100800 */
[----:B------:R3:W-:Y:S01]  /*39980*/  STL [R1+0x17cc], R3 ;  /* 0x0017cc0301007387 */ /* 0x0007e20000100800 */
[----:B0-----:R-:W-:Y:S02]  /*39990*/  IADD3 R6, P6, PT, R8, UR12, RZ ;  /* 0x0000000c08067c10 */ /* 0x001fe4000ffde0ff */
[----:B-1----:R-:W-:-:S03]  /*399a0*/  IADD3.X R5, PT, PT, R4, UR5, RZ, P5, !PT ;  /* 0x0000000504057c10 */ /* 0x002fc6000affe4ff */
[----:B------:R0:W-:Y:S01]  /*399b0*/  STL [R1+0x17d4], R6 ;  /* 0x0017d40601007387 */ /* 0x0001e20000100800 */
[----:B---3--:R-:W-:-:S03]  /*399c0*/  IADD3 R3, P5, PT, R7, UR12, RZ ;  /* 0x0000000c07037c10 */ /* 0x008fc6000ffbe0ff */
[----:B------:R1:W-:Y:S04]  /*399d0*/  STL [R1+0x17a0], R5 ;  /* 0x0017a00501007387 */ /* 0x0003e80000100800 */
[----:B------:R3:W-:Y:S01]  /*399e0*/  STL [R1+0x17dc], R3 ;  /* 0x0017dc0301007387 */ /* 0x0007e20000100800 */
[----:B0-----:R-:W-:Y:S02]  /*399f0*/  IADD3.X R6, PT, PT, R2, UR5, RZ, P2, !PT ;  /* 0x0000000502067c10 */ /* 0x001fe400097fe4ff */
[----:B-1----:R-:W-:-:S03]  /*39a00*/  IADD3 R5, P2, PT, R8, UR13, RZ ;  /* 0x0000000d08057c10 */ /* 0x002fc6000ff5e0ff */
[----:B------:R0:W-:Y:S01]  /*39a10*/  STL [R1+0x17a8], R6 ;  /* 0x0017a80601007387 */ /* 0x0001e20000100800 */
[----:B---3--:R-:W-:-:S03]  /*39a20*/  IADD3.X R3, PT, PT, R4, UR42, RZ, P1, !PT ;  /* 0x0000002a04037c10 */ /* 0x008fc60008ffe4ff */
        /* <DEDUP_REMOVED lines=167> */
[----:B---3--:R-:W-:Y:S01]  /*3a4a0*/  IADD3.X R3, PT, PT, R4, UR63, RZ, P1, !PT ;  /* 0x0000003f04037c10 */ /* 0x008fe20008ffe4ff */
[----:B------:R-:W-:Y:S02]  /*3a4b0*/  USHF.R.S32.HI UR64, URZ, 0x1f, UR32 ;  /* 0x0000001fff407899 */ /* 0x000fe40008011420 */
[----:B------:R1:W-:Y:S01]  /*3a4c0*/  STL [R1+0x1934], R5 ;  /* 0x0019340501007387 */ /* 0x0003e20000100800 */
[----:B0-----:R-:W-:-:S03]  /*3a4d0*/  IADD3 R6, P1, PT, R7, UR34, RZ ;  /* 0x0000002207067c10 */ /* 0x001fc6000ff3e0ff */
[----:B------:R0:W-:Y:S01]  /*3a4e0*/  STL [R1+0x1900], R3 ;  /* 0x0019000301007387 */ /* 0x0001e20000100800 */
[----:B-1----:R-:W-:-:S03]  /*3a4f0*/  IADD3.X R5, PT, PT, R2, UR63, RZ, P0, !PT ;  /* 0x0000003f02057c10 */ /* 0x002fc600087fe4ff */
[----:B------:R1:W-:Y:S01]  /*3a500*/  STL [R1+0x193c], R6 ;  /* 0x00193c0601007387 */ /* 0x0003e20000100800 */
[----:B------:R-:W-:Y:S01]  /*3a510*/  USHF.L.U32 UR36, UR8, 0x2, URZ ;  /* 0x0000000208247899 */ /* 0x000fe200080006ff */
[----:B0-----:R-:W-:Y:S02]  /*3a520*/  IADD3 R3, P0, PT, R8, UR35, RZ ;  /* 0x0000002308037c10 */ /* 0x001fe4000ff1e0ff */
[----:B------:R0:W-:Y:S01]  /*3a530*/  STL [R1+0x1908], R5 ;  /* 0x0019080501007387 */ /* 0x0001e20000100800 */
[----:B------:R-:W-:Y:S01]  /*3a540*/  USHF.R.S32.HI UR65, URZ, 0x1f, UR33 ;  /* 0x0000001fff417899 */ /* 0x000fe20008011421 */
[----:B-1----:R-:W-:Y:S02]  /*3a550*/  IADD3.X R6, PT, PT, R4, UR64, RZ, P4, !PT ;  /* 0x0000004004067c10 */ /* 0x002fe4000a7fe4ff */
[----:B------:R1:W-:Y:S01]  /*3a560*/  STL [R1+0x1944], R3 ;  /* 0x0019440301007387 */ /* 0x0003e20000100800 */
[----:B0-----:R-:W-:-:S03]  /*3a570*/  IADD3 R5, P4, PT, R7, UR35, RZ ;  /* 0x0000002307057c10 */ /* 0x001fc6000ff9e0ff */
[----:B------:R0:W-:Y:S01]  /*3a580*/  STL [R1+0x1910], R6 ;  /* 0x0019100601007387 */ /* 0x0001e20000100800 */
[----:B-1----:R-:W-:-:S03]  /*3a590*/  IADD3.X R3, PT, PT, R2, UR64, RZ, P3, !PT ;  /* 0x0000004002037c10 */ /* 0x002fc60009ffe4ff */
[----:B------:R1:W-:Y:S01]  /*3a5a0*/  STL [R1+0x194c], R5 ;  /* 0x00194c0501007387 */ /* 0x0003e20000100800 */
[----:B------:R-:W-:Y:S01]  /*3a5b0*/  UIMAD UR37, UR8, 0x3, URZ ;  /* 0x00000003082578a4 */ /* 0x000fe2000f8e02ff */
[----:B0-----:R-:W-:Y:S02]  /*3a5c0*/  IADD3 R6, P3, PT, R8, UR36, RZ ;  /* 0x0000002408067c10 */ /* 0x001fe4000ff7e0ff */
[----:B------:R0:W-:Y:S01]  /*3a5d0*/  STL [R1+0x1918], R3 ;  /* 0x0019180301007387 */ /* 0x0001e20000100800 */
[----:B------:R-:W-:Y:S01]  /*3a5e0*/  USHF.R.S32.HI UR66, URZ, 0x1f, UR34 ;  /* 0x0000001fff427899 */ /* 0x000fe20008011422 */
[----:B-1----:R-:W-:Y:S02]  /*3a5f0*/  IADD3.X R5, PT, PT, R4, UR65, RZ, P6, !PT ;  /* 0x0000004104057c10 */ /* 0x002fe4000b7fe4ff */
[----:B------:R1:W-:Y:S01]  /*3a600*/  STL [R1+0x1954], R6 ;  /* 0x0019540601007387 */ /* 0x0003e20000100800 */
[----:B0-----:R-:W-:-:S03]  /*3a610*/  IADD3 R3, P6, PT, R7, UR36, RZ ;  /* 0x0000002407037c10 */ /* 0x001fc6000ffde0ff */
[----:B------:R0:W-:Y:S01]  /*3a620*/  STL [R1+0x1920], R5 ;  /* 0x0019200501007387 */ /* 0x0001e20000100800 */
[----:B------:R-:W-:Y:S01]  /*3a630*/  USHF.L.U32 UR38, UR8, 0x1, URZ ;  /* 0x0000000108267899 */ /* 0x000fe200080006ff */
[----:B-1----:R-:W-:Y:S02]  /*3a640*/  IADD3.X R6, PT, PT, R2, UR65, RZ, P5, !PT ;  /* 0x0000004102067c10 */ /* 0x002fe4000affe4ff */
[----:B------:R1:W-:Y:S01]  /*3a650*/  STL [R1+0x195c], R3 ;  /* 0x00195c0301007387 */ /* 0x0003e20000100800 */
[----:B0-----:R-:W-:-:S03]  /*3a660*/  IADD3 R5, P5, PT, R8, UR37, RZ ;  /* 0x0000002508057c10 */ /* 0x001fc6000ffbe0ff */
        /* <DEDUP_REMOVED lines=8> */
[----:B------:R-:W-:Y:S01]  /*3a6f0*/  USHF.R.S32.HI UR68, URZ, 0x1f, UR36 ;  /* 0x0000001fff447899 */ /* 0x000fe20008011424 */
[----:B0-----:R-:W-:Y:S02]  /*3a700*/  IADD3 R3, P1, PT, R8, UR38, RZ ;  /* 0x0000002608037c10 */ /* 0x001fe4000ff3e0ff */
[----:B------:R0:W-:Y:S01]  /*3a710*/  STL [R1+0x1938], R5 ;  /* 0x0019380501007387 */ /* 0x0001e20000100800 */
[----:B-1----:R-:W-:-:S03]  /*3a720*/  IADD3.X R6, PT, PT, R4, UR67, RZ, P0, !PT ;  /* 0x0000004304067c10 */ /* 0x002fc600087fe4ff */
        /* <DEDUP_REMOVED lines=10> */
[----:B------:R-:W-:Y:S01]  /*3a7d0*/  USHF.R.S32.HI UR70, URZ, 0x1f, UR38 ;  /* 0x0000001fff467899 */ /* 0x000fe20008011426 */
[----:B0-----:R-:W-:Y:S02]  /*3a7e0*/  IADD3 R3, P3, PT, R7, UR8, RZ ;  /* 0x0000000807037c10 */ /* 0x001fe4000ff7e0ff */
[----:B------:R0:W-:Y:S01]  /*3a7f0*/  STL [R1+0x1950], R5 ;  /* 0x0019500501007387 */ /* 0x0001e20000100800 */
[----:B------:R-:W-:Y:S01]  /*3a800*/  USHF.R.S32.HI UR71, URZ, 0x1f, UR8 ;  /* 0x0000001fff477899 */ /* 0x000fe20008011408 */
[----:B-1----:R-:W-:Y:S02]  /*3a810*/  IADD3.X R6, PT, PT, R2, UR68, RZ, P6, !PT ;  /* 0x0000004402067c10 */ /* 0x002fe4000b7fe4ff */
[----:B------:R1:W-:Y:S01]  /*3a820*/  STL [R1+0x198c], R3 ;  /* 0x00198c0301007387 */ /* 0x0003e20000100800 */
[----:B0-----:R-:W-:-:S03]  /*3a830*/  IADD3.X R5, PT, PT, R4, UR69, RZ, P5, !PT ;  /* 0x0000004504057c10 */ /* 0x001fc6000affe4ff */
[----:B------:R0:W-:Y:S01]  /*3a840*/  STL [R1+0x1958], R6 ;  /* 0x0019580601007387 */ /* 0x0001e20000100800 */
[----:B-1----:R-:W-:-:S03]  /*3a850*/  IADD3.X R3, PT, PT, R2, UR69, RZ, P2, !PT ;  /* 0x0000004502037c10 */ /* 0x002fc600097fe4ff */
[----:B------:R1:W-:Y:S01]  /*3a860*/  STL [R1+0x1960], R5 ;  /* 0x0019600501007387 */ /* 0x0003e20000100800 */
[----:B0-----:R-:W-:-:S03]  /*3a870*/  IADD3.X R6, PT, PT, R4, UR70, RZ, P1, !PT ;  /* 0x0000004604067c10 */ /* 0x001fc60008ffe4ff */
[----:B------:R0:W-:Y:S01]  /*3a880*/  STL [R1+0x1968], R3 ;  /* 0x0019680301007387 */ /* 0x0001e20000100800 */
[C---:B-1----:R-:W-:Y:S02]  /*3a890*/  IADD3.X R5, PT, PT, R2.reuse, UR70, RZ, P0, !PT ;  /* 0x0000004602057c10 */ /* 0x042fe400087fe4ff */
[----:B------:R-:W-:Y:S01]  /*3a8a0*/  IADD3.X R2, PT, PT, R2, UR71, RZ, P3, !PT ;  /* 0x0000004702027c10 */ /* 0x000fe20009ffe4ff */
[----:B------:R2:W-:Y:S01]  /*3a8b0*/  STL [R1+0x1970], R6 ;  /* 0x0019700601007387 */ /* 0x0005e20000100800 */
[----:B0-----:R-:W-:-:S03]  /*3a8c0*/  IADD3.X R3, PT, PT, R4, UR71, RZ, P4, !PT ;  /* 0x0000004704037c10 */ /* 0x001fc6000a7fe4ff */
[----:B------:R2:W-:Y:S04]  /*3a8d0*/  STL [R1+0x1978], R5 ;  /* 0x0019780501007387 */ /* 0x0005e80000100800 */
[----:B------:R2:W-:Y:S04]  /*3a8e0*/  STL [R1+0x1988], R2 ;  /* 0x0019880201007387 */ /* 0x0005e80000100800 */
[----:B------:R2:W-:Y:S01]  /*3a8f0*/  STL [R1+0x1980], R3 ;  /* 0x0019800301007387 */ /* 0x0005e20000100800 */
[----:B------:R-:W-:Y:S02]  /*3a900*/  USHF.L.U32 UR39, UR8, 0x5, URZ ;  /* 0x0000000508277899 */ /* 0x000fe400080006ff */
[----:B------:R-:W-:-:S02]  /*3a910*/  USHF.L.U32 UR6, UR6, 0x5, URZ ;  /* 0x0000000506067899 */ /* 0x000fc400080006ff */
[----:B------:R-:W-:Y:S02]  /*3a920*/  USHF.R.S32.HI UR72, URZ, 0x1f, UR39 ;  /* 0x0000001fff487899 */ /* 0x000fe40008011427 */
[----:B------:R-:W-:Y:S02]  /*3a930*/  USHF.R.S32.HI UR73, URZ, 0x1f, UR6 ;  /* 0x0000001fff497899 */ /* 0x000fe40008011406 */
[----:B------:R-:W-:-:S12]  /*3a940*/  USHF.R.S32.HI UR7, URZ, 0x5, UR7 ;  /* 0x00000005ff077899 */ /* 0x000fd80008011407 */
.L_x_1:
[----:B------:R0:W-:Y:S01]  /*3a950*/  STL [R1+0x4614], R11 ;  /* 0x0046140b01007387 */ /* 0x0001e20000100800 */
[----:B--2---:R-:W1:Y:S03]  /*3a960*/  LDC R2, c[0x0][0x3a0] ;  /* 0x0000e800ff027b82 */ /* 0x004e660000000800 */
[----:B------:R-:W2:Y:S04]  /*3a970*/  LDL R5, [R1+0x1710] ;  /* 0x0017100001057983 */ /* 0x000ea80000100800 */
[----:B------:R-:W2:Y:S04]  /*3a980*/  LDL R4, [R1+0x1718] ;  /* 0x0017180001047983 */ /* 0x000ea80000100800 */
[----:B0-----:R-:W1:Y:S04]  /*3a990*/  LDL R11, [R1+0x1758] ;  /* 0x00175800010b7983 */ /* 0x001e680000100800 */
[----:B------:R0:W-:Y:S02]  /*3a9a0*/  STL [R1+0x4610], R10 ;  /* 0x0046100a01007387 */ /* 0x0001e40000100800 */
[----:B0-----:R-:W-:Y:S01]  /*3a9b0*/  PRMT R10, RZ, 0x7610, R10 ;  /* 0x00007610ff0a7816 */ /* 0x001fe2000000000a */
[----:B-1----:R-:W-:-:S05]  /*3a9c0*/  IMAD R2, R11, -0x20, R2 ;  /* 0xffffffe00b027824 */ /* 0x002fca00078e0202 */
[----:B------:R-:W-:-:S13]  /*3a9d0*/  ISETP.GT.AND P0, PT, R2, RZ, PT ;  /* 0x000000ff0200720c */ /* 0x000fda0003f04270 */
[----:B--2---:R-:W2:Y:S04]  /*3a9e0*/  @P0 LDG.E.U8 R10, desc[UR40][R4.64] ;  /* 0x00000028040a0981 */ /* 0x004ea8000c1e1100 */
[----:B------:R-:W-:Y:S04]  /*3a9f0*/  STL [R1+0x460c], R9 ;  /* 0x00460c0901007387 */ /* 0x000fe80000100800 */
[----:B------:R-:W-:Y:S04]  /*3aa00*/  STL [R1+0x4608], R8 ;  /* 0x0046080801007387 */ /* 0x000fe80000100800 */
[----:B------:R-:W-:Y:S04]  /*3aa10*/  STL [R1+0x4604], R7 ;  /* 0x0046040701007387 */ /* 0x000fe80000100800 */
[----:B------:R-:W-:Y:S04]  /*3aa20*/  STL [R1+0x4600], R6 ;  /* 0x0046000601007387 */ /* 0x000fe80000100800 */
[----:B------:R-:W-:Y:S04]  /*3aa30*/  STL [R1+0x45fc], R3 ;  /* 0x0045fc0301007387 */ /* 0x000fe80000100800 */
[----:B-----5:R-:W-:Y:S04]  /*3aa40*/  STL [R1+0x301c], R0 ;  /* 0x00301c0001007387 */ /* 0x020fe80000100800 */
[----:B---3--:R-:W3:Y:S04]  /*3aa50*/  LDL.LU R11, [R1+0x4614] ;  /* 0x00461400010b7983 */ /* 0x008ee80000300800 */
[----:B--2---:R0:W-:Y:S04]  /*3aa60*/  STL [R1+0x18], R10 ;  /* 0x0000180a01007387 */ /* 0x0041e80000100800 */
[----:B0-----:R-:W2:Y:S04]  /*3aa70*/  LDL.LU R10, [R1+0x4610] ;  /* 0x00461000010a7983 */ /* 0x001ea80000300800 */
[----:B------:R-:W4:Y:S04]  /*3aa80*/  LDL R4, [R1+0x170c] ;  /* 0x00170c0001047983 */ /* 0x000f280000100800 */
[----:B------:R-:W4:Y:S01]  /*3aa90*/  LDL R5, [R1+0x1714] ;  /* 0x0017140001057983 */ /* 0x000f220000100800 */
[----:B------:R-:W-:-:S02]  /*3aaa0*/  PRMT R9, RZ, 0x7610, R9 ;  /* 0x00007610ff097816 */ /* 0x000fc40000000009 */
[----:B----4-:R-:W-:-:S04]  /*3aab0*/  @P0 LOP3.LUT R5, R5, R4, RZ, 0x3c, !PT ;  /* 0x0000000405050212 */ /* 0x010fc800078e3cff */
[----:B------:R-:W-:-:S04]  /*3aac0*/  @P0 LOP3.LUT R4, R5, R4, RZ, 0x3c, !PT ;  /* 0x0000000405040212 */ /* 0x000fc800078e3cff */
[----:B------:R-:W-:-:S05]  /*3aad0*/  @P0 LOP3.LUT R5, R5, R4, RZ, 0x3c, !PT ;  /* 0x0000000405050212 */ /* 0x000fca00078e3cff */
[----:B------:R-:W4:Y:S01]  /*3aae0*/  @P0 LDG.E.U8 R9, desc[UR40][R4.64] ;  /* 0x0000002804090981 */ /* 0x000f22000c1e1100 */
[----:B------:R-:W-:-:S03]  /*3aaf0*/  ISETP.GT.AND P1, PT, R2, 0x1, PT ;  /* 0x000000010200780c */ /* 0x000fc60003f24270 */
[----:B----4-:R0:W-:Y:S04]  /*3ab00*/  STL [R1+0x14], R9 ;  /* 0x0000140901007387 */ /* 0x0101e80000100800 */
[----:B0-----:R-:W4:Y:S04]  /*3ab10*/  LDL.LU R9, [R1+0x460c] ;  /* 0x00460c0001097983 */ /* 0x001f280000300800 */
[----:B------:R-:W2:Y:S04]  /*3ab20*/  LDL R4, [R1+0x1988] ;  /* 0x0019880001047983 */ /* 0x000ea80000100800 */
[----:B------:R-:W2:Y:S01]  /*3ab30*/  LDL R5, [R1+0x198c] ;  /* 0x00198c0001057983 */ /* 0x000ea20000100800 */
[----:B------:R-:W-:-:S02]  /*3ab40*/  PRMT R8, RZ, 0x7610, R8 ;  /* 0x00007610ff087816 */ /* 0x000fc40000000008 */
[----:B--2---:R-:W-:-:S04]  /*3ab50*/  @P1 LOP3.LUT R5, R5, R4, RZ, 0x3c, !PT ;  /* 0x0000000405051212 */ /* 0x004fc800078e3cff */
[----:B------:R-:W-:-:S04]  /*3ab60*/  @P1 LOP3.LUT R4, R5, R4, RZ, 0x3c, !PT ;  /* 0x0000000405041212 */ /* 0x000fc800078e3cff */
[----:B------:R-:W-:-:S05]  /*3ab70*/  @P1 LOP3.LUT R5, R5, R4, RZ, 0x3c, !PT ;  /* 0x0000000405051212 */ /* 0x000fca00078e3cff */
[----:B------:R-:W2:Y:S04]  /*3ab80*/  @P1 LDG.E.U8 R8, desc[UR40][R4.64] ;  /* 0x0000002804081981 */ /* 0x000ea8000c1e1100 */
[----:B--2---:R0:W-:Y:S04]  /*3ab90*/  STL [R1+0x10], R8 ;  /* 0x0000100801007387 */ /* 0x0041e80000100800 */
[----:B0-----:R-:W2:Y:S04]  /*3aba0*/  LDL.LU R8, [R1+0x4608] ;  /* 0x0046080001087983 */ /* 0x001ea80000300800 */
[----:B------:R-:W2:Y:S04]  /*3abb0*/  LDL R4, [R1+0x1980] ;  /* 0x0019800001047983 */ /* 0x000ea80000100800 */
[----:B------:R-:W2:Y:S01]  /*3abc0*/  LDL R5, [R1+0x1984] ;  /* 0x0019840001057983 */ /* 0x000ea20000100800 */
[----:B------:R-:W-:-:S02]  /*3abd0*/  PRMT R7, RZ, 0x7610, R7 ;  /* 0x00007610ff077816 */ /* 0x000fc40000000007 */
[----:B--2---:R-:W-:-:S04]  /*3abe0*/  @P1 LOP3.LUT R5, R5, R4, RZ, 0x3c, !PT ;  /* 0x0000000405051212 */ /* 0x004fc800078e3cff */
[----:B------:R-:W-:-:S04]  /*3abf0*/  @P1 LOP3.LUT R4, R5, R4, RZ, 0x3c, !PT ;  /* 0x0000000405041212 */ /* 0x000fc800078e3cff */
[----:B------:R-:W-:-:S05]  /*3ac00*/  @P1 LOP3.LUT R5, R5, R4, RZ, 0x3c, !PT ;  /* 0x0000000405051212 */ /* 0x000fca00078e3cff */
[----:B------:R-:W2:Y:S01]  /*3ac10*/  @P1 LDG.E.U8 R7, desc[UR40][R4.64] ;  /* 0x0000002804071981 */ /* 0x000ea2000c1e1100 */
[----:B------:R-:W-:-:S03]  /*3ac20*/  ISETP.GT.AND P2, PT, R2, 0x2, PT ;  /* 0x000000020200780c */ /* 0x000fc60003f44270 */
        /* <DEDUP_REMOVED lines=28> */
[----:B------:R-:W3:Y:S04]  /*3adf0*/  LDL R4, [R1+0x1960] ;  /* 0x0019600001047983 */ /* 0x000ee80000100800 */
[----:B------:R-:W3:Y:S01]  /*3ae00*/  LDL R5, [R1+0x1964] ;  /* 0x0019640001057983 */ /* 0x000ee20000100800 */
[----:B------:R-:W-:-:S03]  /*3ae10*/  PRMT R61, RZ, 0x7610, R61 ;  /* 0x00007610ff3d7816 */ /* 0x000fc6000000003d */
[----:B--2---:R0:W-:Y:S01]  /*3ae20*/  STL [R1+0x45e8], R0 ;  /* 0x0045e80001007387 */ /* 0x0041e20000100800 */
[----:B------:R-:W-:Y:S02]  /*3ae30*/  ISETP.GT.AND P1, PT, R2, 0x4, PT ;  /* 0x000000040200780c */ /* 0x000fe40003f24270 */
[----:B------:R-:W-:Y:S01]  /*3ae40*/  PRMT R60, RZ, 0x7610, R60 ;  /* 0x00007610ff3c7816 */ /* 0x000fe2000000003c */
[----:B0-----:R-:W2:Y:S01]  /*3ae50*/  LDL R0, [R1+0x194c] ;  /* 0x00194c0001007983 */ /* 0x001ea20000100800 */
[----:B---3--:R-:W-:-:S04]  /*3ae60*/  @P0 LOP3.LUT R5, R5, R4, RZ, 0x3c, !PT ;  /* 0x0000000405050212 */ /* 0x008fc800078e3cff */
[----:B------:R-:W-:-:S04]  /*3ae70*/  @P0 LOP3.LUT R4, R5, R4, RZ, 0x3c, !PT ;  /* 0x0000000405040212 */ /* 0x000fc800078e3cff */
[----:B------:R-:W-:-:S05]  /*3ae80*/  @P0 LOP3.LUT R5, R5, R4, RZ, 0x3c, !PT ;  /* 0x0000000405050212 */ /* 0x000fca00078e3cff */
[----:B------:R-:W3:Y:S04]  /*3ae90*/  @P0 LDG.E.U8 R61, desc[UR40][R4.64] ;  /* 0x00000028043d0981 */ /* 0x000ee8000c1e1100 */
[----:B------:R-:W2:Y:S04]  /*3aea0*/  LDL R4, [R1+0x1958] ;  /* 0x0019580001047983 */ /* 0x000ea80000100800 */
[----:B------:R-:W2:Y:S04]  /*3aeb0*/  LDL R5, [R1+0x195c] ;  /* 0x00195c0001057983 */ /* 0x000ea80000100800 */
[----:B---3--:R0:W-:Y:S01]  /*3aec0*/  STL [R1+0x45ec], R61 ;  /* 0x0045ec3d01007387 */ /* 0x0081e20000100800 */
[----:B------:R-:W-:-:S03]  /*3aed0*/  PRMT R59, RZ, 0x7610, R59 ;  /* 0x00007610ff3b7816 */ /* 0x000fc6000000003b */
[----:B0-----:R-:W3:Y:S01]  /*3aee0*/  LDL R61, [R1+0x1948] ;  /* 0x00194800013d7983 */ /* 0x001ee20000100800 */
[----:B--2---:R-:W-:-:S04]  /*3aef0*/  @P1 LOP3.LUT R5, R5, R4, RZ, 0x3c, !PT ;  /* 0x0000000405051212 */ /* 0x004fc800078e3cff */
[----:B------:R-:W-:-:S04]  /*3af00*/  @P1 LOP3.LUT R4, R5, R4, RZ, 0x3c, !PT ;  /* 0x0000000405041212 */ /* 0x000fc800078e3cff */
[----:B------:R-:W-:-:S05]  /*3af10*/  @P1 LOP3.LUT R5, R5, R4, RZ, 0x3c, !PT ;  /* 0x0000000405051212 */ /* 0x000fca00078e3cff */
[----:B------:R0:W2:Y:S04]  /*3af20*/  @P1 LDG.E.U8 R60, desc[UR40][R4.64] ;  /* 0x00000028043c1981 */ /* 0x0000a8000c1e1100 */
[----:B------:R-:W0:Y:S04]  /*3af30*/  LDL R4, [R1+0x1950] ;  /* 0x0019500001047983 */ /* 0x000e280000100800 */
[----:B------:R-:W0:Y:S02]  /*3af40*/  LDL R5, [R1+0x1954] ;  /* 0x0019540001057983 */ /* 0x000e240000100800 */
[----:B0-----:R-:W-:-:S04]  /*3af50*/  @P1 LOP3.LUT R5, R5, R4, RZ, 0x3c, !PT ;  /* 0x0000000405051212 */ /* 0x001fc800078e3cff */
[----:B------:R-:W-:-:S04]  /*3af60*/  @P1 LOP3.LUT R4, R5, R4, RZ, 0x3c, !PT ;  /* 0x0000000405041212 */ /* 0x000fc800078e3cff */
[----:B------:R-:W-:-:S05]  /*3af70*/  @P1 LOP3.LUT R5, R5, R4, RZ, 0x3c, !PT ;  /* 0x0000000405051212 */ /* 0x000fca00078e3cff */
[----:B------:R0:W4:Y:S01]  /*3af80*/  @P1 LDG.E.U8 R59, desc[UR40][R4.64] ;  /* 0x00000028043b1981 */ /* 0x000122000c1e1100 */
[----:B------:R-:W-:-:S03]  /*3af90*/  ISETP.GT.AND P2, PT, R2, 0x5, PT ;  /* 0x000000050200780c */ /* 0x000fc60003f44270 */
[----:B--2---:R1:W-:Y:S01]  /*3afa0*/  STL [R1+0x45f0], R60 ;  /* 0x0045f03c01007387 */ /* 0x0043e20000100800 */
[----:B------:R-:W-:-:S03]  /*3afb0*/  PRMT R58, RZ, 0x7610, R58 ;  /* 0x00007610ff3a7816 */ /* 0x000fc6000000003a */
[----:B-1----:R-:W2:Y:S06]  /*3afc0*/  LDL R60, [R1+0x1944] ;  /* 0x00194400013c7983 */ /* 0x002eac0000100800 */
[----:B0-----:R-:W-:Y:S02]  /*3afd0*/  @P2 IMAD.MOV.U32 R4, RZ, RZ, R0 ;  /* 0x000000ffff042224 */ /* 0x001fe400078e0000 */
[----:B---3--:R-:W-:-:S05]  /*3afe0*/  @P2 IMAD.MOV.U32 R5, RZ, RZ, R61 ;  /* 0x000000ffff052224 */ /* 0x008fca00078e003d */
[----:B------:R2:W3:Y:S04]  /*3aff0*/  @P2 LDG.E.U8 R58, desc[UR40][R4.64] ;  /* 0x00000028043a2981 */ /* 0x0004e8000c1e1100 */
[----:B----4-:R0:W-:Y:S01]  /*3b000*/  STL [R1+0x45f4], R59 ;  /* 0x0045f43b01007387 */ /* 0x0101e20000100800 */
[----:B------:R-:W-:-:S03]  /*3b010*/  PRMT R57, RZ, 0x7610, R57 ;  /* 0x00007610ff397816 */ /* 0x000fc60000000039 */
[----:B------:R-:W4:Y:S04]  /*3b020*/  LDL R61, [R1+0x1920] ;  /* 0x00192000013d7983 */ /* 0x000f280000100800 */
[----:B------:R-:W4:Y:S04]  /*3b030*/  LDL R0, [R1+0x1924] ;  /* 0x0019240001007983 */ /* 0x000f280000100800 */
[----:B0-----:R-:W4:Y:S01]  /*3b040*/  LDL R59, [R1+0x1940] ;  /* 0x00194000013b7983 */ /* 0x001f220000100800 */
[----:B--2---:R-:W-:-:S03]  /*3b050*/  @P2 IMAD.MOV.U32 R4, RZ, RZ, R60 ;  /* 0x000000ffff042224 */ /* 0x004fc600078e003c */
[----:B---3--:R0:W-:Y:S01]  /*3b060*/  STL [R1+0x45f8], R58 ;  /* 0x0045f83a01007387 */ /* 0x0081e20000100800 */
[----:B------:R-:W-:Y:S02]  /*3b070*/  ISETP.GT.AND P0, PT, R2, 0x6, PT ;  /* 0x000000060200780c */ /* 0x000fe40003f04270 */
[----:B------:R-:W-:Y:S01]  /*3b080*/  PRMT R56, RZ, 0x7610, R56 ;  /* 0x00007610ff387816 */ /* 0x000fe20000000038 */
[----:B------:R-:W2:Y:S01]  /*3b090*/  LDL R60, [R1+0x1918] ;  /* 0x00191800013c7983 */ /* 0x000ea20000100800 */
[----:B------:R-:W-:-:S03]  /*3b0a0*/  PRMT R55, RZ, 0x7610, R55 ;  /* 0x00007610ff377816 */ /* 0x000fc60000000037 */
[----:B0-----:R-:W3:Y:S01]  /*3b0b0*/  LDL R58, [R1+0x192c] ;  /* 0x00192c00013a7983 */ /* 0x001ee20000100800 */
[----:B----4-:R-:W-:-:S03]  /*3b0c0*/  @P2 IMAD.MOV.U32 R5, RZ, RZ, R59 ;  /* 0x000000ffff052224 */ /* 0x010fc600078e003b */
[----:B------:R-:W4:Y:S04]  /*3b0d0*/  LDL R59, [R1+0x191c] ;  /* 0x00191c00013b7983 */ /* 0x000f280000100800 */
[----:B------:R0:W2:Y:S04]  /*3b0e0*/  @P2 LDG.E.U8 R57, desc[UR40][R4.64] ;  /* 0x0000002804392981 */ /* 0x0000a8000c1e1100 */
[----:B------:R-:W0:Y:S04]  /*3b0f0*/  LDL R4, [R1+0x1938] ;  /* 0x0019380001047983 */ /* 0x000e280000100800 */
[----:B------:R-:W0:Y:S02]  /*3b100*/  LDL R5, [R1+0x193c] ;  /* 0x00193c0001057983 */ /* 0x000e240000100800 */
[----:B0-----:R-:W-:-:S04]  /*3b110*/  @P0 LOP3.LUT R5, R5, R4, RZ, 0x3c, !PT ;  /* 0x0000000405050212 */ /* 0x001fc800078e3cff */
[----:B------:R-:W-:-:S04]  /*3b120*/  @P0 LOP3.LUT R4, R5, R4, RZ, 0x3c, !PT ;  /* 0x0000000405040212 */ /* 0x000fc800078e3cff */
[----:B------:R-:W-:-:S05]  /*3b130*/  @P0 LOP3.LUT R5, R5, R4, RZ, 0x3c, !PT ;  /* 0x0000000405050212 */ /* 0x000fca00078e3cff */
[----:B------:R0:W2:Y:S04]  /*3b140*/  @P0 LDG.E.U8 R56, desc[UR40][R4.64] ;  /* 0x0000002804380981 */ /* 0x0000a8000c1e1100 */
[----:B------:R-:W0:Y:S04]  /*3b150*/  LDL R4, [R1+0x1930] ;  /* 0x0019300001047983 */ /* 0x000e280000100800 */
[----:B------:R-:W0:Y:S01]  /*3b160*/  LDL R5, [R1+0x1934] ;  /* 0x0019340001057983 */ /* 0x000e220000100800 */
[----:B------:R-:W-:Y:S02]  /*3b170*/  ISETP.GT.AND P1, PT, R2, 0x7, PT ;  /* 0x000000070200780c */ /* 0x000fe40003f24270 */
[----:B0-----:R-:W-:-:S04]  /*3b180*/  @P0 LOP3.LUT R5, R5, R4, RZ, 0x3c, !PT ;  /* 0x0000000405050212 */ /* 0x001fc800078e3cff */
[----:B------:R-:W-:-:S04]  /*3b190*/  @P0 LOP3.LUT R4, R5, R4, RZ, 0x3c, !PT ;  /* 0x0000000405040212 */ /* 0x000fc800078e3cff */
[----:B------:R-:W-:-:S05]  /*3b1a0*/  @P0 LOP3.LUT R5, R5, R4, RZ, 0x3c, !PT ;  /* 0x0000000405050212 */ /* 0x000fca00078e3cff */
[----:B------:R3:W2:Y:S04]  /*3b1b0*/  @P0 LDG.E.U8 R55, desc[UR40][R4.64] ;  /* 0x0000002804370981 */ /* 0x0006a8000c1e1100 */
[----:B------:R-:W2:Y:S01]  /*3b1c0*/  LDL R5, [R1+0x1928] ;  /* 0x0019280001057983 */ /* 0x000ea20000100800 */
[----:B------:R-:W-:Y:S01]  /*3b1d0*/  ISETP.GT.AND P2, PT, R2, 0x8, PT ;  /* 0x000000080200780c */ /* 0x000fe20003f44270 */
[----:B---3--:R-:W-:Y:S01]  /*3b1e0*/  @P1 IMAD.MOV.U32 R4, RZ, RZ, R58 ;  /* 0x000000ffff041224 */ /* 0x008fe200078e003a */
[----:B------:R-:W-:Y:S01]  /*3b1f0*/  PRMT R54, RZ, 0x7610, R54 ;  /* 0x00007610ff367816 */ /* 0x000fe20000000036 */
[----:B------:R-:W3:Y:S01]  /*3b200*/  LDL R58, [R1+0x1900] ;  /* 0x00190000013a7983 */ /* 0x000ee20000100800 */
[----:B------:R-:W-:Y:S02]  /*3b210*/  PRMT R53, RZ, 0x7610, R53 ;  /* 0x00007610ff357816 */ /* 0x000fe40000000035 */
[----:B------:R-:W-:-:S02]  /*3b220*/  PRMT R52, RZ, 0x7610, R52 ;  /* 0x00007610ff347816 */ /* 0x000fc40000000034 */
[----:B--2---:R0:W2:Y:S02]  /*3b230*/  @P1 LDG.E.U8 R54, desc[UR40][R4.64] ;  /* 0x0000002804361981 */ /* 0x0040a4000c1e1100 */
[----:B0-----:R-:W-:Y:S02]  /*3b240*/  @P1 IMAD.MOV.U32 R4, RZ, RZ, R0 ;  /* 0x000000ffff041224 */ /* 0x001fe400078e0000 */
[----:B------:R-:W-:Y:S01]  /*3b250*/  @P1 IMAD.MOV.U32 R5, RZ, RZ, R61 ;  /* 0x000000ffff051224 */ /* 0x000fe200078e003d */
[----:B------:R-:W-:Y:S01]  /*3b260*/  PRMT R51, RZ, 0x7610, R51 ;  /* 0x00007610ff337816 */ /* 0x000fe20000000033 */
[----:B------:R-:W2:Y:S04]  /*3b270*/  LDL R0, [R1+0x1904] ;  /* 0x0019040001007983 */ /* 0x000ea80000100800 */
[----:B------:R4:W2:Y:S01]  /*3b280*/  @P1 LDG.E.U8 R53, desc[UR40][R4.64] ;  /* 0x0000002804351981 */ /* 0x0008a2000c1e1100 */
[----:B------:R-:W-:-:S02]  /*3b290*/  ISETP.GT.AND P0, PT, R2, 0x9, PT ;  /* 0x000000090200780c */ /* 0x000fc40003f04270 */
[----:B------:R-:W-:Y:S01]  /*3b2a0*/  PRMT R50, RZ, 0x7610, R50 ;  /* 0x00007610ff327816 */ /* 0x000fe20000000032 */
[----:B------:R-:W2:Y:S01]  /*3b2b0*/  LDL R61, [R1+0x18fc] ;  /* 0x0018fc00013d7983 */ /* 0x000ea20000100800 */
[----:B----4-:R-:W-:Y:S02]  /*3b2c0*/  @P2 IMAD.MOV.U32 R4, RZ, RZ, R59 ;  /* 0x000000ffff042224 */ /* 0x010fe400078e003b */
[----:B------:R-:W-:Y:S01]  /*3b2d0*/  @P2 IMAD.MOV.U32 R5, RZ, RZ, R60 ;  /* 0x000000ffff052224 */ /* 0x000fe200078e003c */
[----:B------:R-:W-:Y:S01]  /*3b2e0*/  PRMT R49, RZ, 0x7610, R49 ;  /* 0x00007610ff317816 */ /* 0x000fe20000000031 */
[----:B------:R-:W4:Y:S04]  /*3b2f0*/  LDL R60, [R1+0x18f0] ;  /* 0x0018f000013c7983 */ /* 0x000f280000100800 */
[----:B------:R0:W2:Y:S04]  /*3b300*/  @P2 LDG.E.U8 R52, desc[UR40][R4.64] ;  /* 0x0000002804342981 */ /* 0x0000a8000c1e1100 */
[----:B------:R-:W2:Y:S04]  /*3b310*/  LDL R59, [R1+0x18f4] ;  /* 0x0018f400013b7983 */ /* 0x000ea80000100800 */
[----:B------:R-:W0:Y:S04]  /*3b320*/  LDL R4, [R1+0x1910] ;  /* 0x0019100001047983 */ /* 0x000e280000100800 */
[----:B------:R-:W0:Y:S02]  /*3b330*/  LDL R5, [R1+0x1914] ;  /* 0x0019140001057983 */ /* 0x000e240000100800 */
[----:B0-----:R-:W-:-:S04]  /*3b340*/  @P2 LOP3.LUT R5, R5, R4, RZ, 0x3c, !PT ;  /* 0x0000000405052212 */ /* 0x001fc800078e3cff */
        /* <DEDUP_REMOVED lines=8> */
[----:B------:R2:W4:Y:S02]  /*3b3d0*/  @P0 LDG.E.U8 R50, desc[UR40][R4.64] ;  /* 0x0000002804320981 */ /* 0x000524000c1e1100 */
[----:B--2---:R-:W-:Y:S02]  /*3b3e0*/  @P0 IMAD.MOV.U32 R4, RZ, RZ, R0 ;  /* 0x000000ffff040224 */ /* 0x004fe400078e0000 */
[----:B---3--:R-:W-:Y:S01]  /*3b3f0*/  @P0 IMAD.MOV.U32 R5, RZ, RZ, R58 ;  /* 0x000000ffff050224 */ /* 0x008fe200078e003a */
[----:B------:R-:W-:Y:S01]  /*3b400*/  ISETP.GT.AND P1, PT, R2, 0xa, PT ;  /* 0x0000000a0200780c */ /* 0x000fe20003f24270 */
[----:B------:R-:W2:Y:S04]  /*3b410*/  LDL R58, [R1+0x18e0] ;  /* 0x0018e000013a7983 */ /* 0x000ea80000100800 */
[----:B------:R0:W3:Y:S01]  /*3b420*/  @P0 LDG.E.U8 R49, desc[UR40][R4.64] ;  /* 0x0000002804310981 */ /* 0x0000e2000c1e1100 */
[----:B------:R-:W-:-:S02]  /*3b430*/  PRMT R48, RZ, 0x7610, R48 ;  /* 0x00007610ff307816 */ /* 0x000fc40000000030 */
[----:B------:R-:W-:Y:S01]  /*3b440*/  PRMT R47, RZ, 0x7610, R47 ;  /* 0x00007610ff2f7816 */ /* 0x000fe2000000002f */
[----:B------:R-:W2:Y:S04]  /*3b450*/  LDL R0, [R1+0x18e4] ;  /* 0x0018e40001007983 */ /* 0x000ea80000100800 */
[----:B------:R-:W2:Y:S01]  /*3b460*/  LDL R5, [R1+0x18f8] ;  /* 0x0018f80001057983 */ /* 0x000ea20000100800 */
[----:B0-----:R-:W-:Y:S01]  /*3b470*/  @P1 IMAD.MOV.U32 R4, RZ, RZ, R61 ;  /* 0x000000ffff041224 */ /* 0x001fe200078e003d */
[----:B------:R-:W-:Y:S02]  /*3b480*/  ISETP.GT.AND P2, PT, R2, 0xb, PT ;  /* 0x0000000b0200780c */ /* 0x000fe40003f44270 */
[----:B------:R-:W-:Y:S01]  /*3b490*/  PRMT R46, RZ, 0x7610, R46 ;  /* 0x00007610ff2e7816 */ /* 0x000fe2000000002e */
[----:B------:R-:W3:Y:S04]  /*3b4a0*/  LDL R61, [R1+0x18d4] ;  /* 0x0018d400013d7983 */ /* 0x000ee80000100800 */
[----:B--2---:R0:W2:Y:S02]  /*3b4b0*/  @P1 LDG.E.U8 R48, desc[UR40][R4.64] ;  /* 0x0000002804301981 */ /* 0x0040a4000c1e1100 */
[----:B0-----:R-:W-:-:S02]  /*3b4c0*/  @P1 IMAD.MOV.U32 R4, RZ, RZ, R59 ;  /* 0x000000ffff041224 */ /* 0x001fc400078e003b */
[----:B----4-:R-:W-:Y:S01]  /*3b4d0*/  @P1 IMAD.MOV.U32 R5, RZ, RZ, R60 ;  /* 0x000000ffff051224 */ /* 0x010fe200078e003c */
[----:B------:R-:W-:Y:S01]  /*3b4e0*/  PRMT R45, RZ, 0x7610, R45 ;  /* 0x00007610ff2d7816 */ /* 0x000fe2000000002d */
[----:B------:R-:W4:Y:S04]  /*3b4f0*/  LDL R60, [R1+0x18c8] ;  /* 0x0018c800013c7983 */ /* 0x000f280000100800 */
[----:B------:R0:W2:Y:S01]  /*3b500*/  @P1 LDG.E.U8 R47, desc[UR40][R4.64] ;  /* 0x00000028042f1981 */ /* 0x0000a2000c1e1100 */
[----:B------:R-:W-:Y:S02]  /*3b510*/  ISETP.GT.AND P0, PT, R2, 0xc, PT ;  /* 0x0000000c0200780c */ /* 0x000fe40003f04270 */
[----:B------:R-:W-:Y:S01]  /*3b520*/  PRMT R44, RZ, 0x7610, R44 ;  /* 0x00007610ff2c7816 */ /* 0x000fe2000000002c */
[----:B------:R-:W2:Y:S04]  /*3b530*/  LDL R59, [R1+0x18cc] ;  /* 0x0018cc00013b7983 */ /* 0x000ea80000100800 */
[----:B------:R-:W0:Y:S04]  /*3b540*/  LDL R4, [R1+0x18e8] ;  /* 0x0018e80001047983 */ /* 0x000e280000100800 */
[----:B------:R-:W0:Y:S02]  /*3b550*/  LDL R5, [R1+0x18ec] ;  /* 0x0018ec0001057983 */ /* 0x000e240000100800 */
[----:B0-----:R-:W-:-:S04]  /*3b560*/  @P2 LOP3.LUT R5, R5, R4, RZ, 0x3c, !PT ;  /* 0x0000000405052212 */ /* 0x001fc800078e3cff */
[----:B------:R-:W-:-:S04]  /*3b570*/  @P2 LOP3.LUT R4, R5, R4, RZ, 0x3c, !PT ;  /* 0x0000000405042212 */ /* 0x000fc800078e3cff */
[----:B------:R-:W-:-:S05]  /*3b580*/  @P2 LOP3.LUT R5, R5, R4, RZ, 0x3c, !PT ;  /* 0x0000000405052212 */ /* 0x000fca00078e3cff */
[----:B------:R0:W2:Y:S02]  /*3b590*/  @P2 LDG.E.U8 R46, desc[UR40][R4.64] ;  /* 0x00000028042e2981 */ /* 0x0000a4000c1e1100 */
[----:B0-----:R-:W-:Y:S02]  /*3b5a0*/  @P2 IMAD.MOV.U32 R4, RZ, RZ, R0 ;  /* 0x000000ffff042224 */ /* 0x001fe400078e0000 */
[----:B------:R-:W-:Y:S01]  /*3b5b0*/  @P2 IMAD.MOV.U32 R5, RZ, RZ, R58 ;  /* 0x000000ffff052224 */ /* 0x000fe200078e003a */
[----:B------:R-:W2:Y:S04]  /*3b5c0*/  LDL R0, [R1+0x18c4] ;  /* 0x0018c40001007983 */ /* 0x000ea80000100800 */
        /* <DEDUP_REMOVED lines=15> */
[----:B--2---:R0:W2:Y:S05]  /*3b6c0*/  @P0 LDG.E.U8 R43, desc[UR40][R4.64] ;  /* 0x00000028042b0981 */ /* 0x0040aa000c1e1100 */
[----:B0-----:R-:W-:Y:S02]  /*3b6d0*/  @P1 IMAD.MOV.U32 R4, RZ, RZ, R59 ;  /* 0x000000ffff041224 */ /* 0x001fe400078e003b */
[----:B----4-:R-:W-:Y:S01]  /*3b6e0*/  @P1 IMAD.MOV.U32 R5, RZ, RZ, R60 ;  /* 0x000000ffff051224 */ /* 0x010fe200078e003c */
[----:B------:R-:W-:Y:S01]  /*3b6f0*/  ISETP.GT.AND P2, PT, R2, 0xe, PT ;  /* 0x0000000e0200780c */ /* 0x000fe20003f44270 */
[----:B------:R-:W4:Y:S04]  /*3b700*/  LDL R60, [R1+0x18a0] ;  /* 0x0018a000013c7983 */ /* 0x000f280000100800 */
[----:B------:R0:W2:Y:S01]  /*3b710*/  @P1 LDG.E.U8 R42, desc[UR40][R4.64] ;  /* 0x00000028042a1981 */ /* 0x0000a2000c1e1100 */
[----:B------:R-:W-:-:S02]  /*3b720*/  PRMT R40, RZ, 0x7610, R40 ;  /* 0x00007610ff287816 */ /* 0x000fc40000000028 */
[----:B------:R-:W-:Y:S01]  /*3b730*/  PRMT R39, RZ, 0x7610, R39 ;  /* 0x00007610ff277816 */ /* 0x000fe20000000027 */
[----:B------:R-:W2:Y:S01]  /*3b740*/  LDL R59, [R1+0x18a4] ;  /* 0x0018a400013b7983 */ /* 0x000ea20000100800 */
        /* <DEDUP_REMOVED lines=27> */
[----:B----4-:R-:W-:Y:S01]  /*3b900*/  @P0 IMAD.MOV.U32 R5, RZ, RZ, R60 ;  /* 0x000000ffff050224 */ /* 0x010fe200078e003c */
[----:B------:R-:W-:Y:S01]  /*3b910*/  PRMT R35, RZ, 0x7610, R35 ;  /* 0x00007610ff237816 */ /* 0x000fe20000000023 */
[----:B------:R-:W4:Y:S04]  /*3b920*/  LDL R60, [R1+0x1878] ;  /* 0x00187800013c7983 */ /* 0x000f280000100800 */
[----:B------:R0:W2:Y:S01]  /*3b930*/  @P0 LDG.E.U8 R37, desc[UR40][R4.64] ;  /* 0x0000002804250981 */ /* 0x0000a2000c1e1100 */
[----:B------:R-:W-:-:S02]  /*3b940*/  ISETP.GT.AND P2, PT, R2, 0x11, PT ;  /* 0x000000110200780c */ /* 0x000fc40003f44270 */
        /* <DEDUP_REMOVED lines=54> */
[----:B------:R-:W-:Y:S01]  /*3bcb0*/  PRMT R28, RZ, 0x7610, R28 ;  /* 0x00007610ff1c7816 */ /* 0x000fe2000000001c */
[----:B---3--:R-:W-:Y:S01]  /*3bcc0*/  @P2 IMAD.MOV.U32 R4, RZ, RZ, R61 ;  /* 0x000000ffff042224 */ /* 0x008fe200078e003d */
[----:B------:R-:W-:Y:S01]  /*3bcd0*/  ISETP.GT.AND P0, PT, R2, 0x15, PT ;  /* 0x000000150200780c */ /* 0x000fe20003f04270 */
[----:B------:R-:W3:Y:S01]  /*3bce0*/  LDL R61, [R1+0x181c] ;  /* 0x00181c00013d7983 */ /* 0x000ee20000100800 */
[----:B------:R-:W-:Y:S02]  /*3bcf0*/  PRMT R27, RZ, 0x7610, R27 ;  /* 0x00007610ff1b7816 */ /* 0x000fe4000000001b */
[----:B------:R-:W-:Y:S01]  /*3bd00*/  PRMT R26, RZ, 0x7610, R26 ;  /* 0x00007610ff1a7816 */ /* 0x000fe2000000001a */
        /* <DEDUP_REMOVED lines=8> */
[----:B------:R-:W2:Y:S01]  /*3bd90*/  LDL R59, [R1+0x1814] ;  /* 0x00181400013b7983 */ /* 0x000ea20000100800 */
[----:B0-----:R-:W-:-:S02]  /*3bda0*/  @P0 IMAD.MOV.U32 R4, RZ, RZ, R0 ;  /* 0x000000ffff040224 */ /* 0x001fc400078e0000 */
        /* <DEDUP_REMOVED lines=30> */
[----:B------:R-:W-:-:S03]  /*3bf90*/  PRMT R19, RZ, 0x7610, R19 ;  /* 0x00007610ff137816 */ /* 0x000fc60000000013 */
        /* <DEDUP_REMOVED lines=70> */
[----:B------:R-:W-:Y:S01]  /*3c400*/  ISETP.GT.AND P1, PT, R2, 0x1e, PT ;  /* 0x0000001e0200780c */ /* 0x000fe20003f24270 */
[----:B------:R-:W2:Y:S04]  /*3c410*/  LDL R58, [R1+0x17a0] ;  /* 0x0017a000013a7983 */ /* 0x000ea80000100800 */
[----:B------:R0:W2:Y:S01]  /*3c420*/  @P2 LDG.E.U8 R11, desc[UR40][R4.64] ;  /* 0x00000028040b2981 */ /* 0x0000a2000c1e1100 */
[----:B------:R-:W-:-:S03]  /*3c430*/  PRMT R8, RZ, 0x7610, R8 ;  /* 0x00007610ff087816 */ /* 0x000fc60000000008 */
        /* <DEDUP_REMOVED lines=22> */
[----:B------:R-:W-:Y:S02]  /*3c5a0*/  PRMT R7, RZ, 0x7610, R7 ;  /* 0x00007610ff077816 */ /* 0x000fe40000000007 */
[----:B------:R-:W-:-:S04]  /*3c5b0*/  PRMT R6, RZ, 0x7610, R6 ;  /* 0x00007610ff067816 */ /* 0x000fc80000000006 */
[----:B--2---:R0:W2:Y:S05]  /*3c5c0*/  @P1 LDG.E.U8 R7, desc[UR40][R4.64] ;  /* 0x0000002804071981 */ /* 0x0040aa000c1e1100 */
[----:B0-----:R-:W-:Y:S02]  /*3c5d0*/  @P2 IMAD.MOV.U32 R4, RZ, RZ, R59 ;  /* 0x000000ffff042224 */ /* 0x001fe400078e003b */
[----:B----4-:R-:W-:-:S05]  /*3c5e0*/  @P2 IMAD.MOV.U32 R5, RZ, RZ, R60 ;  /* 0x000000ffff052224 */ /* 0x010fca00078e003c */
[----:B------:R0:W3:Y:S02]  /*3c5f0*/  @P2 LDG.E.U8 R6, desc[UR40][R4.64] ;  /* 0x0000002804062981 */ /* 0x0000e4000c1e1100 */
[----:B0-----:R-:W-:Y:S02]  /*3c600*/  @P2 IMAD.MOV.U32 R5, RZ, RZ, R58 ;  /* 0x000000ffff052224 */ /* 0x001fe400078e003a */
[----:B------:R-:W-:Y:S01]  /*3c610*/  @P2 IMAD.MOV.U32 R4, RZ, RZ, R0 ;  /* 0x000000ffff042224 */ /* 0x000fe200078e0000 */
[----:B------:R-:W4:Y:S04]  /*3c620*/  LDL.LU R58, [R1+0x18] ;  /* 0x00001800013a7983 */ /* 0x000f280000300800 */
[----:B------:R-:W2:Y:S04]  /*3c630*/  LDL.LU R59, [R1+0x14] ;  /* 0x00001400013b7983 */ /* 0x000ea80000300800 */
[----:B------:R-:W2:Y:S04]  /*3c640*/  LDL.LU R60, [R1+0x10] ;  /* 0x00001000013c7983 */ /* 0x000ea80000300800 */
[----:B------:R-:W2:Y:S04]  /*3c650*/  LDL.LU R61, [R1+0x8] ;  /* 0x00000800013d7983 */ /* 0x000ea80000300800 */
[----:B------:R-:W2:Y:S04]  /*3c660*/  LDL.LU R0, [R1+0x4] ;  /* 0x0000040001007983 */ /* 0x000ea80000300800 */
        /* <DEDUP_REMOVED lines=406> */
[----:B------:R-:W-:Y:S01]  /*3dfd0*/  STL [R1+0x4464], R5 ;  /* 0x0044640501007387 */ /* 0x000fe20000100800 */
[----:B------:R-:W-:-:S03]  /*3dfe0*/  PRMT R3, RZ, 0x7610, R3 ;  /* 0x00007610ff037816 */ /* 0x000fc60000000003 */
        /* <DEDUP_REMOVED lines=9> */
[----:B------:R0:W3:Y:S04]  /*3e080*/  @P2 LDG.E.U8 R3, desc[UR40][R4.64] ;  /* 0x0000002804032981 */ /* 0x0000e8000c1e1100 */
[----:B------:R-:W-:Y:S04]  /*3e090*/  STL [R1+0x44b4], R5 ;  /* 0x0044b40501007387 */ /* 0x000fe80000100800 */
[----:B------:R-:W-:Y:S01]  /*3e0a0*/  STL [R1+0x44bc], R5 ;  /* 0x0044bc0501007387 */ /* 0x000fe20000100800 */
[----:B0-----:R-:W0:Y:S03]  /*3e0b0*/  S2R R4, SR_TID.X ;  /* 0x0000000000047919 */ /* 0x001e260000002100 */
        /* <DEDUP_REMOVED lines=28> */
[----:B0-----:R-:W-:-:S03]  /*3e280*/  LOP3.LUT R4, R4, 0x1f, RZ, 0xc0, !PT ;  /* 0x0000001f04047812 */ /* 0x001fc600078ec0ff */
[----:B------:R-:W-:Y:S04]  /*3e290*/  STL [R1+0x45a4], R5 ;  /* 0x0045a40501007387 */ /* 0x000fe80000100800 */
[----:B------:R-:W-:Y:S04]  /*3e2a0*/  STL [R1+0x45ac], R5 ;  /* 0x0045ac0501007387 */ /* 0x000fe80000100800 */
[----:B------:R-:W-:Y:S04]  /*3e2b0*/  STL [R1+0x45b4], R5 ;  /* 0x0045b40501007387 */ /* 0x000fe80000100800 */
[----:B------:R-:W-:Y:S01]  /*3e2c0*/  STL [R1+0x45bc], R5 ;  /* 0x0045bc0501007387 */ /* 0x000fe20000100800 */
[----:B------:R-:W-:Y:S01]  /*3e2d0*/  BAR.SYNC.DEFER_BLOCKING 0x0 ;  /* 0x0000000000007b1d */ /* 0x000fe20000010000 */
[----:B------:R-:W-:-:S05]  /*3e2e0*/  ISETP.GE.AND P0, PT, R4, R2, PT ;  /* 0x000000020400720c */ /* 0x000fca0003f06270 */
[----:B------:R-:W-:Y:S04]  /*3e2f0*/  STL [R1+0x45c4], R5 ;  /* 0x0045c40501007387 */ /* 0x000fe80000100800 */
[----:B------:R-:W-:Y:S04]  /*3e300*/  STL [R1+0x45cc], R5 ;  /* 0x0045cc0501007387 */ /* 0x000fe80000100800 */
[----:B------:R-:W-:Y:S04]  /*3e310*/  STL [R1+0x45d4], R5 ;  /* 0x0045d40501007387 */ /* 0x000fe80000100800 */
[----:B------:R-:W-:Y:S04]  /*3e320*/  STL [R1+0x45dc], R5 ;  /* 0x0045dc0501007387 */ /* 0x000fe80000100800 */
[----:B------:R-:W3:Y:S04]  /*3e330*/  LDL.LU R2, [R1+0xc] ;  /* 0x00000c0001027983 */ /* 0x000ee80000300800 */
[----:B----4-:R0:W-:Y:S04]  /*3e340*/  STS.U8 [R4+UR4], R58 ;  /* 0x0000003a04007988 */ /* 0x0101e80008000004 */
[----:B--2---:R1:W-:Y:S04]  /*3e350*/  STS.U8 [R4+UR4+0x20], R59 ;  /* 0x0000203b04007988 */ /* 0x0043e80008000004 */
[----:B------:R2:W-:Y:S04]  /*3e360*/  STS.U8 [R4+UR4+0x40], R60 ;  /* 0x0000403c04007988 */ /* 0x0005e80008000004 */
[----:B0-----:R-:W4:Y:S04]  /*3e370*/  LDL.LU R58, [R1+0x45f8] ;  /* 0x0045f800013a7983 */ /* 0x001f280000300800 */
[----:B-1----:R-:W4:Y:S04]  /*3e380*/  LDL.LU R59, [R1+0x45f4] ;  /* 0x0045f400013b7983 */ /* 0x002f280000300800 */
[----:B--2---:R-:W2:Y:S04]  /*3e390*/  LDL.LU R60, [R1+0x45f0] ;  /* 0x0045f000013c7983 */ /* 0x004ea80000300800 */
[----:B------:R-:W-:Y:S04]  /*3e3a0*/  STL [R1+0x45e0], R52 ;  /* 0x0045e03401007387 */ /* 0x000fe80000100800 */
[----:B---3--:R0:W-:Y:S02]  /*3e3b0*/  STS.U8 [R4+UR4+0x60], R2 ;  /* 0x0000600204007988 */ /* 0x0081e40008000004 */
[----:B0-----:R-:W0:Y:S02]  /*3e3c0*/  S2R R2, SR_TID.X ;  /* 0x0000000000027919 */ /* 0x001e240000002100 */
[----:B------:R-:W-:Y:S04]  /*3e3d0*/  STS.U8 [R4+UR4+0x220], R52 ;  /* 0x0002203404007988 */ /* 0x000fe80008000004 */
[----:B------:R-:W-:Y:S04]  /*3e3e0*/  STS.U8 [R4+UR4+0x200], R51 ;  /* 0x0002003304007988 */ /* 0x000fe80008000004 */
[----:B------:R-:W-:Y:S04]  /*3e3f0*/  STS.U8 [R4+UR4+0x260], R50 ;  /* 0x0002603204007988 */ /* 0x000fe80008000004 */
[----:B------:R-:W-:Y:S04]  /*3e400*/  STS.U8 [R4+UR4+0x240], R49 ;  /* 0x0002403104007988 */ /* 0x000fe80008000004 */
[----:B------:R-:W-:Y:S04]  /*3e410*/  STS.U8 [R4+UR4+0x400], R36 ;  /* 0x0004002404007988 */ /* 0x000fe80008000004 */
[----:B------:R-:W-:Y:S04]  /*3e420*/  STS.U8 [R4+UR4+0x420], R35 ;  /* 0x0004202304007988 */ /* 0x000fe80008000004 */
[----:B------:R-:W-:Y:S01]  /*3e430*/  STS.U8 [R4+UR4+0x440], R34 ;  /* 0x0004402204007988 */ /* 0x000fe20008000004 */
[----:B0-----:R-:W-:-:S03]  /*3e440*/  LOP3.LUT R2, R2, 0x1f, RZ, 0xc0, !PT ;  /* 0x0000001f02027812 */ /* 0x001fc600078ec0ff */
[----:B------:R-:W-:Y:S01]  /*3e450*/  STS.U8 [R4+UR4+0x460], R33 ;  /* 0x0004602104007988 */ /* 0x000fe20008000004 */
[----:B------:R-:W-:-:S03]  /*3e460*/  LOP3.LUT R2, R2, 0x8, RZ, 0x3c, !PT ;  /* 0x0000000802027812 */ /* 0x000fc600078e3cff */
[----:B------:R-:W-:Y:S04]  /*3e470*/  STS.U8 [R4+UR4+0x620], R23 ;  /* 0x0006201704007988 */ /* 0x000fe80008000004 */
[----:B------:R-:W-:Y:S04]  /*3e480*/  STS.U8 [R4+UR4+0x600], R22 ;  /* 0x0006001604007988 */ /* 0x000fe80008000004 */
[----:B------:R-:W-:Y:S04]  /*3e490*/  STS.U8 [R4+UR4+0x660], R21 ;  /* 0x0006601504007988 */ /* 0x000fe80008000004 */
[----:B------:R-:W-:Y:S04]  /*3e4a0*/  STS.U8 [R4+UR4+0x640], R20 ;  /* 0x0006401404007988 */ /* 0x000fe80008000004 */
[----:B------:R0:W-:Y:S04]  /*3e4b0*/  STS.U8 [R2+UR4+0x80], R61 ;  /* 0x0000803d02007988 */ /* 0x0001e80008000004 */
[----:B------:R1:W-:Y:S04]  /*3e4c0*/  STS.U8 [R2+UR4+0xa0], R0 ;  /* 0x0000a00002007988 */ /* 0x0003e80008000004 */
[----:B0-----:R-:W3:Y:S04]  /*3e4d0*/  LDL.LU R61, [R1+0x45ec] ;  /* 0x0045ec00013d7983 */ /* 0x001ee80000300800 */
[----:B-1----:R-:W2:Y:S04]  /*3e4e0*/  LDL.LU R0, [R1+0x45e8] ;  /* 0x0045e80001007983 */ /* 0x002ea80000300800 */
[----:B--2---:R0:W-:Y:S04]  /*3e4f0*/  STS.U8 [R2+UR4+0xc0], R0 ;  /* 0x0000c00002007988 */ /* 0x0041e80008000004 */
[----:B---3--:R-:W-:Y:S04]  /*3e500*/  STS.U8 [R2+UR4+0xe0], R61 ;  /* 0x0000e03d02007988 */ /* 0x008fe80008000004 */
[----:B------:R-:W-:Y:S04]  /*3e510*/  STS.U8 [R2+UR4+0x2a0], R48 ;  /* 0x0002a03002007988 */ /* 0x000fe80008000004 */
[----:B------:R-:W-:Y:S04]  /*3e520*/  STS.U8 [R2+UR4+0x280], R47 ;  /* 0x0002802f02007988 */ /* 0x000fe80008000004 */
[----:B------:R-:W-:Y:S04]  /*3e530*/  STS.U8 [R2+UR4+0x2e0], R46 ;  /* 0x0002e02e02007988 */ /* 0x000fe80008000004 */
[----:B------:R-:W-:Y:S01]  /*3e540*/  STS.U8 [R2+UR4+0x2c0], R45 ;  /* 0x0002c02d02007988 */ /* 0x000fe20008000004 */
[----:B0-----:R-:W-:-:S03]  /*3e550*/  LOP3.LUT R0, R4, 0x10, RZ, 0x3c, !PT ;  /* 0x0000001004007812 */ /* 0x001fc600078e3cff */
[----:B------:R-:W-:Y:S04]  /*3e560*/  STS.U8 [R2+UR4+0x480], R32 ;  /* 0x0004802002007988 */ /* 0x000fe80008000004 */
[----:B------:R-:W-:Y:S04]  /*3e570*/  STS.U8 [R2+UR4+0x4a0], R31 ;  /* 0x0004a01f02007988 */ /* 0x000fe80008000004 */
[----:B------:R-:W-:Y:S04]  /*3e580*/  STS.U8 [R2+UR4+0x4c0], R30 ;  /* 0x0004c01e02007988 */ /* 0x000fe80008000004 */
[----:B------:R-:W-:Y:S04]  /*3e590*/  STS.U8 [R2+UR4+0x4e0], R29 ;  /* 0x0004e01d02007988 */ /* 0x000fe80008000004 */
[----:B------:R-:W-:Y:S04]  /*3e5a0*/  STS.U8 [R2+UR4+0x6a0], R18 ;  /* 0x0006a01202007988 */ /* 0x000fe80008000004 */
[----:B------:R-:W-:Y:S04]  /*3e5b0*/  STS.U8 [R2+UR4+0x680], R17 ;  /* 0x0006801102007988 */ /* 0x000fe80008000004 */
[----:B------:R-:W-:Y:S04]  /*3e5c0*/  STS.U8 [R2+UR4+0x6e0], R16 ;  /* 0x0006e01002007988 */ /* 0x000fe80008000004 */
[----:B------:R0:W-:Y:S04]  /*3e5d0*/  STS.U8 [R2+UR4+0x6c0], R15 ;  /* 0x0006c00f02007988 */ /* 0x0001e80008000004 */
[----:B------:R-:W-:Y:S04]  /*3e5e0*/  STS.U8 [R0+UR4+0x100], R60 ;  /* 0x0001003c00007988 */ /* 0x000fe80008000004 */
[----:B----4-:R-:W-:Y:S04]  /*3e5f0*/  STS.U8 [R0+UR4+0x120], R59 ;  /* 0x0001203b00007988 */ /* 0x010fe80008000004 */
[----:B------:R-:W-:Y:S04]  /*3e600*/  STS.U8 [R0+UR4+0x140], R58 ;  /* 0x0001403a00007988 */ /* 0x000fe80008000004 */
        /* <DEDUP_REMOVED lines=13> */
[----:B0-----:R-:W2:Y:S04]  /*3e6e0*/  LDL R2, [R1+0x2968] ;  /* 0x0029680001027983 */ /* 0x001ea80000100800 */
[----:B-1----:R-:W3:Y:S01]  /*3e6f0*/  LDL R0, [R1+0x2970] ;  /* 0x0029700001007983 */ /* 0x002ee20000100800 */
[----:B------:R-:W-:-:S05]  /*3e700*/  LOP3.LUT R4, R4, 0x18, RZ, 0x3c, !PT ;  /* 0x0000001804047812 */ /* 0x000fca00078e3cff */
        /* <DEDUP_REMOVED lines=15> */
[----:B------:R0:W-:Y:S01]  /*3e800*/  STS.U8 [R4+UR4+0x7c0], R3 ;  /* 0x0007c00304007988 */ /* 0x0001e20008000004 */
[----:B------:R-:W-:-:S03]  /*3e810*/  PRMT R52, RZ, 0x7610, R52 ;  /* 0x00007610ff347816 */ /* 0x000fc60000000034 */
[----:B0-----:R-:W4:Y:S01]  /*3e820*/  LDL.LU R4, [R1+0x45e4] ;  /* 0x0045e40001047983 */ /* 0x001f220000300800 */
[----:B------:R-:W-:Y:S01]  /*3e830*/  BAR.SYNC.DEFER_BLOCKING 0x0 ;  /* 0x0000000000007b1d */ /* 0x000fe20000010000 */
[----:B--2---:R-:W-:Y:S02]  /*3e840*/  @!P0 IMAD.MOV.U32 R3, RZ, RZ, R2 ;  /* 0x000000ffff038224 */ /* 0x004fe400078e0002 */
[----:B---3--:R-:W-:-:S03]  /*3e850*/  @!P0 IMAD.MOV.U32 R2, RZ, RZ, R0 ;  /* 0x000000ffff028224 */ /* 0x008fc600078e0000 */
[----:B------:R-:W2:Y:S04]  /*3e860*/  LDL.LU R0, [R1+0x2958] ;  /* 0x0029580001007983 */ /* 0x000ea80000300800 */
[----:B------:R-:W3:Y:S04]  /*3e870*/  @!P0 LDG.E.U8 R52, desc[UR40][R2.64] ;  /* 0x0000002802348981 */ /* 0x000ee8000c1e1100 */
[----:B---3--:R0:W-:Y:S04]  /*3e880*/  STL [R1+0x174c], R52 ;  /* 0x00174c3401007387 */ /* 0x0081e80000100800 */
[----:B0-----:R-:W3:Y:S04]  /*3e890*/  LDL.LU R52, [R1+0x45e0] ;  /* 0x0045e00001347983 */ /* 0x001ee80000300800 */
[----:B------:R-:W2:Y:S04]  /*3e8a0*/  LDL R2, [R1+0x19a8] ;  /* 0x0019a80001027983 */ /* 0x000ea80000100800 */
[----:B------:R-:W2:Y:S01]  /*3e8b0*/  LDL R3, [R1+0x28d4] ;  /* 0x0028d40001037983 */ /* 0x000ea20000100800 */
[----:B------:R-:W-:-:S02]  /*3e8c0*/  PRMT R5, RZ, 0x7610, R5 ;  /* 0x00007610ff057816 */ /* 0x000fc40000000005 */
[----:B--2---:R-:W-:-:S04]  /*3e8d0*/  @!P0 LOP3.LUT R3, R3, R2, RZ, 0x3c, !PT ;  /* 0x0000000203038212 */ /* 0x004fc800078e3cff */
[----:B------:R-:W-:-:S04]  /*3e8e0*/  @!P0 LOP3.LUT R2, R3, R2, RZ, 0x3c, !PT ;  /* 0x0000000203028212 */ /* 0x000fc800078e3cff */
[----:B------:R-:W-:-:S05]  /*3e8f0*/  @!P0 LOP3.LUT R3, R3, R2, RZ, 0x3c, !PT ;  /* 0x0000000203038212 */ /* 0x000fca00078e3cff */
[----:B------:R-:W2:Y:S04]  /*3e900*/  @!P0 LDG.E.U8 R5, desc[UR40][R2.64] ;  /* 0x0000002802058981 */ /* 0x000ea8000c1e1100 */
[----:B--2---:R0:W-:Y:S04]  /*3e910*/  STL [R1+0x1754], R5 ;  /* 0x0017540501007387 */ /* 0x0041e80000100800 */
[----:B0-----:R-:W2:Y:S04]  /*3e920*/  LDL.LU R5, [R1+0x45dc] ;  /* 0x0045dc0001057983 */ /* 0x001ea80000300800 */
[----:B------:R-:W2:Y:S04]  /*3e930*/  LDL R2, [R1+0x179c] ;  /* 0x00179c0001027983 */ /* 0x000ea80000100800 */
[----:B------:R-:W2:Y:S01]  /*3e940*/  LDL R3, [R1+0x19a4] ;  /* 0x0019a40001037983 */ /* 0x000ea20000100800 */
[----:B----4-:R-:W-:-:S02]  /*3e950*/  PRMT R4, RZ, 0x7610, R4 ;  /* 0x00007610ff047816 */ /* 0x010fc40000000004 */
[----:B--2---:R-:W-:-:S04]  /*3e960*/  @!P0 LOP3.LUT R3, R3, R2, RZ, 0x3c, !PT ;  /* 0x0000000203038212 */ /* 0x004fc800078e3cff */
[----:B------:R-:W-:-:S04]  /*3e970*/  @!P0 LOP3.LUT R2, R3, R2, RZ, 0x3c, !PT ;  /* 0x0000000203028212 */ /* 0x000fc800078e3cff */
[----:B------:R-:W-:-:S05]  /*3e980*/  @!P0 LOP3.LUT R3, R3, R2, RZ, 0x3c, !PT ;  /* 0x0000000203038212 */ /* 0x000fca00078e3cff */
[----:B------:R-:W2:Y:S04]  /*3e990*/  @!P0 LDG.E.U8 R4, desc[UR40][R2.64] ;  /* 0x0000002802048981 */ /* 0x000ea8000c1e1100 */
[----:B--2---:R0:W-:Y:S04]  /*3e9a0*/  STL [R1+0x1750], R4 ;  /* 0x0017500401007387 */ /* 0x0041e80000100800 */
[----:B0-----:R-:W2:Y:S04]  /*3e9b0*/  LDL.LU R4, [R1+0x45d8] ;  /* 0x0045d80001047983 */ /* 0x001ea80000300800 */
[----:B------:R-:W4:Y:S04]  /*3e9c0*/  LDL R2, [R1+0x19a0] ;  /* 0x0019a00001027983 */ /* 0x000f280000100800 */
[----:B------:R-:W4:Y:S01]  /*3e9d0*/  LDL R3, [R1+0x28d0] ;  /* 0x0028d00001037983 */ /* 0x000f220000100800 */
[----:B------:R-:W-:-:S02]  /*3e9e0*/  PRMT R5, RZ, 0x7610, R5 ;  /* 0x00007610ff057816 */ /* 0x000fc40000000005 */
[----:B----4-:R-:W-:-:S04]  /*3e9f0*/  @!P0 LOP3.LUT R3, R3, R2, RZ, 0x3c, !PT ;  /* 0x0000000203038212 */ /* 0x010fc800078e3cff */
[----:B------:R-:W-:-:S04]  /*3ea00*/  @!P0 LOP3.LUT R2, R3, R2, RZ, 0x3c, !PT ;  /* 0x0000000203028212 */ /* 0x000fc800078e3cff */
[----:B------:R-:W-:-:S05]  /*3ea10*/  @!P0 LOP3.LUT R3, R3, R2, RZ, 0x3c, !PT ;  /* 0x0000000203038212 */ /* 0x000fca00078e3cff */
[----:B------:R-:W4:Y:S04]  /*3ea20*/  @!P0 LDG.E.U8 R5, desc[UR40][R2.64] ;  /* 0x0000002802058981 */ /* 0x000f28000c1e1100 */
[----:B----4-:R0:W-:Y:S04]  /*3ea30*/  STL [R1+0x1748], R5 ;  /* 0x0017480501007387 */ /* 0x0101e80000100800 */
[----:B0-----:R-:W4:Y:S04]  /*3ea40*/  LDL.LU R5, [R1+0x45d4] ;  /* 0x0045d40001057983 */ /* 0x001f280000300800 */
[----:B------:R-:W3:Y:S04]  /*3ea50*/  LDL R2, [R1+0x199c] ;  /* 0x00199c0001027983 */ /* 0x000ee80000100800 */
[----:B------:R-:W3:Y:S01]  /*3ea60*/  LDL R3, [R1+0x28cc] ;  /* 0x0028cc0001037983 */ /* 0x000ee20000100800 */
[----:B--2---:R-:W-:-:S02]  /*3ea70*/  PRMT R4, RZ, 0x7610, R4 ;  /* 0x00007610ff047816 */ /* 0x004fc40000000004 */
[----:B---3--:R-:W-:-:S04]  /*3ea80*/  @!P0 LOP3.LUT R3, R3, R2, RZ, 0x3c, !PT ;  /* 0x0000000203038212 */ /* 0x008fc800078e3cff */
[----:B------:R-:W-:-:S04]  /*3ea90*/  @!P0 LOP3.LUT R2, R3, R2, RZ, 0x3c, !PT ;  /* 0x0000000203028212 */ /* 0x000fc800078e3cff */
[----:B------:R-:W-:-:S05]  /*3eaa0*/  @!P0 LOP3.LUT R3, R3, R2, RZ, 0x3c, !PT ;  /* 0x0000000203038212 */ /* 0x000fca00078e3cff */
[----:B------:R-:W2:Y:S04]  /*3eab0*/  @!P0 LDG.E.U8 R4, desc[UR40][R2.64] ;  /* 0x0000002802048981 */ /* 0x000ea8000c1e1100 */
[----:B--2---:R0:W-:Y:S04]  /*3eac0*/  STL [R1+0x1744], R4 ;  /* 0x0017440401007387 */ /* 0x0041e80000100800 */
[----:B0-----:R-:W2:Y:S04]  /*3ead0*/  LDL.LU R4, [R1+0x45d0] ;  /* 0x0045d00001047983 */ /* 0x001ea80000300800 */
[----:B------:R-:W3:Y:S04]  /*3eae0*/  LDL R2, [R1+0x1998] ;  /* 0x0019980001027983 */ /* 0x000ee80000100800 */
[----:B------:R-:W3:Y:S01]  /*3eaf0*/  LDL R3, [R1+0x28c8] ;  /* 0x0028c80001037983 */ /* 0x000ee20000100800 */
[----:B----4-:R-:W-:-:S02]  /*3eb00*/  PRMT R5, RZ, 0x7610, R5 ;  /* 0x00007610ff057816 */ /* 0x010fc40000000005 */
[----:B---3--:R-:W-:-:S04]  /*3eb10*/  @!P0 LOP3.LUT R3, R3, R2, RZ, 0x3c, !PT ;  /* 0x0000000203038212 */ /* 0x008fc800078e3cff */
[----:B------:R-:W-:-:S04]  /*3eb20*/  @!P0 LOP3.LUT R2, R3, R2, RZ, 0x3c, !PT ;  /* 0x0000000203028212 */ /* 0x000fc800078e3cff */
[----:B------:R-:W-:-:S05]  /*3eb30*/  @!P0 LOP3.LUT R3, R3, R2, RZ, 0x3c, !PT ;  /* 0x0000000203038212 */ /* 0x000fca00078e3cff */
[----:B------:R-:W3:Y:S04]  /*3eb40*/  @!P0 LDG.E.U8 R5, desc[UR40][R2.64] ;  /* 0x0000002802058981 */ /* 0x000ee8000c1e1100 */
[----:B---3--:R0:W-:Y:S04]  /*3eb50*/  STL [R1+0x1740], R5 ;  /* 0x0017400501007387 */ /* 0x0081e80000100800 */
[----:B0-----:R-:W3:Y:S04]  /*3eb60*/  LDL.LU R5, [R1+0x45cc] ;  /* 0x0045cc0001057983 */ /* 0x001ee80000300800 */
[----:B------:R-:W4:Y:S04]  /*3eb70*/  LDL R2, [R1+0x1994] ;  /* 0x0019940001027983 */ /* 0x000f280000100800 */
[----:B------:R-:W4:Y:S01]  /*3eb80*/  LDL R3, [R1+0x28c4] ;  /* 0x0028c40001037983 */ /* 0x000f220000100800 */
[----:B--2---:R-:W-:-:S02]  /*3eb90*/  PRMT R4, RZ, 0x7610, R4 ;  /* 0x00007610ff047816 */ /* 0x004fc40000000004 */
[----:B----4-:R-:W-:-:S04]  /*3eba0*/  @!P0 LOP3.LUT R3, R3, R2, RZ, 0x3c, !PT ;  /* 0x0000000203038212 */ /* 0x010fc800078e3cff */
[----:B------:R-:W-:-:S04]  /*3ebb0*/  @!P0 LOP3.LUT R2, R3, R2, RZ, 0x3c, !PT ;  /* 0x0000000203028212 */ /* 0x000fc800078e3cff */
[----:B------:R-:W-:-:S05]  /*3ebc0*/  @!P0 LOP3.LUT R3, R3, R2, RZ, 0x3c, !PT ;  /* 0x0000000203038212 */ /* 0x000fca00078e3cff */
[----:B------:R-:W2:Y:S04]  /*3ebd0*/  @!P0 LDG.E.U8 R4, desc[UR40][R2.64] ;  /* 0x0000002802048981 */ /* 0x000ea8000c1e1100 */
[----:B--2---:R0:W-:Y:S04]  /*3ebe0*/  STL [R1+0x173c], R4 ;  /* 0x00173c0401007387 */ /* 0x0041e80000100800 */
[----:B0-----:R-:W2:Y:S04]  /*3ebf0*/  LDL.LU R4, [R1+0x45c8] ;  /* 0x0045c80001047983 */ /* 0x001ea80000300800 */
[----:B------:R-:W4:Y:S04]  /*3ec00*/  LDL R2, [R1+0x1990] ;  /* 0x0019900001027983 */ /* 0x000f280000100800 */
[----:B------:R-:W4:Y:S01]  /*3ec10*/  LDL R3, [R1+0x28c0] ;  /* 0x0028c00001037983 */ /* 0x000f220000100800 */
[----:B---3--:R-:W-:-:S02]  /*3ec20*/  PRMT R5, RZ, 0x7610, R5 ;  /* 0x00007610ff057816 */ /* 0x008fc40000000005 */
[----:B----4-:R-:W-:-:S04]  /*3ec30*/  @!P0 LOP3.LUT R3, R3, R2, RZ, 0x3c, !PT ;  /* 0x0000000203038212 */ /* 0x010fc800078e3cff */
        /* <DEDUP_REMOVED lines=3615> */
[----:B------:R-:W4:Y:S02]  /*4ce30*/  LDL R3, [R1+0x1c34] ;  /* 0x001c340001037983 */ /* 0x000f240000100800 */
[----:B----4-:R-:W-:-:S02]  /*4ce40*/  @!P0 LOP3.LUT R3, R3, R2, RZ, 0x3c, !PT ;  /* 0x0000000203038212 */ /* 0x010fc400078e3cff */
[----:B--2---:R-:W-:Y:S02]  /*4ce50*/  PRMT R4, RZ, 0x7610, R4 ;  /* 0x00007610ff047816 */ /* 0x004fe40000000004 */
        /* <DEDUP_REMOVED lines=399> */
[----:B---3--:R0:W-:Y:S04]  /*4e750*/  STL [R1], R5 ;  /* 0x0000000501007387 */ /* 0x0081e80000100800 */
[----:B0-----:R-:W3:Y:S04]  /*4e760*/  LDL.LU R5, [R1+0x3ecc] ;  /* 0x003ecc0001057983 */ /* 0x001ee80000300800 */
[----:B------:R-:W4:Y:S04]  /*4e770*/  LDL R2, [R1+0x1ac8] ;  /* 0x001ac80001027983 */ /* 0x000f280000100800 */
[----:B------:R-:W4:Y:S01]  /*4e780*/  LDL R3, [R1+0x1acc] ;  /* 0x001acc0001037983 */ /* 0x000f220000100800 */
[----:B------:R-:W-:-:S02]  /*4e790*/  PRMT R61, RZ, 0x7610, R61 ;  /* 0x00007610ff3d7816 */ /* 0x000fc4000000003d */
[----:B----4-:R-:W-:-:S04]  /*4e7a0*/  @!P0 LOP3.LUT R3, R3, R2, RZ, 0x3c, !PT ;  /* 0x0000000203038212 */ /* 0x010fc800078e3cff */
[----:B------:R-:W-:-:S04]  /*4e7b0*/  @!P0 LOP3.LUT R2, R3, R2, RZ, 0x3c, !PT ;  /* 0x0000000203028212 */ /* 0x000fc800078e3cff */
[----:B------:R-:W-:-:S05]  /*4e7c0*/  @!P0 LOP3.LUT R3, R3, R2, RZ, 0x3c, !PT ;  /* 0x0000000203038212 */ /* 0x000fca00078e3cff */
[----:B------:R0:W4:Y:S04]  /*4e7d0*/  @!P0 LDG.E.U8 R61, desc[UR40][R2.64] ;  /* 0x00000028023d8981 */ /* 0x000128000c1e1100 */
[----:B------:R-:W0:Y:S04]  /*4e7e0*/  LDL R2, [R1+0x1ac0] ;  /* 0x001ac00001027983 */ /* 0x000e280000100800 */
[----:B------:R-:W0:Y:S01]  /*4e7f0*/  LDL R3, [R1+0x1ac4] ;  /* 0x001ac40001037983 */ /* 0x000e220000100800 */
[----:B------:R-:W-:Y:S02]  /*4e800*/  PRMT R60, RZ, 0x7610, R60 ;  /* 0x00007610ff3c7816 */ /* 0x000fe4000000003c */
[----:B0-----:R-:W-:-:S04]  /*4e810*/  @!P0 LOP3.LUT R3, R3, R2, RZ, 0x3c, !PT ;  /* 0x0000000203038212 */ /* 0x001fc800078e3cff */
[----:B------:R-:W-:-:S04]  /*4e820*/  @!P0 LOP3.LUT R2, R3, R2, RZ, 0x3c, !PT ;  /* 0x0000000203028212 */ /* 0x000fc800078e3cff */
[----:B------:R-:W-:Y:S01]  /*4e830*/  @!P0 LOP3.LUT R3, R3, R2, RZ, 0x3c, !PT ;  /* 0x0000000203038212 */ /* 0x000fe200078e3cff */
[----:B----4-:R0:W-:Y:S04]  /*4e840*/  STL [R1+0x3e50], R61 ;  /* 0x003e503d01007387 */ /* 0x0101e80000100800 */
[----:B------:R1:W4:Y:S01]  /*4e850*/  @!P0 LDG.E.U8 R60, desc[UR40][R2.64] ;  /* 0x00000028023c8981 */ /* 0x000322000c1e1100 */
[----:B------:R-:W-:-:S03]  /*4e860*/  PRMT R59, RZ, 0x7610, R59 ;  /* 0x00007610ff3b7816 */ /* 0x000fc6000000003b */
[----:B0-----:R-:W2:Y:S04]  /*4e870*/  LDL R61, [R1+0x1ab4] ;  /* 0x001ab400013d7983 */ /* 0x001ea80000100800 */
[----:B------:R-:W1:Y:S04]  /*4e880*/  LDL R2, [R1+0x1ab8] ;  /* 0x001ab80001027983 */ /* 0x000e680000100800 */
[----:B------:R-:W1:Y:S02]  /*4e890*/  LDL R3, [R1+0x1abc] ;  /* 0x001abc0001037983 */ /* 0x000e640000100800 */
[----:B-1----:R-:W-:-:S04]  /*4e8a0*/  @!P0 LOP3.LUT R3, R3, R2, RZ, 0x3c, !PT ;  /* 0x0000000203038212 */ /* 0x002fc800078e3cff */
[----:B------:R-:W-:-:S04]  /*4e8b0*/  @!P0 LOP3.LUT R2, R3, R2, RZ, 0x3c, !PT ;  /* 0x0000000203028212 */ /* 0x000fc800078e3cff */
[----:B------:R-:W-:Y:S01]  /*4e8c0*/  @!P0 LOP3.LUT R3, R3, R2, RZ, 0x3c, !PT ;  /* 0x0000000203038212 */ /* 0x000fe200078e3cff */
[----:B----4-:R0:W-:Y:S04]  /*4e8d0*/  STL [R1+0x3e54], R60 ;  /* 0x003e543c01007387 */ /* 0x0101e80000100800 */
[----:B------:R2:W4:Y:S04]  /*4e8e0*/  @!P0 LDG.E.U8 R59, desc[UR40][R2.64] ;  /* 0x00000028023b8981 */ /* 0x000528000c1e1100 */
[----:B0-----:R-:W3:Y:S01]  /*4e8f0*/  LDL R60, [R1+0x1ab0] ;  /* 0x001ab000013c7983 */ /* 0x001ee20000100800 */
[----:B------:R-:W-:Y:S01]  /*4e900*/  PRMT R58, RZ, 0x7610, R58 ;  /* 0x00007610ff3a7816 */ /* 0x000fe2000000003a */
[----:B--2---:R-:W-:-:S02]  /*4e910*/  @!P0 IMAD.MOV.U32 R2, RZ, RZ, R61 ;  /* 0x000000ffff028224 */ /* 0x004fc400078e003d */
[----:B----4-:R0:W-:Y:S01]  /*4e920*/  STL [R1+0x3e58], R59 ;  /* 0x003e583b01007387 */ /* 0x0101e20000100800 */
[----:B------:R-:W-:-:S03]  /*4e930*/  PRMT R57, RZ, 0x7610, R57 ;  /* 0x00007610ff397816 */ /* 0x000fc60000000039 */
[----:B------:R-:W2:Y:S01]  /*4e940*/  LDL R61, [R1+0x1a90] ;  /* 0x001a9000013d7983 */ /* 0x000ea20000100800 */
[----:B---3--:R-:W-:-:S03]  /*4e950*/  @!P0 IMAD.MOV.U32 R3, RZ, RZ, R60 ;  /* 0x000000ffff038224 */ /* 0x008fc600078e003c */
[----:B------:R-:W3:Y:S04]  /*4e960*/  LDL R60, [R1+0x1a94] ;  /* 0x001a9400013c7983 */ /* 0x000ee80000100800 */
[----:B0-----:R-:W4:Y:S04]  /*4e970*/  LDL R59, [R1+0x1aac] ;  /* 0x001aac00013b7983 */ /* 0x001f280000100800 */
[----:B------:R4:W2:Y:S04]  /*4e980*/  @!P0 LDG.E.U8 R58, desc[UR40][R2.64] ;  /* 0x00000028023a8981 */ /* 0x0008a8000c1e1100 */
[----:B------:R-:W3:Y:S01]  /*4e990*/  LDL R3, [R1+0x1aa8] ;  /* 0x001aa80001037983 */ /* 0x000ee20000100800 */
[----:B----4-:R-:W-:-:S03]  /*4e9a0*/  @!P0 IMAD.MOV.U32 R2, RZ, RZ, R59 ;  /* 0x000000ffff028224 */ /* 0x010fc600078e003b */
[----:B--2---:R0:W-:Y:S04]  /*4e9b0*/  STL [R1+0x3e60], R58 ;  /* 0x003e603a01007387 */ /* 0x0041e80000100800 */
[----:B------:R-:W2:Y:S04]  /*4e9c0*/  LDL R59, [R1+0x1a88] ;  /* 0x001a8800013b7983 */ /* 0x000ea80000100800 */
[----:B---3--:R-:W3:Y:S04]  /*4e9d0*/  @!P0 LDG.E.U8 R57, desc[UR40][R2.64] ;  /* 0x0000002802398981 */ /* 0x008ee8000c1e1100 */
[----:B0-----:R-:W4:Y:S04]  /*4e9e0*/  LDL R58, [R1+0x1a8c] ;  /* 0x001a8c00013a7983 */ /* 0x001f280000100800 */
[----:B------:R-:W2:Y:S04]  /*4e9f0*/  LDL R2, [R1+0x1aa0] ;  /* 0x001aa00001027983 */ /* 0x000ea80000100800 */
[----:B------:R-:W2:Y:S01]  /*4ea00*/  LDL R3, [R1+0x1aa4] ;  /* 0x001aa40001037983 */ /* 0x000ea20000100800 */
[----:B------:R-:W-:-:S03]  /*4ea10*/  PRMT R56, RZ, 0x7610, R56 ;  /* 0x00007610ff387816 */ /* 0x000fc60000000038 */
[----:B---3--:R0:W-:Y:S04]  /*4ea20*/  STL [R1+0x3e64], R57 ;  /* 0x003e643901007387 */ /* 0x0081e80000100800 */
[----:B0-----:R-:W3:Y:S01]  /*4ea30*/  LDL R57, [R1+0x1a9c] ;  /* 0x001a9c0001397983 */ /* 0x001ee20000100800 */
[----:B--2---:R-:W-:-:S04]  /*4ea40*/  @!P0 LOP3.LUT R3, R3, R2, RZ, 0x3c, !PT ;  /* 0x0000000203038212 */ /* 0x004fc800078e3cff */
[----:B------:R-:W-:-:S04]  /*4ea50*/  @!P0 LOP3.LUT R2, R3, R2, RZ, 0x3c, !PT ;  /* 0x0000000203028212 */ /* 0x000fc800078e3cff */
[----:B------:R-:W-:-:S05]  /*4ea60*/  @!P0 LOP3.LUT R3, R3, R2, RZ, 0x3c, !PT ;  /* 0x0000000203038212 */ /* 0x000fca00078e3cff */
[----:B------:R3:W2:Y:S04]  /*4ea70*/  @!P0 LDG.E.U8 R56, desc[UR40][R2.64] ;  /* 0x0000002802388981 */ /* 0x0006a8000c1e1100 */
[----:B------:R-:W2:Y:S01]  /*4ea80*/  LDL R3, [R1+0x1a98] ;  /* 0x001a980001037983 */ /* 0x000ea20000100800 */
[----:B------:R-:W-:Y:S02]  /*4ea90*/  PRMT R55, RZ, 0x7610, R55 ;  /* 0x00007610ff377816 */ /* 0x000fe40000000037 */
[----:B------:R-:W-:Y:S01]  /*4eaa0*/  PRMT R54, RZ, 0x7610, R54 ;  /* 0x00007610ff367816 */ /* 0x000fe20000000036 */
[----:B---3--:R-:W-:-:S05]  /*4eab0*/  @!P0 IMAD.MOV.U32 R2, RZ, RZ, R57 ;  /* 0x000000ffff028224 */ /* 0x008fca00078e0039 */
[----:B--2---:R0:W2:Y:S02]  /*4eac0*/  @!P0 LDG.E.U8 R55, desc[UR40][R2.64] ;  /* 0x0000002802378981 */ /* 0x0040a4000c1e1100 */
[----:B0-----:R-:W-:Y:S02]  /*4ead0*/  @!P0 IMAD.MOV.U32 R2, RZ, RZ, R60 ;  /* 0x000000ffff028224 */ /* 0x001fe400078e003c */
[----:B------:R-:W-:-:S05]  /*4eae0*/  @!P0 IMAD.MOV.U32 R3, RZ, RZ, R61 ;  /* 0x000000ffff038224 */ /* 0x000fca00078e003d */
[----:B------:R4:W3:Y:S04]  /*4eaf0*/  @!P0 LDG.E.U8 R54, desc[UR40][R2.64] ;  /* 0x0000002802368981 */ /* 0x0008e8000c1e1100 */
[----:B------:R0:W-:Y:S04]  /*4eb00*/  STL [R1+0x3e68], R56 ;  /* 0x003e683801007387 */ /* 0x0001e80000100800 */
[----:B------:R-:W3:Y:S01]  /*4eb10*/  LDL R57, [R1+0x1a84] ;  /* 0x001a840001397983 */ /* 0x000ee20000100800 */
[----:B------:R-:W-:Y:S01]  /*4eb20*/  PRMT R53, RZ, 0x7610, R53 ;  /* 0x00007610ff357816 */ /* 0x000fe20000000035 */
[----:B----4-:R-:W-:-:S02]  /*4eb30*/  @!P0 IMAD.MOV.U32 R2, RZ, RZ, R58 ;  /* 0x000000ffff028224 */ /* 0x010fc400078e003a */
[----:B------:R-:W-:-:S05]  /*4eb40*/  @!P0 IMAD.MOV.U32 R3, RZ, RZ, R59 ;  /* 0x000000ffff038224 */ /* 0x000fca00078e003b */
[----:B------:R1:W4:Y:S04]  /*4eb50*/  @!P0 LDG.E.U8 R53, desc[UR40][R2.64] ;  /* 0x0000002802358981 */ /* 0x000328000c1e1100 */
[----:B--2---:R-:W-:Y:S04]  /*4eb60*/  STL [R1+0x3e6c], R55 ;  /* 0x003e6c3701007387 */ /* 0x004fe80000100800 */
[----:B------:R-:W2:Y:S04]  /*4eb70*/  LDL R61, [R1+0x1a78] ;  /* 0x001a7800013d7983 */ /* 0x000ea80000100800 */
[----:B------:R-:W2:Y:S04]  /*4eb80*/  LDL R60, [R1+0x1a7c] ;  /* 0x001a7c00013c7983 */ /* 0x000ea80000100800 */
[----:B---3--:R3:W-:Y:S04]  /*4eb90*/  STL [R1+0x3e5c], R54 ;  /* 0x003e5c3601007387 */ /* 0x0087e80000100800 */
[----:B------:R-:W2:Y:S04]  /*4eba0*/  LDL R59, [R1+0x1a70] ;  /* 0x001a7000013b7983 */ /* 0x000ea80000100800 */
[----:B------:R-:W2:Y:S01]  /*4ebb0*/  LDL R58, [R1+0x1a74] ;  /* 0x001a7400013a7983 */ /* 0x000ea20000100800 */
[----:B------:R-:W-:Y:S01]  /*4ebc0*/  PRMT R52, RZ, 0x7610, R52 ;  /* 0x00007610ff347816 */ /* 0x000fe20000000034 */
[----:B-1----:R-:W-:Y:S01]  /*4ebd0*/  @!P0 IMAD.MOV.U32 R2, RZ, RZ, R57 ;  /* 0x000000ffff028224 */ /* 0x002fe200078e0039 */
[----:B------:R-:W-:-:S02]  /*4ebe0*/  PRMT R51, RZ, 0x7610, R51 ;  /* 0x00007610ff337816 */ /* 0x000fc40000000033 */
[----:B------:R-:W-:Y:S01]  /*4ebf0*/  PRMT R50, RZ, 0x7610, R50 ;  /* 0x00007610ff327816 */ /* 0x000fe20000000032 */
[----:B0-----:R-:W2:Y:S04]  /*4ec00*/  LDL R56, [R1+0x1a68] ;  /* 0x001a680001387983 */ /* 0x001ea80000100800 */
[----:B---3--:R-:W3:Y:S04]  /*4ec10*/  LDL R54, [R1+0x1a80] ;  /* 0x001a800001367983 */ /* 0x008ee80000100800 */
[----:B------:R-:W2:Y:S04]  /*4ec20*/  LDL R55, [R1+0x1a6c] ;  /* 0x001a6c0001377983 */ /* 0x000ea80000100800 */
[----:B----4-:R0:W-:Y:S04]  /*4ec30*/  STL [R1+0x3e70], R53 ;  /* 0x003e703501007387 */ /* 0x0101e80000100800 */
[----:B------:R-:W4:Y:S01]  /*4ec40*/  LDL R57, [R1+0x1a60] ;  /* 0x001a600001397983 */ /* 0x000f220000100800 */
[----:B---3--:R-:W-:-:S03]  /*4ec50*/  @!P0 IMAD.MOV.U32 R3, RZ, RZ, R54 ;  /* 0x000000ffff038224 */ /* 0x008fc600078e0036 */
[----:B------:R-:W3:Y:S04]  /*4ec60*/  LDL R54, [R1+0x1a64] ;  /* 0x001a640001367983 */ /* 0x000ee80000100800 */
[----:B------:R2:W3:Y:S02]  /*4ec70*/  @!P0 LDG.E.U8 R52, desc[UR40][R2.64] ;  /* 0x0000002802348981 */ /* 0x0004e4000c1e1100 */
[----:B--2---:R-:W-:Y:S02]  /*4ec80*/  @!P0 IMAD.MOV.U32 R2, RZ, RZ, R60 ;  /* 0x000000ffff028224 */ /* 0x004fe400078e003c */
[----:B------:R-:W-:-:S05]  /*4ec90*/  @!P0 IMAD.MOV.U32 R3, RZ, RZ, R61 ;  /* 0x000000ffff038224 */ /* 0x000fca00078e003d */
[----:B------:R1:W2:Y:S02]  /*4eca0*/  @!P0 LDG.E.U8 R51, desc[UR40][R2.64] ;  /* 0x0000002802338981 */ /* 0x0002a4000c1e1100 */
[----:B-1----:R-:W-:Y:S02]  /*4ecb0*/  @!P0 IMAD.MOV.U32 R2, RZ, RZ, R58 ;  /* 0x000000ffff028224 */ /* 0x002fe400078e003a */
[----:B------:R-:W-:-:S05]  /*4ecc0*/  @!P0 IMAD.MOV.U32 R3, RZ, RZ, R59 ;  /* 0x000000ffff038224 */ /* 0x000fca00078e003b */
[----:B------:R1:W2:Y:S01]  /*4ecd0*/  @!P0 LDG.E.U8 R50, desc[UR40][R2.64] ;  /* 0x0000002802328981 */ /* 0x0002a2000c1e1100 */
[----:B------:R-:W-:Y:S02]  /*4ece0*/  PRMT R49, RZ, 0x7610, R49 ;  /* 0x00007610ff317816 */ /* 0x000fe40000000031 */
[----:B------:R-:W-:Y:S01]  /*4ecf0*/  PRMT R48, RZ, 0x7610, R48 ;  /* 0x00007610ff307816 */ /* 0x000fe20000000030 */
[----:B-1----:R-:W-:Y:S02]  /*4ed00*/  @!P0 IMAD.MOV.U32 R2, RZ, RZ, R55 ;  /* 0x000000ffff028224 */ /* 0x002fe400078e0037 */
[----:B------:R-:W-:-:S05]  /*4ed10*/  @!P0 IMAD.MOV.U32 R3, RZ, RZ, R56 ;  /* 0x000000ffff038224 */ /* 0x000fca00078e0038 */
[----:B------:R4:W2:Y:S02]  /*4ed20*/  @!P0 LDG.E.U8 R49, desc[UR40][R2.64] ;  /* 0x0000002802318981 */ /* 0x0008a4000c1e1100 */
[----:B----4-:R-:W-:Y:S02]  /*4ed30*/  @!P0 IMAD.MOV.U32 R3, RZ, RZ, R57 ;  /* 0x000000ffff038224 */ /* 0x010fe400078e0039 */
[----:B---3--:R1:W-:Y:S04]  /*4ed40*/  STL [R1+0x3e74], R52 ;  /* 0x003e743401007387 */ /* 0x0083e80000100800 */
[----:B0-----:R-:W3:Y:S04]  /*4ed50*/  LDL R53, [R1+0x1a58] ;  /* 0x001a580001357983 */ /* 0x001ee80000100800 */
[----:B-1----:R-:W4:Y:S04]  /*4ed60*/  LDL R52, [R1+0x1a5c] ;  /* 0x001a5c0001347983 */ /* 0x002f280000100800 */
[----:B--2---:R-:W-:Y:S01]  /*4ed70*/  STL [R1+0x3e78], R51 ;  /* 0x003e783301007387 */ /* 0x004fe20000100800 */
[----:B------:R-:W-:-:S05]  /*4ed80*/  @!P0 IMAD.MOV.U32 R2, RZ, RZ, R54 ;  /* 0x000000ffff028224 */ /* 0x000fca00078e0036 */
[----:B------:R3:W2:Y:S04]  /*4ed90*/  @!P0 LDG.E.U8 R48, desc[UR40][R2.64] ;  /* 0x0000002802308981 */ /* 0x0006a8000c1e1100 */
[----:B------:R-:W-:Y:S04]  /*4eda0*/  STL [R1+0x3e7c], R50 ;  /* 0x003e7c3201007387 */ /* 0x000fe80000100800 */
[----:B------:R-:W2:Y:S04]  /*4edb0*/  LDL R56, [R1+0x1a50] ;  /* 0x001a500001387983 */ /* 0x000ea80000100800 */
[----:B------:R-:W2:Y:S01]  /*4edc0*/  LDL R55, [R1+0x1a54] ;  /* 0x001a540001377983 */ /* 0x000ea20000100800 */
[----:B------:R-:W-:-:S02]  /*4edd0*/  PRMT R47, RZ, 0x7610, R47 ;  /* 0x00007610ff2f7816 */ /* 0x000fc4000000002f */
[----:B------:R-:W-:Y:S01]  /*4ede0*/  PRMT R46, RZ, 0x7610, R46 ;  /* 0x00007610ff2e7816 */ /* 0x000fe2000000002e */
[----:B------:R0:W-:Y:S04]  /*4edf0*/  STL [R1+0x3e80], R49 ;  /* 0x003e803101007387 */ /* 0x0001e80000100800 */
[----:B------:R-:W2:Y:S04]  /*4ee00*/  LDL R54, [R1+0x1a48] ;  /* 0x001a480001367983 */ /* 0x000ea80000100800 */
[----:B0-----:R-:W2:Y:S01]  /*4ee10*/  LDL R49, [R1+0x1a4c] ;  /* 0x001a4c0001317983 */ /* 0x001ea20000100800 */
[----:B---3--:R-:W-:-:S02]  /*4ee20*/  @!P0 IMAD.MOV.U32 R3, RZ, RZ, R53 ;  /* 0x000000ffff038224 */ /* 0x008fc400078e0035 */
[----:B----4-:R-:W-:-:S05]  /*4ee30*/  @!P0 IMAD.MOV.U32 R2, RZ, RZ, R52 ;  /* 0x000000ffff028224 */ /* 0x010fca00078e0034 */
[----:B------:R0:W3:Y:S04]  /*4ee40*/  @!P0 LDG.E.U8 R47, desc[UR40][R2.64] ;  /* 0x00000028022f8981 */ /* 0x0000e8000c1e1100 */
[----:B--2---:R1:W-:Y:S04]  /*4ee50*/  STL [R1+0x3e84], R48 ;  /* 0x003e843001007387 */ /* 0x0043e80000100800 */
[----:B------:R-:W2:Y:S04]  /*4ee60*/  LDL R53, [R1+0x1a40] ;  /* 0x001a400001357983 */ /* 0x000ea80000100800 */
[----:B------:R-:W4:Y:S04]  /*4ee70*/  LDL R52, [R1+0x1a44] ;  /* 0x001a440001347983 */ /* 0x000f280000100800 */
[----:B------:R-:W4:Y:S04]  /*4ee80*/  LDL R51, [R1+0x1a38] ;  /* 0x001a380001337983 */ /* 0x000f280000100800 */
[----:B------:R-:W4:Y:S01]  /*4ee90*/  LDL R50, [R1+0x1a3c] ;  /* 0x001a3c0001327983 */ /* 0x000f220000100800 */
[----:B0-----:R-:W-:-:S02]  /*4eea0*/  @!P0 IMAD.MOV.U32 R3, RZ, RZ, R56 ;  /* 0x000000ffff038224 */ /* 0x001fc400078e0038 */
[----:B------:R-:W-:-:S05]  /*4eeb0*/  @!P0 IMAD.MOV.U32 R2, RZ, RZ, R55 ;  /* 0x000000ffff028224 */ /* 0x000fca00078e0037 */
[----:B------:R0:W4:Y:S01]  /*4eec0*/  @!P0 LDG.E.U8 R46, desc[UR40][R2.64] ;  /* 0x00000028022e8981 */ /* 0x000122000c1e1100 */
[----:B------:R-:W-:Y:S02]  /*4eed0*/  PRMT R45, RZ, 0x7610, R45 ;  /* 0x00007610ff2d7816 */ /* 0x000fe4000000002d */
[----:B------:R-:W-:Y:S01]  /*4eee0*/  PRMT R44, RZ, 0x7610, R44 ;  /* 0x00007610ff2c7816 */ /* 0x000fe2000000002c */
[----:B0-----:R-:W-:Y:S02]  /*4eef0*/  @!P0 IMAD.MOV.U32 R3, RZ, RZ, R54 ;  /* 0x000000ffff038224 */ /* 0x001fe400078e0036 */
[----:B------:R-:W-:-:S05]  /*4ef00*/  @!P0 IMAD.MOV.U32 R2, RZ, RZ, R49 ;  /* 0x000000ffff028224 */ /* 0x000fca00078e0031 */
[----:B------:R2:W4:Y:S01]  /*4ef10*/  @!P0 LDG.E.U8 R45, desc[UR40][R2.64] ;  /* 0x00000028022d8981 */ /* 0x000522000c1e1100 */
[----:B------:R-:W-:-:S03]  /*4ef20*/  PRMT R43, RZ, 0x7610, R43 ;  /* 0x00007610ff2b7816 */ /* 0x000fc6000000002b */
[----:B---3--:R-:W-:Y:S04]  /*4ef30*/  STL [R1+0x3e88], R47 ;  /* 0x003e882f01007387 */ /* 0x008fe80000100800 */
[----:B-1----:R-:W3:Y:S01]  /*4ef40*/  LDL R48, [R1+0x1a34] ;  /* 0x001a340001307983 */ /* 0x002ee20000100800 */
[----:B--2---:R-:W-:Y:S02]  /*4ef50*/  @!P0 IMAD.MOV.U32 R3, RZ, RZ, R53 ;  /* 0x000000ffff038224 */ /* 0x004fe400078e0035 */
[----:B----4-:R-:W-:-:S05]  /*4ef60*/  @!P0 IMAD.MOV.U32 R2, RZ, RZ, R52 ;  /* 0x000000ffff028224 */ /* 0x010fca00078e0034 */
[----:B------:R0:W2:Y:S04]  /*4ef70*/  @!P0 LDG.E.U8 R44, desc[UR40][R2.64] ;  /* 0x00000028022c8981 */ /* 0x0000a8000c1e1100 */
[----:B------:R1:W-:Y:S04]  /*4ef80*/  STL [R1+0x3e8c], R46 ;  /* 0x003e8c2e01007387 */ /* 0x0003e80000100800 */
[----:B------:R-:W4:Y:S01]  /*4ef90*/  LDL R49, [R1+0x1a30] ;  /* 0x001a300001317983 */ /* 0x000f220000100800 */
[----:B0-----:R-:W-:Y:S02]  /*4efa0*/  @!P0 IMAD.MOV.U32 R2, RZ, RZ, R50 ;  /* 0x000000ffff028224 */ /* 0x001fe400078e0032 */
[----:B------:R-:W-:-:S05]  /*4efb0*/  @!P0 IMAD.MOV.U32 R3, RZ, RZ, R51 ;  /* 0x000000ffff038224 */ /* 0x000fca00078e0033 */
[----:B------:R3:W4:Y:S01]  /*4efc0*/  @!P0 LDG.E.U8 R43, desc[UR40][R2.64] ;  /* 0x00000028022b8981 */ /* 0x000722000c1e1100 */
[----:B------:R-:W-:-:S03]  /*4efd0*/  PRMT R42, RZ, 0x7610, R42 ;  /* 0x00007610ff2a7816 */ /* 0x000fc6000000002a */
[----:B-1----:R-:W4:Y:S04]  /*4efe0*/  LDL R46, [R1+0x1a2c] ;  /* 0x001a2c00012e7983 */ /* 0x002f280000100800 */
[----:B------:R0:W-:Y:S04]  /*4eff0*/  STL [R1+0x3e90], R45 ;  /* 0x003e902d01007387 */ /* 0x0001e80000100800 */
[----:B------:R-:W4:Y:S01]  /*4f000*/  LDL R47, [R1+0x1a28] ;  /* 0x001a2800012f7983 */ /* 0x000f220000100800 */
[----:B---3--:R-:W-:-:S03]  /*4f010*/  @!P0 IMAD.MOV.U32 R2, RZ, RZ, R48 ;  /* 0x000000ffff028224 */ /* 0x008fc600078e0030 */
[----:B--2---:R1:W-:Y:S04]  /*4f020*/  STL [R1+0x3e94], R44 ;  /* 0x003e942c01007387 */ /* 0x0043e80000100800 */
[----:B------:R-:W2:Y:S04]  /*4f030*/  LDL R51, [R1+0x1a20] ;  /* 0x001a200001337983 */ /* 0x000ea80000100800 */
[----:B0-----:R-:W3:Y:S04]  /*4f040*/  LDL R45, [R1+0x1a1c] ;  /* 0x001a1c00012d7983 */ /* 0x001ee80000100800 */
[----:B-1----:R-:W3:Y:S01]  /*4f050*/  LDL R44, [R1+0x1a24] ;  /* 0x001a2400012c7983 */ /* 0x002ee20000100800 */
[----:B----4-:R-:W-:-:S05]  /*4f060*/  @!P0 IMAD.MOV.U32 R3, RZ, RZ, R49 ;  /* 0x000000ffff038224 */ /* 0x010fca00078e0031 */
[----:B------:R0:W4:Y:S04]  /*4f070*/  @!P0 LDG.E.U8 R42, desc[UR40][R2.64] ;  /* 0x00000028022a8981 */ /* 0x000128000c1e1100 */
[----:B------:R1:W-:Y:S04]  /*4f080*/  STL [R1+0x3e98], R43 ;  /* 0x003e982b01007387 */ /* 0x0003e80000100800 */
[----:B------:R-:W4:Y:S04]  /*4f090*/  LDL R50, [R1+0x1a18] ;  /* 0x001a180001327983 */ /* 0x000f280000100800 */
[----:B------:R-:W4:Y:S04]  /*4f0a0*/  LDL R49, [R1+0x1a10] ;  /* 0x001a100001317983 */ /* 0x000f280000100800 */
[----:B-1----:R-:W4:Y:S01]  /*4f0b0*/  LDL R43, [R1+0x1a14] ;  /* 0x001a1400012b7983 */ /* 0x002f220000100800 */
[----:B------:R-:W-:Y:S01]  /*4f0c0*/  PRMT R41, RZ, 0x7610, R41 ;  /* 0x00007610ff297816 */ /* 0x000fe20000000029 */
[----:B0-----:R-:W-:Y:S01]  /*4f0d0*/  @!P0 IMAD.MOV.U32 R2, RZ, RZ, R46 ;  /* 0x000000ffff028224 */ /* 0x001fe200078e002e */
[----:B------:R-:W-:Y:S01]  /*4f0e0*/  PRMT R40, RZ, 0x7610, R40 ;  /* 0x00007610ff287816 */ /* 0x000fe20000000028 */
[----:B------:R-:W-:-:S05]  /*4f0f0*/  @!P0 IMAD.MOV.U32 R3, RZ, RZ, R47 ;  /* 0x000000ffff038224 */ /* 0x000fca00078e002f */
[----:B------:R2:W4:Y:S01]  /*4f100*/  @!P0 LDG.E.U8 R41, desc[UR40][R2.64] ;  /* 0x0000002802298981 */ /* 0x000522000c1e1100 */
[----:B------:R-:W-:Y:S01]  /*4f110*/  PRMT R39, RZ, 0x7610, R39 ;  /* 0x00007610ff277816 */ /* 0x000fe20000000027 */
[----:B--2---:R-:W-:Y:S02]  /*4f120*/  @!P0 IMAD.MOV.U32 R3, RZ, RZ, R51 ;  /* 0x000000ffff038224 */ /* 0x004fe400078e0033 */
[----:B---3--:R-:W-:-:S05]  /*4f130*/  @!P0 IMAD.MOV.U32 R2, RZ, RZ, R44 ;  /* 0x000000ffff028224 */ /* 0x008fca00078e002c */
[----:B------:R0:W2:Y:S04]  /*4f140*/  @!P0 LDG.E.U8 R40, desc[UR40][R2.64] ;  /* 0x0000002802288981 */ /* 0x0000a8000c1e1100 */
[----:B----4-:R-:W-:Y:S04]  /*4f150*/  STL [R1+0x3e9c], R42 ;  /* 0x003e9c2a01007387 */ /* 0x010fe80000100800 */
[----:B------:R-:W3:Y:S04]  /*4f160*/  LDL R48, [R1+0x1a08] ;  /* 0x001a080001307983 */ /* 0x000ee80000100800 */
[----:B------:R-:W4:Y:S01]  /*4f170*/  LDL R47, [R1+0x1a0c] ;  /* 0x001a0c00012f7983 */ /* 0x000f220000100800 */
[----:B------:R-:W-:-:S02]  /*4f180*/  PRMT R38, RZ, 0x7610, R38 ;  /* 0x00007610ff267816 */ /* 0x000fc40000000026 */
[----:B------:R-:W-:Y:S01]  /*4f190*/  PRMT R37, RZ, 0x7610, R37 ;  /* 0x00007610ff257816 */ /* 0x000fe20000000025 */
[----:B------:R-:W2:Y:S01]  /*4f1a0*/  LDL R46, [R1+0x1a04] ;  /* 0x001a0400012e7983 */ /* 0x000ea20000100800 */
[----:B0-----:R-:W-:Y:S02]  /*4f1b0*/  @!P0 IMAD.MOV.U32 R2, RZ, RZ, R45 ;  /* 0x000000ffff028224 */ /* 0x001fe400078e002d */
[----:B------:R-:W-:-:S05]  /*4f1c0*/  @!P0 IMAD.MOV.U32 R3, RZ, RZ, R50 ;  /* 0x000000ffff038224 */ /* 0x000fca00078e0032 */
[----:B------:R0:W2:Y:S02]  /*4f1d0*/  @!P0 LDG.E.U8 R39, desc[UR40][R2.64] ;  /* 0x0000002802278981 */ /* 0x0000a4000c1e1100 */
[----:B0-----:R-:W-:Y:S02]  /*4f1e0*/  @!P0 IMAD.MOV.U32 R2, RZ, RZ, R43 ;  /* 0x000000ffff028224 */ /* 0x001fe400078e002b */
[----:B------:R-:W-:-:S05]  /*4f1f0*/  @!P0 IMAD.MOV.U32 R3, RZ, RZ, R49 ;  /* 0x000000ffff038224 */ /* 0x000fca00078e0031 */
[----:B------:R3:W2:Y:S04]  /*4f200*/  @!P0 LDG.E.U8 R38, desc[UR40][R2.64] ;  /* 0x0000002802268981 */ /* 0x0006a8000c1e1100 */
        /* <DEDUP_REMOVED lines=9> */
[----:B------:R0:W-:Y:S04]  /*4f2a0*/  STL [R1+0x3ea8], R39 ;  /* 0x003ea82701007387 */ /* 0x0001e80000100800 */
[----:B------:R-:W4:Y:S04]  /*4f2b0*/  LDL R43, [R1+0x19f0] ;  /* 0x0019f000012b7983 */ /* 0x000f280000100800 */
[----:B-1----:R-:W4:Y:S01]  /*4f2c0*/  LDL R40, [R1+0x19ec] ;  /* 0x0019ec0001287983 */ /* 0x002f220000100800 */
[----:B------:R-:W-:Y:S01]  /*4f2d0*/  PRMT R36, RZ, 0x7610, R36 ;  /* 0x00007610ff247816 */ /* 0x000fe20000000024 */
[----:B0-----:R-:W-:-:S02]  /*4f2e0*/  @!P0 IMAD.MOV.U32 R2, RZ, RZ, R46 ;  /* 0x000000ffff028224 */ /* 0x001fc400078e002e */
[----:B------:R0:W-:Y:S04]  /*4f2f0*/  STL [R1+0x3eac], R38 ;  /* 0x003eac2601007387 */ /* 0x0001e80000100800 */
[----:B------:R-:W4:Y:S04]  /*4f300*/  LDL R39, [R1+0x19e4] ;  /* 0x0019e40001277983 */ /* 0x000f280000100800 */
[----:B0-----:R-:W4:Y:S01]  /*4f310*/  LDL R38, [R1+0x19e8] ;  /* 0x0019e80001267983 */ /* 0x001f220000100800 */
[----:B------:R-:W-:Y:S01]  /*4f320*/  @!P0 IMAD.MOV.U32 R3, RZ, RZ, R41 ;  /* 0x000000ffff038224 */ /* 0x000fe200078e0029 */
[----:B------:R-:W-:-:S04]  /*4f330*/  PRMT R35, RZ, 0x7610, R35 ;  /* 0x00007610ff237816 */ /* 0x000fc80000000023 */
[----:B------:R0:W4:Y:S02]  /*4f340*/  @!P0 LDG.E.U8 R36, desc[UR40][R2.64] ;  /* 0x0000002802248981 */ /* 0x000124000c1e1100 */
[----:B0-----:R-:W-:Y:S01]  /*4f350*/  @!P0 IMAD.MOV.U32 R2, RZ, RZ, R44 ;  /* 0x000000ffff028224 */ /* 0x001fe200078e002c */
[----:B------:R-:W-:Y:S01]  /*4f360*/  PRMT R34, RZ, 0x7610, R34 ;  /* 0x00007610ff227816 */ /* 0x000fe20000000022 */
[----:B---3--:R0:W-:Y:S04]  /*4f370*/  STL [R1+0x3eb0], R37 ;  /* 0x003eb02501007387 */ /* 0x0081e80000100800 */
[----:B------:R-:W3:Y:S01]  /*4f380*/  LDL R46, [R1+0x19e0] ;  /* 0x0019e000012e7983 */ /* 0x000ee20000100800 */
[----:B--2---:R-:W-:-:S03]  /*4f390*/  @!P0 IMAD.MOV.U32 R3, RZ, RZ, R45 ;  /* 0x000000ffff038224 */ /* 0x004fc600078e002d */
[----:B------:R-:W2:Y:S04]  /*4f3a0*/  LDL R41, [R1+0x19d8] ;  /* 0x0019d80001297983 */ /* 0x000ea80000100800 */
[----:B------:R4:W2:Y:S04]  /*4f3b0*/  @!P0 LDG.E.U8 R35, desc[UR40][R2.64] ;  /* 0x0000002802238981 */ /* 0x0008a8000c1e1100 */
[----:B0-----:R-:W2:Y:S01]  /*4f3c0*/  LDL R37, [R1+0x19dc] ;  /* 0x0019dc0001257983 */ /* 0x001ea20000100800 */
[----:B----4-:R-:W-:Y:S02]  /*4f3d0*/  @!P0 IMAD.MOV.U32 R2, RZ, RZ, R42 ;  /* 0x000000ffff028224 */ /* 0x010fe400078e002a */
[----:B------:R-:W-:-:S05]  /*4f3e0*/  @!P0 IMAD.MOV.U32 R3, RZ, RZ, R43 ;  /* 0x000000ffff038224 */ /* 0x000fca00078e002b */
[----:B------:R0:W4:Y:S01]  /*4f3f0*/  @!P0 LDG.E.U8 R34, desc[UR40][R2.64] ;  /* 0x0000002802228981 */ /* 0x000122000c1e1100 */
[----:B------:R-:W-:Y:S01]  /*4f400*/  PRMT R33, RZ, 0x7610, R33 ;  /* 0x00007610ff217816 */ /* 0x000fe20000000021 */
[----:B0-----:R-:W-:Y:S02]  /*4f410*/  @!P0 IMAD.MOV.U32 R2, RZ, RZ, R40 ;  /* 0x000000ffff028224 */ /* 0x001fe400078e0028 */
[----:B------:R-:W-:-:S05]  /*4f420*/  @!P0 IMAD.MOV.U32 R3, RZ, RZ, R38 ;  /* 0x000000ffff038224 */ /* 0x000fca00078e0026 */
[----:B------:R0:W4:Y:S01]  /*4f430*/  @!P0 LDG.E.U8 R33, desc[UR40][R2.64] ;  /* 0x0000002802218981 */ /* 0x000122000c1e1100 */
[----:B------:R-:W-:-:S03]  /*4f440*/  PRMT R32, RZ, 0x7610, R32 ;  /* 0x00007610ff207816 */ /* 0x000fc60000000020 */
[----:B------:R-:W-:Y:S04]  /*4f450*/  STL [R1+0x3eb4], R36 ;  /* 0x003eb42401007387 */ /* 0x000fe80000100800 */
[----:B------:R-:W4:Y:S04]  /*4f460*/  LDL R45, [R1+0x19d0] ;  /* 0x0019d000012d7983 */ /* 0x000f280000100800 */
[----:B------:R-:W4:Y:S01]  /*4f470*/  LDL R44, [R1+0x19d4] ;  /* 0x0019d400012c7983 */ /* 0x000f220000100800 */
[----:B------:R-:W-:Y:S01]  /*4f480*/  PRMT R31, RZ, 0x7610, R31 ;  /* 0x00007610ff1f7816 */ /* 0x000fe2000000001f */
[----:B0-----:R-:W-:-:S02]  /*4f490*/  @!P0 IMAD.MOV.U32 R2, RZ, RZ, R39 ;  /* 0x000000ffff028224 */ /* 0x001fc400078e0027 */
[----:B---3--:R-:W-:-:S05]  /*4f4a0*/  @!P0 IMAD.MOV.U32 R3, RZ, RZ, R46 ;  /* 0x000000ffff038224 */ /* 0x008fca00078e002e */
[----:B------:R0:W3:Y:S04]  /*4f4b0*/  @!P0 LDG.E.U8 R32, desc[UR40][R2.64] ;  /* 0x0000002802208981 */ /* 0x0000e8000c1e1100 */
[----:B--2---:R1:W-:Y:S04]  /*4f4c0*/  STL [R1+0x3eb8], R35 ;  /* 0x003eb82301007387 */ /* 0x0043e80000100800 */
[----:B------:R-:W2:Y:S04]  /*4f4d0*/  LDL R43, [R1+0x19c8] ;  /* 0x0019c800012b7983 */ /* 0x000ea80000100800 */
[----:B------:R-:W2:Y:S01]  /*4f4e0*/  LDL R42, [R1+0x28dc] ;  /* 0x0028dc00012a7983 */ /* 0x000ea20000100800 */
[----:B0-----:R-:W-:-:S02]  /*4f4f0*/  @!P0 IMAD.MOV.U32 R2, RZ, RZ, R37 ;  /* 0x000000ffff028224 */ /* 0x001fc400078e0025 */
[----:B------:R-:W-:Y:S01]  /*4f500*/  @!P0 IMAD.MOV.U32 R3, RZ, RZ, R41 ;  /* 0x000000ffff038224 */ /* 0x000fe200078e0029 */
[----:B-1----:R-:W2:Y:S04]  /*4f510*/  LDL R35, [R1+0x19cc] ;  /* 0x0019cc0001237983 */ /* 0x002ea80000100800 */
[----:B------:R0:W2:Y:S04]  /*4f520*/  @!P0 LDG.E.U8 R31, desc[UR40][R2.64] ;  /* 0x00000028021f8981 */ /* 0x0000a8000c1e1100 */
[----:B----4-:R1:W-:Y:S04]  /*4f530*/  STL [R1+0x3ebc], R34 ;  /* 0x003ebc2201007387 */ /* 0x0103e80000100800 */
[----:B------:R-:W4:Y:S04]  /*4f540*/  LDL R40, [R1+0x19c0] ;  /* 0x0019c00001287983 */ /* 0x000f280000100800 */
[----:B------:R-:W4:Y:S04]  /*4f550*/  LDL R38, [R1+0x28e4] ;  /* 0x0028e40001267983 */ /* 0x000f280000100800 */
[----:B-1----:R-:W4:Y:S04]  /*4f560*/  LDL R34, [R1+0x19c4] ;  /* 0x0019c40001227983 */ /* 0x002f280000100800 */
[----:B------:R1:W-:Y:S04]  /*4f570*/  STL [R1+0x3ec0], R33 ;  /* 0x003ec02101007387 */ /* 0x0003e80000100800 */
[----:B------:R-:W4:Y:S04]  /*4f580*/  LDL R39, [R1+0x19bc] ;  /* 0x0019bc0001277983 */ /* 0x000f280000100800 */
[----:B------:R-:W4:Y:S01]  /*4f590*/  LDL R36, [R1+0x28ec] ;  /* 0x0028ec0001247983 */ /* 0x000f220000100800 */
[----:B------:R-:W-:Y:S01]  /*4f5a0*/  PRMT R30, RZ, 0x7610, R30 ;  /* 0x00007610ff1e7816 */ /* 0x000fe2000000001e */
[----:B0-----:R-:W-:-:S02]  /*4f5b0*/  @!P0 IMAD.MOV.U32 R2, RZ, RZ, R44 ;  /* 0x000000ffff028224 */ /* 0x001fc400078e002c */
[----:B------:R-:W-:-:S05]  /*4f5c0*/  @!P0 IMAD.MOV.U32 R3, RZ, RZ, R45 ;  /* 0x000000ffff038224 */ /* 0x000fca00078e002d */
[----:B------:R2:W4:Y:S01]  /*4f5d0*/  @!P0 LDG.E.U8 R30, desc[UR40][R2.64] ;  /* 0x00000028021e8981 */ /* 0x000522000c1e1100 */
[----:B------:R-:W-:-:S03]  /*4f5e0*/  PRMT R29, RZ, 0x7610, R29 ;  /* 0x00007610ff1d7816 */ /* 0x000fc6000000001d */
[----:B---3--:R0:W-:Y:S04]  /*4f5f0*/  STL [R1+0x3ec4], R32 ;  /* 0x003ec42001007387 */ /* 0x0081e80000100800 */
[----:B------:R-:W3:Y:S04]  /*4f600*/  LDL R41, [R1+0x19b8] ;  /* 0x0019b80001297983 */ /* 0x000ee80000100800 */
[----:B------:R-:W3:Y:S01]  /*4f610*/  LDL R37, [R1+0x28f4] ;  /* 0x0028f40001257983 */ /* 0x000ee20000100800 */
[----:B--2---:R-:W-:-:S03]  /*4f620*/  @!P0 IMAD.MOV.U32 R2, RZ, RZ, R35 ;  /* 0x000000ffff028224 */ /* 0x004fc600078e0023 */
[----:B------:R2:W-:Y:S04]  /*4f630*/  STL [R1+0x3ec8], R31 ;  /* 0x003ec81f01007387 */ /* 0x0005e80000100800 */
[----:B-1----:R-:W3:Y:S04]  /*4f640*/  LDL R33, [R1+0x28fc] ;  /* 0x0028fc0001217983 */ /* 0x002ee80000100800 */
[----:B------:R-:W3:Y:S04]  /*4f650*/  LDL R35, [R1+0x19b4] ;  /* 0x0019b40001237983 */ /* 0x000ee80000100800 */
[----:B0-----:R-:W3:Y:S01]  /*4f660*/  LDL R32, [R1+0x19b0] ;  /* 0x0019b00001207983 */ /* 0x001ee20000100800 */
[----:B------:R-:W-:Y:S01]  /*4f670*/  @!P0 IMAD.MOV.U32 R3, RZ, RZ, R43 ;  /* 0x000000ffff038224 */ /* 0x000fe200078e002b */
[----:B------:R-:W-:-:S02]  /*4f680*/  PRMT R28, RZ, 0x7610, R28 ;  /* 0x00007610ff1c7816 */ /* 0x000fc4000000001c */
[----:B------:R-:W-:Y:S02]  /*4f690*/  PRMT R27, RZ, 0x7610, R27 ;  /* 0x00007610ff1b7816 */ /* 0x000fe4000000001b */
[----:B------:R-:W-:Y:S02]  /*4f6a0*/  PRMT R26, RZ, 0x7610, R26 ;  /* 0x00007610ff1a7816 */ /* 0x000fe4000000001a */
[----:B------:R-:W-:Y:S01]  /*4f6b0*/  PRMT R25, RZ, 0x7610, R25 ;  /* 0x00007610ff197816 */ /* 0x000fe20000000019 */
[----:B------:R4:W3:Y:S04]  /*4f6c0*/  @!P0 LDG.E.U8 R29, desc[UR40][R2.64] ;  /* 0x00000028021d8981 */ /* 0x0008e8000c1e1100 */
[----:B--2---:R-:W2:Y:S01]  /*4f6d0*/  LDL R31, [R1+0x2904] ;  /* 0x00290400011f7983 */ /* 0x004ea20000100800 */
[----:B------:R-:W-:-:S02]  /*4f6e0*/  PRMT R24, RZ, 0x7610, R24 ;  /* 0x00007610ff187816 */ /* 0x000fc40000000018 */
[----:B------:R-:W-:Y:S02]  /*4f6f0*/  PRMT R23, RZ, 0x7610, R23 ;  /* 0x00007610ff177816 */ /* 0x000fe40000000017 */
[----:B------:R-:W-:Y:S02]  /*4f700*/  PRMT R22, RZ, 0x7610, R22 ;  /* 0x00007610ff167816 */ /* 0x000fe40000000016 */
[----:B------:R-:W-:Y:S02]  /*4f710*/  PRMT R21, RZ, 0x7610, R21 ;  /* 0x00007610ff157816 */ /* 0x000fe40000000015 */
[----:B------:R-:W-:Y:S02]  /*4f720*/  PRMT R20, RZ, 0x7610, R20 ;  /* 0x00007610ff147816 */ /* 0x000fe40000000014 */
[----:B------:R-:W-:Y:S02]  /*4f730*/  PRMT R19, RZ, 0x7610, R19 ;  /* 0x00007610ff137816 */ /* 0x000fe40000000013 */
[----:B------:R-:W-:-:S02]  /*4f740*/  PRMT R18, RZ, 0x7610, R18 ;  /* 0x00007610ff127816 */ /* 0x000fc40000000012 */
[----:B------:R-:W-:Y:S01]  /*4f750*/  PRMT R17, RZ, 0x7610, R17 ;  /* 0x00007610ff117816 */ /* 0x000fe20000000011 */
[----:B----4-:R-:W-:Y:S01]  /*4f760*/  @!P0 IMAD.MOV.U32 R3, RZ, RZ, R34 ;  /* 0x000000ffff038224 */ /* 0x010fe200078e0022 */
[----:B------:R-:W4:Y:S04]  /*4f770*/  LDL R44, [R1+0x2928] ;  /* 0x00292800012c7983 */ /* 0x000f280000100800 */
[----:B------:R-:W4:Y:S01]  /*4f780*/  LDL R34, [R1+0x290c] ;  /* 0x00290c0001227983 */ /* 0x000f220000100800 */
[----:B------:R-:W-:-:S03]  /*4f790*/  @!P0 IMAD.MOV.U32 R2, RZ, RZ, R42 ;  /* 0x000000ffff028224 */ /* 0x000fc600078e002a */
[----:B------:R-:W4:Y:S04]  /*4f7a0*/  LDL R42, [R1+0x28e0] ;  /* 0x0028e000012a7983 */ /* 0x000f280000100800 */
[----:B------:R-:W4:Y:S04]  /*4f7b0*/  LDL R43, [R1+0x2930] ;  /* 0x00293000012b7983 */ /* 0x000f280000100800 */
[----:B------:R0:W4:Y:S02]  /*4f7c0*/  @!P0 LDG.E.U8 R28, desc[UR40][R2.64] ;  /* 0x00000028021c8981 */ /* 0x000124000c1e1100 */
[----:B0-----:R-:W-:-:S02]  /*4f7d0*/  @!P0 IMAD.MOV.U32 R2, RZ, RZ, R38 ;  /* 0x000000ffff028224 */ /* 0x001fc400078e0026 */
[----:B------:R-:W-:Y:S01]  /*4f7e0*/  @!P0 IMAD.MOV.U32 R3, RZ, RZ, R40 ;  /* 0x000000ffff038224 */ /* 0x000fe200078e0028 */
[----:B------:R-:W4:Y:S04]  /*4f7f0*/  LDL R38, [R1+0x2914] ;  /* 0x0029140001267983 */ /* 0x000f280000100800 */
[----:B------:R-:W4:Y:S04]  /*4f800*/  LDL R40, [R1+0x19ac] ;  /* 0x0019ac0001287983 */ /* 0x000f280000100800 */
[----:B------:R0:W4:Y:S02]  /*4f810*/  @!P0 LDG.E.U8 R27, desc[UR40][R2.64] ;  /* 0x00000028021b8981 */ /* 0x000124000c1e1100 */
[----:B0-----:R-:W-:-:S02]  /*4f820*/  @!P0 IMAD.MOV.U32 R3, RZ, RZ, R39 ;  /* 0x000000ffff038224 */ /* 0x001fc400078e0027 */
[----:B------:R-:W4:Y:S01]  /*4f830*/  LDL R39, [R1+0x28d8] ;  /* 0x0028d80001277983 */ /* 0x000f220000100800 */
[----:B------:R-:W-:-:S03]  /*4f840*/  @!P0 IMAD.MOV.U32 R2, RZ, RZ, R36 ;  /* 0x000000ffff028224 */ /* 0x000fc600078e0024 */
[----:B------:R-:W4:Y:S04]  /*4f850*/  LDL R36, [R1+0x291c] ;  /* 0x00291c0001247983 */ /* 0x000f280000100800 */
[----:B------:R3:W4:Y:S02]  /*4f860*/  @!P0 LDG.E.U8 R26, desc[UR40][R2.64] ;  /* 0x00000028021a8981 */ /* 0x000724000c1e1100 */
[----:B---3--:R-:W-:Y:S02]  /*4f870*/  @!P0 IMAD.MOV.U32 R3, RZ, RZ, R41 ;  /* 0x000000ffff038224 */ /* 0x008fe400078e0029 */
[----:B------:R-:W-:Y:S01]  /*4f880*/  @!P0 IMAD.MOV.U32 R2, RZ, RZ, R37 ;  /* 0x000000ffff028224 */ /* 0x000fe200078e0025 */
[----:B------:R-:W3:Y:S04]  /*4f890*/  LDL R41, [R1+0x28e8] ;  /* 0x0028e80001297983 */ /* 0x000ee80000100800 */
[----:B------:R-:W3:Y:S04]  /*4f8a0*/  LDL R37, [R1+0x2924] ;  /* 0x0029240001257983 */ /* 0x000ee80000100800 */
[----:B------:R0:W3:Y:S02]  /*4f8b0*/  @!P0 LDG.E.U8 R25, desc[UR40][R2.64] ;  /* 0x0000002802198981 */ /* 0x0000e4000c1e1100 */
[----:B0-----:R-:W-:-:S02]  /*4f8c0*/  @!P0 IMAD.MOV.U32 R2, RZ, RZ, R33 ;  /* 0x000000ffff028224 */ /* 0x001fc400078e0021 */
[----:B------:R-:W-:Y:S01]  /*4f8d0*/  @!P0 IMAD.MOV.U32 R3, RZ, RZ, R35 ;  /* 0x000000ffff038224 */ /* 0x000fe200078e0023 */
[----:B------:R-:W3:Y:S04]  /*4f8e0*/  LDL R33, [R1+0x292c] ;  /* 0x00292c0001217983 */ /* 0x000ee80000100800 */
[----:B------:R-:W3:Y:S04]  /*4f8f0*/  LDL R35, [R1+0x28f0] ;  /* 0x0028f00001237983 */ /* 0x000ee80000100800 */
[----:B------:R0:W3:Y:S02]  /*4f900*/  @!P0 LDG.E.U8 R24, desc[UR40][R2.64] ;  /* 0x0000002802188981 */ /* 0x0000e4000c1e1100 */
[----:B0-----:R-:W-:-:S02]  /*4f910*/  @!P0 IMAD.MOV.U32 R3, RZ, RZ, R32 ;  /* 0x000000ffff038224 */ /* 0x001fc400078e0020 */
[----:B------:R-:W3:Y:S01]  /*4f920*/  LDL R32, [R1+0x28f8] ;  /* 0x0028f80001207983 */ /* 0x000ee20000100800 */
[----:B--2---:R-:W-:-:S03]  /*4f930*/  @!P0 IMAD.MOV.U32 R2, RZ, RZ, R31 ;  /* 0x000000ffff028224 */ /* 0x004fc600078e001f */
[----:B------:R-:W2:Y:S04]  /*4f940*/  LDL R31, [R1+0x2934] ;  /* 0x00293400011f7983 */ /* 0x000ea80000100800 */
[----:B------:R4:W2:Y:S02]  /*4f950*/  @!P0 LDG.E.U8 R23, desc[UR40][R2.64] ;  /* 0x0000002802178981 */ /* 0x0008a4000c1e1100 */
[----:B----4-:R-:W-:Y:S02]  /*4f960*/  @!P0 IMAD.MOV.U32 R2, RZ, RZ, R34 ;  /* 0x000000ffff028224 */ /* 0x010fe400078e0022 */
[----:B------:R-:W4:Y:S01]  /*4f970*/  LDL R34, [R1+0x293c] ;  /* 0x00293c0001227983 */ /* 0x000f220000100800 */
[----:B------:R-:W-:-:S03]  /*4f980*/  @!P0 IMAD.MOV.U32 R3, RZ, RZ, R40 ;  /* 0x000000ffff038224 */ /* 0x000fc600078e0028 */
[----:B------:R-:W4:Y:S04]  /*4f990*/  LDL R40, [R1+0x2900] ;  /* 0x0029000001287983 */ /* 0x000f280000100800 */
[----:B------:R0:W4:Y:S02]  /*4f9a0*/  @!P0 LDG.E.U8 R22, desc[UR40][R2.64] ;  /* 0x0000002802168981 */ /* 0x000124000c1e1100 */
[----:B0-----:R-:W-:Y:S02]  /*4f9b0*/  @!P0 IMAD.MOV.U32 R2, RZ, RZ, R38 ;  /* 0x000000ffff028224 */ /* 0x001fe400078e0026 */
[----:B------:R-:W-:Y:S01]  /*4f9c0*/  @!P0 IMAD.MOV.U32 R3, RZ, RZ, R39 ;  /* 0x000000ffff038224 */ /* 0x000fe200078e0027 */
        /* <DEDUP_REMOVED lines=8> */
[----:B---3--:R-:W-:-:S02]  /*4fa50*/  @!P0 IMAD.MOV.U32 R3, RZ, RZ, R41 ;  /* 0x000000ffff038224 */ /* 0x008fc400078e0029 */
[----:B------:R-:W-:Y:S01]  /*4fa60*/  @!P0 IMAD.MOV.U32 R2, RZ, RZ, R37 ;  /* 0x000000ffff028224 */ /* 0x000fe200078e0025 */
[----:B------:R-:W-:Y:S01]  /*4fa70*/  PRMT R16, RZ, 0x7610, R16 ;  /* 0x00007610ff107816 */ /* 0x000fe20000000010 */
[----:B------:R-:W3:Y:S04]  /*4fa80*/  LDL R37, [R1+0x2910] ;  /* 0x0029100001257983 */ /* 0x000ee80000100800 */
[----:B------:R0:W3:Y:S04]  /*4fa90*/  @!P0 LDG.E.U8 R19, desc[UR40][R2.64] ;  /* 0x0000002802138981 */ /* 0x0000e8000c1e1100 */
[----:B------:R-:W3:Y:S01]  /*4faa0*/  LDL R41, [R1+0x2938] ;  /* 0x0029380001297983 */ /* 0x000ee20000100800 */
        /* <DEDUP_REMOVED lines=14> */
[----:B------:R0:W4:Y:S01]  /*4fb90*/  @!P0 LDG.E.U8 R16, desc[UR40][R2.64] ;  /* 0x0000002802108981 */ /* 0x000122000c1e1100 */
[----:B------:R-:W-:Y:S02]  /*4fba0*/  PRMT R15, RZ, 0x7610, R15 ;  /* 0x00007610ff0f7816 */ /* 0x000fe4000000000f */
[----:B------:R-:W-:Y:S01]  /*4fbb0*/  PRMT R14, RZ, 0x7610, R14 ;  /* 0x00007610ff0e7816 */ /* 0x000fe2000000000e */
[----:B0-----:R-:W-:Y:S02]  /*4fbc0*/  @!P0 IMAD.MOV.U32 R2, RZ, RZ, R38 ;  /* 0x000000ffff028224 */ /* 0x001fe400078e0026 */
[----:B------:R-:W-:Y:S01]  /*4fbd0*/  @!P0 IMAD.MOV.U32 R3, RZ, RZ, R39 ;  /* 0x000000ffff038224 */ /* 0x000fe200078e0027 */
[----:B------:R-:W4:Y:S04]  /*4fbe0*/  LDL R38, [R1+0x2984] ;  /* 0x0029840001267983 */ /* 0x000f280000100800 */
[----:B------:R-:W4:Y:S04]  /*4fbf0*/  LDL R39, [R1+0x2940] ;  /* 0x0029400001277983 */ /* 0x000f280000100800 */
[----:B------:R0:W4:Y:S01]  /*4fc00*/  @!P0 LDG.E.U8 R15, desc[UR40][R2.64] ;  /* 0x00000028020f8981 */ /* 0x000122000c1e1100 */
[----:B------:R-:W-:Y:S01]  /*4fc10*/  PRMT R13, RZ, 0x7610, R13 ;  /* 0x00007610ff0d7816 */ /* 0x000fe2000000000d */
[----:B0-----:R-:W-:-:S02]  /*4fc20*/  @!P0 IMAD.MOV.U32 R2, RZ, RZ, R36 ;  /* 0x000000ffff028224 */ /* 0x001fc400078e0024 */
[----:B------:R-:W4:Y:S01]  /*4fc30*/  LDL R36, [R1+0x2980] ;  /* 0x0029800001247983 */ /* 0x000f220000100800 */
[----:B---3--:R-:W-:-:S03]  /*4fc40*/  @!P0 IMAD.MOV.U32 R3, RZ, RZ, R37 ;  /* 0x000000ffff038224 */ /* 0x008fc600078e0025 */
[----:B------:R-:W3:Y:S04]  /*4fc50*/  LDL R37, [R1+0x2948] ;  /* 0x0029480001257983 */ /* 0x000ee80000100800 */
[----:B------:R0:W3:Y:S02]  /*4fc60*/  @!P0 LDG.E.U8 R14, desc[UR40][R2.64] ;  /* 0x00000028020e8981 */ /* 0x0000e4000c1e1100 */
[----:B0-----:R-:W-:Y:S02]  /*4fc70*/  @!P0 IMAD.MOV.U32 R2, RZ, RZ, R33 ;  /* 0x000000ffff028224 */ /* 0x001fe400078e0021 */
[----:B------:R-:W-:Y:S01]  /*4fc80*/  @!P0 IMAD.MOV.U32 R3, RZ, RZ, R35 ;  /* 0x000000ffff038224 */ /* 0x000fe200078e0023 */
[----:B------:R-:W3:Y:S04]  /*4fc90*/  LDL R33, [R1+0x297c] ;  /* 0x00297c0001217983 */ /* 0x000ee80000100800 */
[----:B------:R-:W3:Y:S04]  /*4fca0*/  LDL R35, [R1+0x2950] ;  /* 0x0029500001237983 */ /* 0x000ee80000100800 */
[----:B------:R0:W3:Y:S02]  /*4fcb0*/  @!P0 LDG.E.U8 R13, desc[UR40][R2.64] ;  /* 0x00000028020d8981 */ /* 0x0000e4000c1e1100 */
[----:B0-----:R-:W-:-:S02]  /*4fcc0*/  @!P0 IMAD.MOV.U32 R3, RZ, RZ, R32 ;  /* 0x000000ffff038224 */ /* 0x001fc400078e0020 */
[----:B------:R-:W3:Y:S01]  /*4fcd0*/  LDL R32, [R1+0x2978] ;  /* 0x0029780001207983 */ /* 0x000ee20000100800 */
[----:B--2---:R-:W-:-:S03]  /*4fce0*/  @!P0 IMAD.MOV.U32 R2, RZ, RZ, R31 ;  /* 0x000000ffff028224 */ /* 0x004fc600078e001f */
[----:B------:R-:W2:Y:S01]  /*4fcf0*/  LDL R31, [R1+0x2974] ;  /* 0x00297400011f7983 */ /* 0x000ea20000100800 */
[----:B------:R-:W-:-:S06]  /*4fd00*/  PRMT R12, RZ, 0x7610, R12 ;  /* 0x00007610ff0c7816 */ /* 0x000fcc000000000c */
[----:B------:R4:W2:Y:S02]  /*4fd10*/  @!P0 LDG.E.U8 R12, desc[UR40][R2.64] ;  /* 0x00000028020c8981 */ /* 0x0008a4000c1e1100 */
[----:B----4-:R-:W-:Y:S02]  /*4fd20*/  @!P0 IMAD.MOV.U32 R2, RZ, RZ, R34 ;  /* 0x000000ffff028224 */ /* 0x010fe400078e0022 */
[----:B------:R-:W4:Y:S01]  /*4fd30*/  LDL R34, [R1+0x2960] ;  /* 0x0029600001227983 */ /* 0x000f220000100800 */
[----:B------:R-:W-:Y:S01]  /*4fd40*/  PRMT R11, RZ, 0x7610, R11 ;  /* 0x00007610ff0b7816 */ /* 0x000fe2000000000b */
[----:B------:R-:W-:Y:S01]  /*4fd50*/  @!P0 IMAD.MOV.U32 R3, RZ, RZ, R44 ;  /* 0x000000ffff038224 */ /* 0x000fe200078e002c */
[----:B------:R-:W-:Y:S01]  /*4fd60*/  PRMT R10, RZ, 0x7610, R10 ;  /* 0x00007610ff0a7816 */ /* 0x000fe2000000000a */
[----:B------:R-:W0:Y:S03]  /*4fd70*/  S2R R61, SR_TID.X ;  /* 0x00000000003d7919 */ /* 0x000e260000002100 */
[----:B------:R1:W4:Y:S01]  /*4fd80*/  @!P0 LDG.E.U8 R11, desc[UR40][R2.64] ;  /* 0x00000028020b8981 */ /* 0x000322000c1e1100 */
[----:B------:R-:W-:Y:S01]  /*4fd90*/  PRMT R9, RZ, 0x7610, R9 ;  /* 0x00007610ff097816 */ /* 0x000fe20000000009 */
[----:B-1----:R-:W-:-:S02]  /*4fda0*/  @!P0 IMAD.MOV.U32 R2, RZ, RZ, R42 ;  /* 0x000000ffff028224 */ /* 0x002fc400078e002a */
[----:B------:R-:W-:-:S05]  /*4fdb0*/  @!P0 IMAD.MOV.U32 R3, RZ, RZ, R43 ;  /* 0x000000ffff038224 */ /* 0x000fca00078e002b */
[----:B------:R1:W4:Y:S01]  /*4fdc0*/  @!P0 LDG.E.U8 R10, desc[UR40][R2.64] ;  /* 0x00000028020a8981 */ /* 0x000322000c1e1100 */
[----:B------:R-:W-:Y:S01]  /*4fdd0*/  PRMT R8, RZ, 0x7610, R8 ;  /* 0x00007610ff087816 */ /* 0x000fe20000000008 */
[----:B-1----:R-:W-:Y:S02]  /*4fde0*/  @!P0 IMAD.MOV.U32 R2, RZ, RZ, R40 ;  /* 0x000000ffff028224 */ /* 0x002fe400078e0028 */
[----:B------:R-:W-:-:S05]  /*4fdf0*/  @!P0 IMAD.MOV.U32 R3, RZ, RZ, R41 ;  /* 0x000000ffff038224 */ /* 0x000fca00078e0029 */
[----:B------:R1:W4:Y:S01]  /*4fe00*/  @!P0 LDG.E.U8 R9, desc[UR40][R2.64] ;  /* 0x0000002802098981 */ /* 0x000322000c1e1100 */
[----:B------:R-:W-:Y:S01]  /*4fe10*/  PRMT R7, RZ, 0x7610, R7 ;  /* 0x00007610ff077816 */ /* 0x000fe20000000007 */
[----:B-1----:R-:W-:Y:S02]  /*4fe20*/  @!P0 IMAD.MOV.U32 R2, RZ, RZ, R38 ;  /* 0x000000ffff028224 */ /* 0x002fe400078e0026 */
[----:B------:R-:W-:-:S05]  /*4fe30*/  @!P0 IMAD.MOV.U32 R3, RZ, RZ, R39 ;  /* 0x000000ffff038224 */ /* 0x000fca00078e0027 */
[----:B------:R1:W4:Y:S01]  /*4fe40*/  @!P0 LDG.E.U8 R8, desc[UR40][R2.64] ;  /* 0x0000002802088981 */ /* 0x000322000c1e1100 */
[----:B------:R-:W-:Y:S01]  /*4fe50*/  PRMT R6, RZ, 0x7610, R6 ;  /* 0x00007610ff067816 */ /* 0x000fe20000000006 */
[----:B-1----:R-:W-:Y:S01]  /*4fe60*/  @!P0 IMAD.MOV.U32 R2, RZ, RZ, R36 ;  /* 0x000000ffff028224 */ /* 0x002fe200078e0024 */
[----:B------:R-:W-:Y:S01]  /*4fe70*/  PRMT R5, RZ, 0x7610, R5 ;  /* 0x00007610ff057816 */ /* 0x000fe20000000005 */
[----:B------:R-:W-:Y:S01]  /*4fe80*/  STL [R1+0x3040], R0 ;  /* 0x0030400001007387 */ /* 0x000fe20000100800 */
[----:B---3--:R-:W-:-:S05]  /*4fe90*/  @!P0 IMAD.MOV.U32 R3, RZ, RZ, R37 ;  /* 0x000000ffff038224 */ /* 0x008fca00078e0025 */
[----:B------:R1:W3:Y:S02]  /*4fea0*/  @!P0 LDG.E.U8 R7, desc[UR40][R2.64] ;  /* 0x0000002802078981 */ /* 0x0002e4000c1e1100 */
[----:B-1----:R-:W-:Y:S02]  /*4feb0*/  @!P0 IMAD.MOV.U32 R2, RZ, RZ, R33 ;  /* 0x000000ffff028224 */ /* 0x002fe400078e0021 */
[----:B------:R-:W-:Y:S01]  /*4fec0*/  @!P0 IMAD.MOV.U32 R3, RZ, RZ, R35 ;  /* 0x000000ffff038224 */ /* 0x000fe200078e0023 */
[----:B0-----:R-:W-:-:S04]  /*4fed0*/  SHF.R.U32.HI R33, RZ, 0x2, R61 ;  /* 0x00000002ff217819 */ /* 0x001fc8000001163d */
[----:B------:R0:W3:Y:S01]  /*4fee0*/  @!P0 LDG.E.U8 R6, desc[UR40][R2.64] ;  /* 0x0000002802068981 */ /* 0x0000e2000c1e1100 */
[----:B------:R-:W-:Y:S01]  /*4fef0*/  SGXT.U32 R33, R33, 0x3 ;  /* 0x000000032121781a */ /* 0x000fe20000000000 */
[----:B0-----:R-:W-:Y:S01]  /*4ff00*/  @!P0 IMAD.MOV.U32 R2, RZ, RZ, R32 ;  /* 0x000000ffff028224 */ /* 0x001fe200078e0020 */
[----:B------:R-:W-:Y:S01]  /*4ff10*/  LOP3.LUT R32, R61, 0x3, RZ, 0xc0, !PT ;  /* 0x000000033d207812 */ /* 0x000fe200078ec0ff */
[----:B------:R-:W-:-:S04]  /*4ff20*/  @!P0 IMAD.MOV.U32 R3, RZ, RZ, R0 ;  /* 0x000000ffff038224 */ /* 0x000fc800078e0000 */
[----:B------:R-:W-:Y:S01]  /*4ff30*/  IMAD R32, R32, 0x110, RZ ;  /* 0x0000011020207824 */ /* 0x000fe200078e02ff */
[----:B------:R2:W3:Y:S04]  /*4ff40*/  @!P0 LDG.E.U8 R5, desc[UR40][R2.64] ;  /* 0x0000002802058981 */ /* 0x0004e8000c1e1100 */
[----:B------:R-:W-:-:S05]  /*4ff50*/  LOP3.LUT R32, R32, R33, RZ, 0xfc, !PT ;  /* 0x0000002120207212 */ /* 0x000fca00078efcff */
[----:B------:R-:W-:Y:S01]  /*4ff60*/  LDS.U8 R0, [R32+UR4+0xc8] ;  /* 0x0000c80420007984 */ /* 0x000fe20008000000 */
[----:B--2---:R-:W-:-:S03]  /*4ff70*/  @!P0 IMAD.MOV.U32 R2, RZ, RZ, R31 ;  /* 0x000000ffff028224 */ /* 0x004fc600078e001f */
[----:B------:R-:W0:Y:S04]  /*4ff80*/  LDS.U8 R31, [R32+UR4+0x88] ;  /* 0x00008804201f7984 */ /* 0x000e280008000000 */
[----:B------:R-:W1:Y:S04]  /*4ff90*/  LDS.U8 R33, [R32+UR4+0x8] ;  /* 0x0000080420217984 */ /* 0x000e680008000000 */
[----:B0-----:R-:W-:Y:S04]  /*4ffa0*/  STL [R1+0x29b0], R31 ;  /* 0x0029b01f01007387 */ /* 0x001fe80000100800 */
[----:B------:R-:W0:Y:S04]  /*4ffb0*/  LDS.U8 R31, [R32+UR4+0x48] ;  /* 0x00004804201f7984 */ /* 0x000e280008000000 */
[----:B------:R-:W-:Y:S04]  /*4ffc0*/  STL [R1+0x29ac], R0 ;  /* 0x0029ac0001007387 */ /* 0x000fe80000100800 */
[----:B------:R-:W2:Y:S04]  /*4ffd0*/  LDS.U8 R0, [R32+UR4+0x80] ;  /* 0x0000800420007984 */ /* 0x000ea80008000000 */
[----:B-1----:R-:W-:Y:S04]  /*4ffe0*/  STL [R1+0x14c4], R33 ;  /* 0x0014c42101007387 */ /* 0x002fe80000100800 */
[----:B------:R-:W1:Y:S04]  /*4fff0*/  LDS.U8 R33, [R32+UR4+0xc0] ;  /* 0x0000c00420217984 */ /* 0x000e680008000000 */
[----:B0-----:R-:W-:Y:S04]  /*50000*/  STL [R1+0x14c0], R31 ;  /* 0x0014c01f01007387 */ /* 0x001fe80000100800 */
[----:B------:R-:W0:Y:S04]  /*50010*/  LDS.U8 R31, [R32+UR4+0x400] ;  /* 0x00040004201f7984 */ /* 0x000e280008000000 */
[----:B--2---:R-:W-:Y:S04]  /*50020*/  STL [R1+0x29b8], R0 ;  /* 0x0029b80001007387 */ /* 0x004fe80000100800 */
[----:B------:R-:W2:Y:S04]  /*50030*/  LDS.U8 R0, [R32+UR4+0x440] ;  /* 0x0004400420007984 */ /* 0x000ea80008000000 */
[----:B-1----:R-:W-:Y:S04]  /*50040*/  STL [R1+0x29b4], R33 ;  /* 0x0029b42101007387 */ /* 0x002fe80000100800 */
[----:B------:R-:W-:Y:S04]  /*50050*/  LDS.U8 R33, [R32+UR4+0x4c8] ;  /* 0x0004c80420217984 */ /* 0x000fe80008000000 */
[----:B0-----:R-:W-:Y:S04]  /*50060*/  STL [R1+0x14d4], R31 ;  /* 0x0014d41f01007387 */ /* 0x001fe80000100800 */
[----:B------:R-:W0:Y:S04]  /*50070*/  LDS.U8 R31, [R32+UR4+0x488] ;  /* 0x00048804201f7984 */ /* 0x000e280008000000 */
[----:B--2---:R-:W-:Y:S04]  /*50080*/  STL [R1+0x14d0], R0 ;  /* 0x0014d00001007387 */ /* 0x004fe80000100800 */
[----:B------:R-:W1:Y:S04]  /*50090*/  LDS.U8 R0, [R32+UR4+0x408] ;  /* 0x0004080420007984 */ /* 0x000e680008000000 */
[----:B0-----:R0:W-:Y:S04]  /*500a0*/  STL [R1+0x29c0], R31 ;  /* 0x0029c01f01007387 */ /* 0x0011e80000100800 */
[----:B------:R-:W-:Y:S04]  /*500b0*/  STL [R1+0x29bc], R33 ;  /* 0x0029bc2101007387 */ /* 0x000fe80000100800 */
[----:B-1----:R1:W-:Y:S01]  /*500c0*/  STL [R1+0x14e4], R0 ;  /* 0x0014e40001007387 */ /* 0x0023e20000100800 */
[----:B------:R-:W-:Y:S01]  /*500d0*/  PRMT R4, RZ, 0x7610, R4 ;  /* 0x00007610ff047816 */ /* 0x000fe20000000004 */
[----:B----4-:R-:W-:-:S02]  /*500e0*/  @!P0 IMAD.MOV.U32 R3, RZ, RZ, R34 ;  /* 0x000000ffff038224 */ /* 0x010fc400078e0022 */
[----:B------:R-:W-:Y:S04]  /*500f0*/  LDS.U8 R33, [R32+UR4+0x480] ;  /* 0x0004800420217984 */ /* 0x000fe80008000000 */
[----:B------:R2:W4:Y:S01]  /*50100*/  @!P0 LDG.E.U8 R4, desc[UR40][R2.64] ;  /* 0x0000002802048981 */ /* 0x000522000c1e1100 */
[----:B0-----:R-:W-:Y:S02]  /*50110*/  SHF.R.U32.HI R31, RZ, 0x2, R61 ;  /* 0x00000002ff1f7819 */ /* 0x001fe4000001163d */
[----:B-1----:R-:W-:Y:S02]  /*50120*/  LOP3.LUT R0, R61, 0x3, RZ, 0xc0, !PT ;  /* 0x000000033d007812 */ /* 0x002fe400078ec0ff */
[----:B------:R-:W-:-:S03]  /*50130*/  SGXT.U32 R31, R31, 0x3 ;  /* 0x000000031f1f781a */ /* 0x000fc60000000000 */
[----:B------:R-:W-:Y:S01]  /*50140*/  IMAD R0, R0, 0x110, RZ ;  /* 0x0000011000007824 */ /* 0x000fe200078e02ff */
[----:B--2---:R-:W-:Y:S04]  /*50150*/  LDS.U8 R3, [R32+UR4] ;  /* 0x0000000420037984 */ /* 0x004fe80008000000 */
[----:B------:R-:W-:Y:S01]  /*50160*/  LDS.U8 R2, [R32+UR4+0x40] ;  /* 0x0000400420027984 */ /* 0x000fe20008000000 */
[----:B------:R-:W-:-:S03]  /*50170*/  LOP3.LUT R0, R0, R31, RZ, 0xfc, !PT ;  /* 0x0000001f00007212 */ /* 0x000fc600078efcff */
[----:B------:R-:W0:Y:S04]  /*50180*/  LDS.U8 R31, [R32+UR4+0x448] ;  /* 0x00044804201f7984 */ /* 0x000e280008000000 */
[----:B------:R-:W1:Y:S01]  /*50190*/  LDS.U8 R32, [R32+UR4+0x4c0] ;  /* 0x0004c00420207984 */ /* 0x000e620008000000 */
[----:B------:R-:W-:-:S05]  /*501a0*/  LOP3.LUT R0, R0, 0x10, RZ, 0x3c, !PT ;  /* 0x0000001000007812 */ /* 0x000fca00078e3cff */
[----:B------:R-:W-:Y:S04]  /*501b0*/  LDS.U8 R34, [R0+UR4+0x480] ;  /* 0x0004800400227984 */ /* 0x000fe80008000000 */
[----:B0-----:R-:W-:Y:S04]  /*501c0*/  STL [R1+0x14dc], R31 ;  /* 0x0014dc1f01007387 */ /* 0x001fe80000100800 */
[----:B------:R-:W0:Y:S04]  /*501d0*/  LDS.U8 R31, [R0+UR4] ;  /* 0x00000004001f7984 */ /* 0x000e280008000000 */
        /* <DEDUP_REMOVED lines=24> */
[----:B--2---:R2:W-:Y:S04]  /*50360*/  STL [R1+0x29e0], R33 ;  /* 0x0029e02101007387 */ /* 0x0045e80000100800 */
[----:B-1----:R1:W-:Y:S01]  /*50370*/  STL [R1+0x29dc], R32 ;  /* 0x0029dc2001007387 */ /* 0x0023e20000100800 */
[----:B--2---:R-:W-:-:S02]  /*50380*/  SHF.R.U32.HI R33, RZ, 0x2, R61 ;  /* 0x00000002ff217819 */ /* 0x004fc4000001163d */
[----:B-1----:R-:W-:Y:S01]  /*50390*/  LOP3.LUT R32, R61, 0x3, RZ, 0xc0, !PT ;  /* 0x000000033d207812 */ /* 0x002fe200078ec0ff */
[----:B0-----:R-:W-:Y:S04]  /*503a0*/  STL [R1+0x1778], R31 ;  /* 0x0017781f01007387 */ /* 0x001fe80000100800 */
[----:B------:R-:W0:Y:S01]  /*503b0*/  LDS.U8 R31, [R0+UR4+0x448] ;  /* 0x00044804001f7984 */ /* 0x000e220008000000 */
[----:B------:R-:W-:Y:S01]  /*503c0*/  IMAD R32, R32, 0x110, RZ ;  /* 0x0000011020207824 */ /* 0x000fe200078e02ff */
[----:B------:R-:W-:-:S04]  /*503d0*/  SGXT.U32 R33, R33, 0x3 ;  /* 0x000000032121781a */ /* 0x000fc80000000000 */
[----:B------:R-:W-:Y:S02]  /*503e0*/  LOP3.LUT R32, R32, R33, RZ, 0xfc, !PT ;  /* 0x0000002120207212 */ /* 0x000fe400078efcff */
[----:B------:R-:W1:Y:S02]  /*503f0*/  LDS.U8 R33, [R0+UR4+0x4c0] ;  /* 0x0004c00400217984 */ /* 0x000e640008000000 */
[----:B------:R-:W-:-:S05]  /*50400*/  LOP3.LUT R32, R32, 0x20, RZ, 0x3c, !PT ;  /* 0x0000002020207812 */ /* 0x000fca00078e3cff */
[----:B------:R-:W-:Y:S04]  /*50410*/  LDS.U8 R0, [R32+UR4+0x40] ;  /* 0x0000400420007984 */ /* 0x000fe80008000000 */
[----:B0-----:R-:W-:Y:S04]  /*50420*/  STL [R1+0x1774], R31 ;  /* 0x0017741f01007387 */ /* 0x001fe80000100800 */
[----:B------:R-:W0:Y:S04]  /*50430*/  LDS.U8 R31, [R32+UR4] ;  /* 0x00000004201f7984 */ /* 0x000e280008000000 */
[----:B------:R-:W-:Y:S01]  /*50440*/  STL [R1+0x29e8], R34 ;  /* 0x0029e82201007387 */ /* 0x000fe20000100800 */
[----:B------:R-:W2:Y:S03]  /*50450*/  S2R R54, SR_TID.X ;  /* 0x0000000000367919 */ /* 0x000ea60000002100 */
[----:B------:R-:W-:Y:S04]  /*50460*/  LDS.U8 R34, [R32+UR4+0x480] ;  /* 0x0004800420227984 */ /* 0x000fe80008000000 */
[----:B-1----:R-:W-:Y:S04]  /*50470*/  STL [R1+0x29e4], R33 ;  /* 0x0029e42101007387 */ /* 0x002fe80000100800 */
        /* <DEDUP_REMOVED lines=24> */
[----:B------:R-:W3:Y:S04]  /*50600*/  LDL.LU R50, [R1+0x1754] ;  /* 0x0017540001327983 */ /* 0x000ee80000300800 */
[----:B------:R-:W1:Y:S04]  /*50610*/  LDS.U8 R33, [R32+UR4+0x4c0] ;  /* 0x0004c00420217984 */ /* 0x000e680008000000 */
[----:B0-----:R0:W-:Y:S04]  /*50620*/  STL [R1+0x1798], R31 ;  /* 0x0017981f01007387 */ /* 0x0011e80000100800 */
[----:B------:R-:W3:Y:S04]  /*50630*/  LDL.LU R51, [R1+0x1750] ;  /* 0x0017500001337983 */ /* 0x000ee80000300800 */
[----:B--2---:R2:W-:Y:S04]  /*50640*/  STL [R1+0x1794], R0 ;  /* 0x0017940001007387 */ /* 0x0045e80000100800 */
[----:B------:R-:W3:Y:S04]  /*50650*/  LDL.LU R52, [R1+0x1748] ;  /* 0x0017480001347983 */ /* 0x000ee80000300800 */
[----:B------:R-:W3:Y:S04]  /*50660*/  LDL.LU R53, [R1+0x1744] ;  /* 0x0017440001357983 */ /* 0x000ee80000300800 */
[----:B------:R-:W3:Y:S04]  /*50670*/  LDL.LU R55, [R1+0x1730] ;  /* 0x0017300001377983 */ /* 0x000ee80000300800 */
[----:B------:R-:W3:Y:S04]  /*50680*/  LDL.LU R56, [R1+0x172c] ;  /* 0x00172c0001387983 */ /* 0x000ee80000300800 */
[----:B------:R-:W3:Y:S04]  /*50690*/  LDL.LU R57, [R1+0x1728] ;  /* 0x0017280001397983 */ /* 0x000ee80000300800 */
[----:B------:R-:W3:Y:S04]  /*506a0*/  LDL.LU R58, [R1+0x1724] ;  /* 0x00172400013a7983 */ /* 0x000ee80000300800 */
[----:B------:R-:W3:Y:S01]  /*506b0*/  LDL.LU R59, [R1+0x1700] ;  /* 0x00170000013b7983 */ /* 0x000ee20000300800 */
[----:B0-----:R-:W-:-:S03]  /*506c0*/  SHF.R.U32.HI R31, RZ, 0x2, R54 ;  /* 0x00000002ff1f7819 */ /* 0x001fc60000011636 */
[----:B------:R-:W3:Y:S01]  /*506d0*/  LDL.LU R60, [R1+0x16fc] ;  /* 0x0016fc00013c7983 */ /* 0x000ee20000300800 */
[----:B--2---:R-:W-:-:S03]  /*506e0*/  LOP3.LUT R0, R54, 0x3, RZ, 0xc0, !PT ;  /* 0x0000000336007812 */ /* 0x004fc600078ec0ff */
[----:B------:R-:W2:Y:S01]  /*506f0*/  LDL.LU R61, [R1+0x16f8] ;  /* 0x0016f800013d7983 */ /* 0x000ea20000300800 */
[----:B------:R-:W-:Y:S01]  /*50700*/  SGXT.U32 R31, R31, 0x3 ;  /* 0x000000031f1f781a */ /* 0x000fe20000000000 */
[----:B------:R-:W-:-:S05]  /*50710*/  IMAD R0, R0, 0x110, RZ ;  /* 0x0000011000007824 */ /* 0x000fca00078e02ff */
[----:B------:R-:W-:-:S04]  /*50720*/  LOP3.LUT R0, R0, R31, RZ, 0xfc, !PT ;  /* 0x0000001f00007212 */ /* 0x000fc800078efcff */
[----:B------:R-:W-:-:S05]  /*50730*/  LOP3.LUT R0, R0, 0x30, RZ, 0x3c, !PT ;  /* 0x0000003000007812 */ /* 0x000fca00078e3cff */
[----:B------:R-:W0:Y:S04]  /*50740*/  LDS.U8 R31, [R0+UR4] ;  /* 0x00000004001f7984 */ /* 0x000e280008000000 */
[----:B------:R-:W-:Y:S04]  /*50750*/  STL [R1+0x2a08], R34 ;  /* 0x002a082201007387 */ /* 0x000fe80000100800 */
[----:B------:R-:W4:Y:S04]  /*50760*/  LDS.U8 R32, [R0+UR4+0x40] ;  /* 0x0000400400207984 */ /* 0x000f280008000000 */
[----:B-1----:R-:W-:Y:S04]  /*50770*/  STL [R1+0x2a04], R33 ;  /* 0x002a042101007387 */ /* 0x002fe80000100800 */
[----:B------:R-:W1:Y:S04]  /*50780*/  LDS.U8 R33, [R0+UR4+0x88] ;  /* 0x0000880400217984 */ /* 0x000e680008000000 */
[----:B0-----:R-:W-:Y:S04]  /*50790*/  STL [R1+0x2990], R31 ;  /* 0x0029901f01007387 */ /* 0x001fe80000100800 */
[----:B------:R-:W0:Y:S04]  /*507a0*/  LDS.U8 R31, [R0+UR4+0xc8] ;  /* 0x0000c804001f7984 */ /* 0x000e280008000000 */
[----:B----4-:R-:W-:Y:S04]  /*507b0*/  STL [R1+0x298c], R32 ;  /* 0x00298c2001007387 */ /* 0x010fe80000100800 */
        /* <DEDUP_REMOVED lines=20> */
[----:B0-----:R-:W-:Y:S04]  /*50900*/  STL [R1+0x29a8], R31 ;  /* 0x0029a81f01007387 */ /* 0x001fe80000100800 */
[----:B------:R-:W0:Y:S04]  /*50910*/  LDS.U8 R31, [R0+UR4+0x480] ;  /* 0x00048004001f7984 */ /* 0x000e280008000000 */
[----:B------:R-:W1:Y:S01]  /*50920*/  LDS.U8 R0, [R0+UR4+0x4c0] ;  /* 0x0004c00400007984 */ /* 0x000e620008000000 */
[----:B------:R-:W-:Y:S06]  /*50930*/  BAR.SYNC.DEFER_BLOCKING 0x0 ;  /* 0x0000000000007b1d */ /* 0x000fec0000010000 */
[----:B----4-:R-:W-:Y:S01]  /*50940*/  STL [R1+0x29a4], R32 ;  /* 0x0029a42001007387 */ /* 0x010fe20000100800 */
[----:B------:R-:W-:-:S03]  /*50950*/  LOP3.LUT R54, R54, 0x1f, RZ, 0xc0, !PT ;  /* 0x0000001f36367812 */ /* 0x000fc600078ec0ff */
[----:B0-----:R-:W-:Y:S04]  /*50960*/  STL [R1+0x2a28], R31 ;  /* 0x002a281f01007387 */ /* 0x001fe80000100800 */
[----:B-1----:R0:W-:Y:S04]  /*50970*/  STL [R1+0x2a24], R0 ;  /* 0x002a240001007387 */ /* 0x0021e80000100800 */
[----:B0-----:R-:W4:Y:S04]  /*50980*/  LDL.LU R0, [R1+0x16f4] ;  /* 0x0016f40001007983 */ /* 0x001f280000300800 */
        /* <DEDUP_REMOVED lines=18> */
[----:B---3--:R0:W-:Y:S04]  /*50ab0*/  STS.U8 [R54+UR4], R50 ;  /* 0x0000003236007988 */ /* 0x0081e80008000004 */
[----:B------:R-:W3:Y:S04]  /*50ac0*/  LDL.LU R49, [R1+0x1658] ;  /* 0x0016580001317983 */ /* 0x000ee80000300800 */
[----:B------:R1:W-:Y:S04]  /*50ad0*/  STS.U8 [R54+UR4+0x20], R51 ;  /* 0x0000203336007988 */ /* 0x0003e80008000004 */
[----:B------:R0:W-:Y:S04]  /*50ae0*/  STS.U8 [R54+UR4+0x40], R52 ;  /* 0x0000403436007988 */ /* 0x0001e80008000004 */
[----:B------:R0:W-:Y:S04]  /*50af0*/  STS.U8 [R54+UR4+0x60], R53 ;  /* 0x0000603536007988 */ /* 0x0001e80008000004 */
[----:B------:R1:W-:Y:S04]  /*50b00*/  STS.U8 [R54+UR4+0x100], R55 ;  /* 0x0001003736007988 */ /* 0x0003e80008000004 */
[----:B------:R2:W-:Y:S04]  /*50b10*/  STS.U8 [R54+UR4+0x120], R56 ;  /* 0x0001203836007988 */ /* 0x0005e80008000004 */
[----:B0-----:R-:W3:Y:S04]  /*50b20*/  LDL.LU R50, [R1+0x1654] ;  /* 0x0016540001327983 */ /* 0x001ee80000300800 */
[----:B-1----:R-:W3:Y:S04]  /*50b30*/  LDL.LU R51, [R1+0x1640] ;  /* 0x0016400001337983 */ /* 0x002ee80000300800 */
[----:B------:R-:W3:Y:S04]  /*50b40*/  LDL.LU R52, [R1+0x163c] ;  /* 0x00163c0001347983 */ /* 0x000ee80000300800 */
[----:B------:R-:W3:Y:S04]  /*50b50*/  LDL.LU R53, [R1+0x1638] ;  /* 0x0016380001357983 */ /* 0x000ee80000300800 */
[----:B------:R-:W3:Y:S04]  /*50b60*/  LDL.LU R55, [R1+0x1634] ;  /* 0x0016340001377983 */ /* 0x000ee80000300800 */
[----:B------:R0:W-:Y:S04]  /*50b70*/  STS.U8 [R54+UR4+0x140], R57 ;  /* 0x0001403936007988 */ /* 0x0001e80008000004 */
[----:B--2---:R-:W2:Y:S04]  /*50b80*/  LDL.LU R56, [R1+0x1620] ;  /* 0x0016200001387983 */ /* 0x004ea80000300800 */
[----:B------:R1:W-:Y:S04]  /*50b90*/  STS.U8 [R54+UR4+0x160], R58 ;  /* 0x0001603a36007988 */ /* 0x0003e80008000004 */
[----:B0-----:R-:W2:Y:S04]  /*50ba0*/  LDL.LU R57, [R1+0x161c] ;  /* 0x00161c0001397983 */ /* 0x001ea80000300800 */
[----:B-1----:R-:W2:Y:S04]  /*50bb0*/  LDL.LU R58, [R1+0x1618] ;  /* 0x00161800013a7983 */ /* 0x002ea80000300800 */
[----:B------:R0:W-:Y:S04]  /*50bc0*/  STS.U8 [R54+UR4+0x200], R59 ;  /* 0x0002003b36007988 */ /* 0x0001e80008000004 */
[----:B------:R1:W-:Y:S04]  /*50bd0*/  STS.U8 [R54+UR4+0x220], R60 ;  /* 0x0002203c36007988 */ /* 0x0003e80008000004 */
[----:B------:R1:W-:Y:S04]  /*50be0*/  STS.U8 [R54+UR4+0x240], R61 ;  /* 0x0002403d36007988 */ /* 0x0003e80008000004 */
[----:B0-----:R-:W2:Y:S04]  /*50bf0*/  LDL.LU R59, [R1+0x1614] ;  /* 0x00161400013b7983 */ /* 0x001ea80000300800 */
[----:B-1----:R-:W2:Y:S04]  /*50c00*/  LDL.LU R60, [R1+0x1600] ;  /* 0x00160000013c7983 */ /* 0x002ea80000300800 */
[----:B------:R-:W2:Y:S04]  /*50c10*/  LDL.LU R61, [R1+0x15fc] ;  /* 0x0015fc00013d7983 */ /* 0x000ea80000300800 */
[----:B----4-:R0:W-:Y:S04]  /*50c20*/  STS.U8 [R54+UR4+0x260], R0 ;  /* 0x0002600036007988 */ /* 0x0101e80008000004 */
[----:B------:R1:W-:Y:S04]  /*50c30*/  STS.U8 [R54+UR4+0x300], R31 ;  /* 0x0003001f36007988 */ /* 0x0003e80008000004 */
[----:B------:R4:W-:Y:S04]  /*50c40*/  STS.U8 [R54+UR4+0x320], R32 ;  /* 0x0003202036007988 */ /* 0x0009e80008000004 */
[----:B------:R0:W-:Y:S04]  /*50c50*/  STS.U8 [R54+UR4+0x340], R33 ;  /* 0x0003402136007988 */ /* 0x0001e80008000004 */
[----:B------:R1:W-:Y:S04]  /*50c60*/  STS.U8 [R54+UR4+0x360], R34 ;  /* 0x0003602236007988 */ /* 0x0003e80008000004 */
[----:B------:R4:W-:Y:S04]  /*50c70*/  STS.U8 [R54+UR4+0x400], R35 ;  /* 0x0004002336007988 */ /* 0x0009e80008000004 */
[----:B0-----:R-:W2:Y:S04]  /*50c80*/  LDL.LU R0, [R1+0x15f8] ;  /* 0x0015f80001007983 */ /* 0x001ea80000300800 */
[----:B-1----:R-:W2:Y:S04]  /*50c90*/  LDL.LU R31, [R1+0x15f4] ;  /* 0x0015f400011f7983 */ /* 0x002ea80000300800 */
[----:B----4-:R-:W4:Y:S04]  /*50ca0*/  LDL.LU R32, [R1+0x15e0] ;  /* 0x0015e00001207983 */ /* 0x010f280000300800 */
[----:B------:R-:W4:Y:S04]  /*50cb0*/  LDL.LU R33, [R1+0x15dc] ;  /* 0x0015dc0001217983 */ /* 0x000f280000300800 */
[----:B------:R-:W4:Y:S04]  /*50cc0*/  LDL.LU R34, [R1+0x15d8] ;  /* 0x0015d80001227983 */ /* 0x000f280000300800 */
[----:B------:R0:W-:Y:S04]  /*50cd0*/  STS.U8 [R54+UR4+0x420], R36 ;  /* 0x0004202436007988 */ /* 0x0001e80008000004 */
[----:B------:R-:W4:Y:S04]  /*50ce0*/  LDL.LU R35, [R1+0x15d4] ;  /* 0x0015d40001237983 */ /* 0x000f280000300800 */
[----:B------:R1:W-:Y:S04]  /*50cf0*/  STS.U8 [R54+UR4+0x440], R37 ;  /* 0x0004402536007988 */ /* 0x0003e80008000004 */
[----:B------:R0:W-:Y:S04]  /*50d00*/  STS.U8 [R54+UR4+0x460], R38 ;  /* 0x0004602636007988 */ /* 0x0001e80008000004 */
[----:B------:R0:W-:Y:S04]  /*50d10*/  STS.U8 [R54+UR4+0x500], R39 ;  /* 0x0005002736007988 */ /* 0x0001e80008000004 */
[----:B------:R1:W-:Y:S04]  /*50d20*/  STS.U8 [R54+UR4+0x520], R40 ;  /* 0x0005202836007988 */ /* 0x0003e80008000004 */
[----:B------:R1:W-:Y:S04]  /*50d30*/  STS.U8 [R54+UR4+0x540], R41 ;  /* 0x0005402936007988 */ /* 0x0003e80008000004 */
[----:B0-----:R-:W4:Y:S04]  /*50d40*/  LDL.LU R36, [R1+0x15c0] ;  /* 0x0015c00001247983 */ /* 0x001f280000300800 */
[----:B-1----:R-:W4:Y:S04]  /*50d50*/  LDL.LU R37, [R1+0x15bc] ;  /* 0x0015bc0001257983 */ /* 0x002f280000300800 */
[----:B------:R-:W4:Y:S04]  /*50d60*/  LDL.LU R38, [R1+0x15b8] ;  /* 0x0015b80001267983 */ /* 0x000f280000300800 */
        /* <DEDUP_REMOVED lines=15> */
[----:B---3--:R-:W3:Y:S04]  /*50e60*/  LDL.LU R47, [R1+0x1574] ;  /* 0x00157400012f7983 */ /* 0x008ee80000300800 */
        /* <DEDUP_REMOVED lines=11> */
[----:B------:R-:W3:Y:S04]  /*50f20*/  LDL.LU R53, [R1+0x153c] ;  /* 0x00153c0001357983 */ /* 0x000ee80000300800 */
[----:B--2---:R1:W-:Y:S04]  /*50f30*/  STS.U8 [R54+UR4+0x900], R56 ;  /* 0x0009003836007988 */ /* 0x0043e80008000004 */
[----:B------:R2:W-:Y:S04]  /*50f40*/  STS.U8 [R54+UR4+0x920], R57 ;  /* 0x0009203936007988 */ /* 0x0005e80008000004 */
[----:B------:R2:W-:Y:S04]  /*50f50*/  STS.U8 [R54+UR4+0x940], R58 ;  /* 0x0009403a36007988 */ /* 0x0005e80008000004 */
[----:B0-----:R-:W3:Y:S04]  /*50f60*/  LDL.LU R55, [R1+0x1538] ;  /* 0x0015380001377983 */ /* 0x001ee80000300800 */
[----:B-1----:R-:W3:Y:S04]  /*50f70*/  LDL.LU R56, [R1+0x1534] ;  /* 0x0015340001387983 */ /* 0x002ee80000300800 */
[----:B--2---:R-:W2:Y:S04]  /*50f80*/  LDL.LU R57, [R1+0x1520] ;  /* 0x0015200001397983 */ /* 0x004ea80000300800 */
[----:B------:R-:W2:Y:S04]  /*50f90*/  LDL.LU R58, [R1+0x151c] ;  /* 0x00151c00013a7983 */ /* 0x000ea80000300800 */
[----:B------:R0:W-:Y:S04]  /*50fa0*/  STS.U8 [R54+UR4+0x960], R59 ;  /* 0x0009603b36007988 */ /* 0x0001e80008000004 */
[----:B------:R1:W-:Y:S04]  /*50fb0*/  STS.U8 [R54+UR4+0xa00], R60 ;  /* 0x000a003c36007988 */ /* 0x0003e80008000004 */
[----:B------:R1:W-:Y:S04]  /*50fc0*/  STS.U8 [R54+UR4+0xa20], R61 ;  /* 0x000a203d36007988 */ /* 0x0003e80008000004 */
[----:B0-----:R-:W2:Y:S04]  /*50fd0*/  LDL.LU R59, [R1+0x1518] ;  /* 0x00151800013b7983 */ /* 0x001ea80000300800 */
[----:B-1----:R-:W2:Y:S04]  /*50fe0*/  LDL.LU R60, [R1+0x1514] ;  /* 0x00151400013c7983 */ /* 0x002ea80000300800 */
[----:B------:R-:W2:Y:S04]  /*50ff0*/  LDL.LU R61, [R1+0x1500] ;  /* 0x00150000013d7983 */ /* 0x000ea80000300800 */
[----:B------:R0:W-:Y:S04]  /*51000*/  STS.U8 [R54+UR4+0xa40], R0 ;  /* 0x000a400036007988 */ /* 0x0001e80008000004 */
[----:B------:R1:W-:Y:S04]  /*51010*/  STS.U8 [R54+UR4+0xa60], R31 ;  /* 0x000a601f36007988 */ /* 0x0003e80008000004 */
[----:B----4-:R4:W-:Y:S04]  /*51020*/  STS.U8 [R54+UR4+0xb00], R32 ;  /* 0x000b002036007988 */ /* 0x0109e80008000004 */
        /* <DEDUP_REMOVED lines=26> */
[----:B---3--:R3:W-:Y:S04]  /*511d0*/  STS.U8 [R54+UR4+0xe60], R47 ;  /* 0x000e602f36007988 */ /* 0x0087e80008000004 */
        /* <DEDUP_REMOVED lines=19> */
[----:B------:R1:W-:Y:S04]  /*51310*/  STS.U8 [R54+UR4+0x1060], R56 ;  /* 0x0010603836007988 */ /* 0x0003e80008000004 */
[----:B--2---:R2:W-:Y:S04]  /*51320*/  STS.U8 [R54+UR4+0x1100], R57 ;  /* 0x0011003936007988 */ /* 0x0045e80008000004 */
        /* <DEDUP_REMOVED lines=197> */
[----:B------:R-:W-:Y:S04]  /*51f80*/  STS.U8 [R54+UR4+0x2940], R0 ;  /* 0x0029400036007988 */ /* 0x000fe80008000004 */
        /* <DEDUP_REMOVED lines=55> */
[----:B------:R-:W2:Y:S04]  /*52300*/  LDL.LU R0, [R1+0x10] ;  /* 0x0000100001007983 */ /* 0x000ea80000300800 */
        /* <DEDUP_REMOVED lines=26> */
[----:B------:R-:W4:Y:S04]  /*524b0*/  LDL.LU R41, [R1+0x3ea0] ;  /* 0x003ea00001297983 */ /* 0x000f280000300800 */
[----:B------:R0:W-:Y:S04]  /*524c0*/  STS.U8 [R54+UR4+0x3400], R42 ;  /* 0x0034002a36007988 */ /* 0x0001e80008000004 */
        /* <DEDUP_REMOVED lines=10> */
[----:B---3--:R-:W3:Y:S04]  /*52570*/  LDL.LU R47, [R1+0x3e88] ;  /* 0x003e8800012f7983 */ /* 0x008ee80000300800 */
[----:B------:R0:W-:Y:S04]  /*52580*/  STS.U8 [R54+UR4+0x3540], R48 ;  /* 0x0035403036007988 */ /* 0x0001e80008000004 */
        /* <DEDUP_REMOVED lines=10> */
[----:B------:R-:W3:Y:S04]  /*52630*/  LDL.LU R53, [R1+0x3e70] ;  /* 0x003e700001357983 */ /* 0x000ee80000300800 */
[----:B------:R0:W-:Y:S04]  /*52640*/  STS.U8 [R54+UR4+0x3700], R55 ;  /* 0x0037003736007988 */ /* 0x0001e80008000004 */
        /* <DEDUP_REMOVED lines=15> */
[----:B--2---:R0:W-:Y:S04]  /*52740*/  STS.U8 [R54+UR4+0x3900], R58 ;  /* 0x0039003a36007988 */ /* 0x0041e80008000004 */
[----:B------:R1:W-:Y:S04]  /*52750*/  STS.U8 [R54+UR4+0x3920], R57 ;  /* 0x0039203936007988 */ /* 0x0003e80008000004 */
[----:B---3--:R2:W-:Y:S04]  /*52760*/  STS.U8 [R54+UR4+0x3940], R56 ;  /* 0x0039403836007988 */ /* 0x0085e80008000004 */
[----:B------:R3:W-:Y:S04]  /*52770*/  STS.U8 [R54+UR4+0x3960], R55 ;  /* 0x0039603736007988 */ /* 0x0007e80008000004 */
[----:B0-----:R-:W4:Y:S04]  /*52780*/  LDL.LU R58, [R1+0x1734] ;  /* 0x00173400013a7983 */ /* 0x001f280000300800 */
[----:B-1----:R-:W4:Y:S04]  /*52790*/  LDL.LU R57, [R1+0x1738] ;  /* 0x0017380001397983 */ /* 0x002f280000300800 */
[----:B--2---:R-:W2:Y:S04]  /*527a0*/  LDL.LU R56, [R1+0x173c] ;  /* 0x00173c0001387983 */ /* 0x004ea80000300800 */
[----:B---3--:R-:W3:Y:S04]  /*527b0*/  LDL.LU R55, [R1+0x1740] ;  /* 0x0017400001377983 */ /* 0x008ee80000300800 */
[----:B------:R0:W-:Y:S02]  /*527c0*/  STS.U8 [R54+UR4+0x3a00], R50 ;  /* 0x003a003236007988 */ /* 0x0001e40008000004 */
[----:B0-----:R-:W0:Y:S02]  /*527d0*/  S2R R50, SR_TID.X ;  /* 0x0000000000327919 */ /* 0x001e240000002100 */
[----:B------:R-:W2:Y:S01]  /*527e0*/  LDL.LU R54, [R1+0x3e5c] ;  /* 0x003e5c0001367983 */ /* 0x000ea20000300800 */
[----:B0-----:R-:W-:-:S05]  /*527f0*/  LOP3.LUT R50, R50, 0x1f, RZ, 0xc0, !PT ;  /* 0x0000001f32327812 */ /* 0x001fca00078ec0ff */
[----:B------:R-:W-:Y:S04]  /*52800*/  STS.U8 [R50+UR4+0x3a20], R49 ;  /* 0x003a203132007988 */ /* 0x000fe80008000004 */
[----:B------:R-:W-:Y:S04]  /*52810*/  STS.U8 [R50+UR4+0x3a40], R48 ;  /* 0x003a403032007988 */ /* 0x000fe80008000004 */
        /* <DEDUP_REMOVED lines=38> */
[----:B------:R-:W-:-:S03]  /*52a80*/  LOP3.LUT R48, R50, 0x10, RZ, 0x3c, !PT ;  /* 0x0000001032307812 */ /* 0x000fc600078e3cff */
[----:B------:R-:W4:Y:S04]  /*52a90*/  LDL.LU R40, [R1+0x166c] ;  /* 0x00166c0001287983 */ /* 0x000f280000300800 */
[----:B------:R-:W4:Y:S04]  /*52aa0*/  LDL.LU R41, [R1+0x1668] ;  /* 0x0016680001297983 */ /* 0x000f280000300800 */
[----:B------:R-:W4:Y:S04]  /*52ab0*/  LDL.LU R42, [R1+0x1664] ;  /* 0x00166400012a7983 */ /* 0x000f280000300800 */
[----:B------:R-:W4:Y:S04]  /*52ac0*/  LDL.LU R47, [R1+0x1650] ;  /* 0x00165000012f7983 */ /* 0x000f280000300800 */
[----:B------:R-:W4:Y:S04]  /*52ad0*/  LDL.LU R49, [R1+0x164c] ;  /* 0x00164c0001317983 */ /* 0x000f280000300800 */
[----:B------:R-:W4:Y:S04]  /*52ae0*/  LDL.LU R50, [R1+0x1648] ;  /* 0x0016480001327983 */ /* 0x000f280000300800 */
[----:B---3--:R0:W-:Y:S04]  /*52af0*/  STS.U8 [R48+UR4+0x80], R55 ;  /* 0x0000803730007988 */ /* 0x0081e80008000004 */
[----:B--2---:R1:W-:Y:S04]  /*52b00*/  STS.U8 [R48+UR4+0xa0], R56 ;  /* 0x0000a03830007988 */ /* 0x0043e80008000004 */
[----:B------:R2:W-:Y:S04]  /*52b10*/  STS.U8 [R48+UR4+0xc0], R57 ;  /* 0x0000c03930007988 */ /* 0x0005e80008000004 */
[----:B------:R3:W-:Y:S04]  /*52b20*/  STS.U8 [R48+UR4+0xe0], R58 ;  /* 0x0000e03a30007988 */ /* 0x0007e80008000004 */
[----:B------:R1:W-:Y:S04]  /*52b30*/  STS.U8 [R48+UR4+0x180], R0 ;  /* 0x0001800030007988 */ /* 0x0003e80008000004 */
[----:B------:R2:W-:Y:S04]  /*52b40*/  STS.U8 [R48+UR4+0x1a0], R59 ;  /* 0x0001a03b30007988 */ /* 0x0005e80008000004 */
[----:B0-----:R-:W4:Y:S04]  /*52b50*/  LDL.LU R55, [R1+0x1644] ;  /* 0x0016440001377983 */ /* 0x001f280000300800 */
[----:B-1----:R-:W4:Y:S04]  /*52b60*/  LDL.LU R56, [R1+0x1630] ;  /* 0x0016300001387983 */ /* 0x002f280000300800 */
[----:B--2---:R-:W2:Y:S04]  /*52b70*/  LDL.LU R57, [R1+0x162c] ;  /* 0x00162c0001397983 */ /* 0x004ea80000300800 */
[----:B---3--:R-:W3:Y:S04]  /*52b80*/  LDL.LU R58, [R1+0x1628] ;  /* 0x00162800013a7983 */ /* 0x008ee80000300800 */
[----:B------:R-:W2:Y:S04]  /*52b90*/  LDL.LU R0, [R1+0x1624] ;  /* 0x0016240001007983 */ /* 0x000ea80000300800 */
[----:B------:R0:W-:Y:S04]  /*52ba0*/  STS.U8 [R48+UR4+0x1c0], R60 ;  /* 0x0001c03c30007988 */ /* 0x0001e80008000004 */
[----:B------:R-:W3:Y:S04]  /*52bb0*/  LDL.LU R59, [R1+0x1610] ;  /* 0x00161000013b7983 */ /* 0x000ee80000300800 */
[----:B------:R1:W-:Y:S04]  /*52bc0*/  STS.U8 [R48+UR4+0x1e0], R61 ;  /* 0x0001e03d30007988 */ /* 0x0003e80008000004 */
[----:B0-----:R-:W3:Y:S04]  /*52bd0*/  LDL.LU R60, [R1+0x160c] ;  /* 0x00160c00013c7983 */ /* 0x001ee80000300800 */
[----:B-1----:R-:W3:Y:S04]  /*52be0*/  LDL.LU R61, [R1+0x1608] ;  /* 0x00160800013d7983 */ /* 0x002ee80000300800 */
[----:B----4-:R0:W-:Y:S04]  /*52bf0*/  STS.U8 [R48+UR4+0x280], R7 ;  /* 0x0002800730007988 */ /* 0x0101e80008000004 */
[----:B------:R1:W-:Y:S04]  /*52c00*/  STS.U8 [R48+UR4+0x2a0], R8 ;  /* 0x0002a00830007988 */ /* 0x0003e80008000004 */
[----:B------:R4:W-:Y:S04]  /*52c10*/  STS.U8 [R48+UR4+0x2c0], R9 ;  /* 0x0002c00930007988 */ /* 0x0009e80008000004 */
[----:B------:R0:W-:Y:S04]  /*52c20*/  STS.U8 [R48+UR4+0x2e0], R10 ;  /* 0x0002e00a30007988 */ /* 0x0001e80008000004 */
[----:B------:R1:W-:Y:S04]  /*52c30*/  STS.U8 [R48+UR4+0x380], R15 ;  /* 0x0003800f30007988 */ /* 0x0003e80008000004 */
[----:B------:R4:W-:Y:S04]  /*52c40*/  STS.U8 [R48+UR4+0x3a0], R16 ;  /* 0x0003a01030007988 */ /* 0x0009e80008000004 */
[----:B0-----:R-:W3:Y:S04]  /*52c50*/  LDL.LU R7, [R1+0x1604] ;  /* 0x0016040001077983 */ /* 0x001ee80000300800 */
[----:B-1----:R-:W3:Y:S04]  /*52c60*/  LDL.LU R8, [R1+0x15f0] ;  /* 0x0015f00001087983 */ /* 0x002ee80000300800 */
        /* <DEDUP_REMOVED lines=39> */
[----:B------:R1:W-:Y:S04]  /*52ee0*/  STS.U8 [R48+UR4+0x880], R56 ;  /* 0x0008803830007988 */ /* 0x0003e80008000004 */
[----:B--2---:R2:W-:Y:S04]  /*52ef0*/  STS.U8 [R48+UR4+0x8a0], R57 ;  /* 0x0008a03930007988 */ /* 0x0045e80008000004 */
[----:B---3--:R3:W-:Y:S04]  /*52f00*/  STS.U8 [R48+UR4+0x8c0], R58 ;  /* 0x0008c03a30007988 */ /* 0x0087e80008000004 */
[----:B------:R1:W-:Y:S04]  /*52f10*/  STS.U8 [R48+UR4+0x8e0], R0 ;  /* 0x0008e00030007988 */ /* 0x0003e80008000004 */
[----:B------:R2:W-:Y:S04]  /*52f20*/  STS.U8 [R48+UR4+0x980], R59 ;  /* 0x0009803b30007988 */ /* 0x0005e80008000004 */
[----:B0-----:R-:W4:Y:S04]  /*52f30*/  LDL.LU R55, [R1+0x1548] ;  /* 0x0015480001377983 */ /* 0x001f280000300800 */
[----:B-1----:R-:W4:Y:S04]  /*52f40*/  LDL.LU R56, [R1+0x1544] ;  /* 0x0015440001387983 */ /* 0x002f280000300800 */
[----:B--2---:R-:W2:Y:S04]  /*52f50*/  LDL.LU R57, [R1+0x1530] ;  /* 0x0015300001397983 */ /* 0x004ea80000300800 */
[----:B---3--:R-:W3:Y:S04]  /*52f60*/  LDL.LU R58, [R1+0x152c] ;  /* 0x00152c00013a7983 */ /* 0x008ee80000300800 */
[----:B------:R-:W3:Y:S04]  /*52f70*/  LDL.LU R0, [R1+0x1528] ;  /* 0x0015280001007983 */ /* 0x000ee80000300800 */
[----:B------:R0:W-:Y:S04]  /*52f80*/  STS.U8 [R48+UR4+0x9a0], R60 ;  /* 0x0009a03c30007988 */ /* 0x0001e80008000004 */
[----:B------:R-:W3:Y:S04]  /*52f90*/  LDL.LU R59, [R1+0x1524] ;  /* 0x00152400013b7983 */ /* 0x000ee80000300800 */
[----:B------:R1:W-:Y:S04]  /*52fa0*/  STS.U8 [R48+UR4+0x9c0], R61 ;  /* 0x0009c03d30007988 */ /* 0x0003e80008000004 */
[----:B0-----:R-:W3:Y:S04]  /*52fb0*/  LDL.LU R60, [R1+0x1510] ;  /* 0x00151000013c7983 */ /* 0x001ee80000300800 */
[----:B-1----:R-:W3:Y:S04]  /*52fc0*/  LDL.LU R61, [R1+0x150c] ;  /* 0x00150c00013d7983 */ /* 0x002ee80000300800 */
[----:B------:R0:W-:Y:S04]  /*52fd0*/  STS.U8 [R48+UR4+0x9e0], R7 ;  /* 0x0009e00730007988 */ /* 0x0001e80008000004 */
[----:B------:R1:W-:Y:S04]  /*52fe0*/  STS.U8 [R48+UR4+0xa80], R8 ;  /* 0x000a800830007988 */ /* 0x0003e80008000004 */
[----:B----4-:R4:W-:Y:S04]  /*52ff0*/  STS.U8 [R48+UR4+0xaa0], R9 ;  /* 0x000aa00930007988 */ /* 0x0109e80008000004 */
        /* <DEDUP_REMOVED lines=270> */
[----:B--2---:R-:W-:Y:S04]  /*540e0*/  STS.U8 [R48+UR4+0x2f80], R57 ;  /* 0x002f803930007988 */ /* 0x004fe80008000004 */
[----:B---3--:R-:W-:Y:S04]  /*540f0*/  STS.U8 [R48+UR4+0x2fa0], R58 ;  /* 0x002fa03a30007988 */ /* 0x008fe80008000004 */
[----:B------:R-:W-:Y:S04]  /*54100*/  STS.U8 [R48+UR4+0x2fc0], R0 ;  /* 0x002fc00030007988 */ /* 0x000fe80008000004 */
[----:B------:R0:W-:Y:S04]  /*54110*/  STS.U8 [R48+UR4+0x2fe0], R59 ;  /* 0x002fe03b30007988 */ /* 0x0001e80008000004 */
[----:B------:R1:W-:Y:S04]  /*54120*/  STS.U8 [R48+UR4+0x3080], R60 ;  /* 0x0030803c30007988 */ /* 0x0003e80008000004 */
[----:B0-----:R-:W2:Y:S04]  /*54130*/  LDL.LU R59, [R1+0xf8] ;  /* 0x0000f800013b7983 */ /* 0x001ea80000300800 */
[----:B------:R0:W-:Y:S04]  /*54140*/  STS.U8 [R48+UR4+0x30a0], R61 ;  /* 0x0030a03d30007988 */ /* 0x0001e80008000004 */
[----:B-1----:R-:W3:Y:S04]  /*54150*/  LDL.LU R60, [R1+0xf4] ;  /* 0x0000f400013c7983 */ /* 0x002ee80000300800 */
        /* <DEDUP_REMOVED lines=28> */
[----:B------:R-:W4:Y:S04]  /*54320*/  LDL.LU R0, [R1] ;  /* 0x0000000001007983 */ /* 0x000f280000300800 */
[----:B--2---:R0:W-:Y:S04]  /*54330*/  STS.U8 [R48+UR4+0x30c0], R59 ;  /* 0x0030c03b30007988 */ /* 0x0041e80008000004 */
[----:B---3--:R1:W-:Y:S04]  /*54340*/  STS.U8 [R48+UR4+0x30e0], R60 ;  /* 0x0030e03c30007988 */ /* 0x0083e80008000004 */
[----:B0-----:R-:W2:Y:S04]  /*54350*/  LDL.LU R59, [R1+0x3e58] ;  /* 0x003e5800013b7983 */ /* 0x001ea80000300800 */
[----:B----4-:R0:W-:Y:S04]  /*54360*/  STS.U8 [R48+UR4+0x3180], R61 ;  /* 0x0031803d30007988 */ /* 0x0101e80008000004 */
[----:B------:R-:W-:Y:S04]  /*54370*/  STS.U8 [R48+UR4+0x31a0], R7 ;  /* 0x0031a00730007988 */ /* 0x000fe80008000004 */
[----:B------:R-:W-:Y:S04]  /*54380*/  STS.U8 [R48+UR4+0x31c0], R8 ;  /* 0x0031c00830007988 */ /* 0x000fe80008000004 */
[----:B------:R-:W-:Y:S04]  /*54390*/  STS.U8 [R48+UR4+0x31e0], R9 ;  /* 0x0031e00930007988 */ /* 0x000fe80008000004 */
[----:B-1----:R-:W3:Y:S04]  /*543a0*/  LDL.LU R60, [R1+0x3e54] ;  /* 0x003e5400013c7983 */ /* 0x002ee80000300800 */
[----:B0-----:R-:W4:Y:S04]  /*543b0*/  LDL.LU R61, [R1+0x3e50] ;  /* 0x003e5000013d7983 */ /* 0x001f280000300800 */
        /* <DEDUP_REMOVED lines=25> */
[----:B0-----:R-:W2:Y:S04]  /*54550*/  LDL.LU R0, [R1+0x174c] ;  /* 0x00174c0001007983 */ /* 0x001ea80000300800 */
[----:B------:R-:W2:Y:S04]  /*54560*/  LDL.LU R49, [R1+0x14c4] ;  /* 0x0014c40001317983 */ /* 0x000ea80000300800 */
[----:B------:R-:W2:Y:S04]  /*54570*/  LDL.LU R50, [R1+0x14c0] ;  /* 0x0014c00001327983 */ /* 0x000ea80000300800 */
[----:B------:R-:W2:Y:S04]  /*54580*/  LDL.LU R55, [R1+0x14d4] ;  /* 0x0014d40001377983 */ /* 0x000ea80000300800 */
[----:B------:R-:W2:Y:S04]  /*54590*/  LDL.LU R56, [R1+0x14d0] ;  /* 0x0014d00001387983 */ /* 0x000ea80000300800 */
[----:B------:R-:W2:Y:S04]  /*545a0*/  LDL.LU R57, [R1+0x14e4] ;  /* 0x0014e40001397983 */ /* 0x000ea80000300800 */
[----:B------:R-:W2:Y:S04]  /*545b0*/  LDL.LU R58, [R1+0x14dc] ;  /* 0x0014dc00013a7983 */ /* 0x000ea80000300800 */
[----:B------:R-:W2:Y:S04]  /*545c0*/  LDL R39, [R1+0x128] ;  /* 0x0001280001277983 */ /* 0x000ea80000100800 */
[----:B----4-:R-:W-:Y:S04]  /*545d0*/  STS.U8 [R48+UR4+0x38a0], R61 ;  /* 0x0038a03d30007988 */ /* 0x010fe80008000004 */
[----:B---3--:R-:W-:Y:S04]  /*545e0*/  STS.U8 [R48+UR4+0x38c0], R60 ;  /* 0x0038c03c30007988 */ /* 0x008fe80008000004 */
[----:B--2---:R-:W-:Y:S04]  /*545f0*/  STS.U8 [R48+UR4+0x38e0], R59 ;  /* 0x0038e03b30007988 */ /* 0x004fe80008000004 */
        /* <DEDUP_REMOVED lines=27> */
[----:B0-----:R-:W2:Y:S04]  /*547b0*/  LDL.LU.64 R20, [R1+0x290] ;  /* 0x0002900001147983 */ /* 0x001ea80000300a00 */
[----:B------:R-:W2:Y:S04]  /*547c0*/  LDL.LU.64 R22, [R1+0x298] ;  /* 0x0002980001167983 */ /* 0x000ea80000300a00 */
[----:B------:R-:W-:Y:S01]  /*547d0*/  STS.U8 [R48+UR4+0x3fe0], R0 ;  /* 0x003fe00030007988 */ /* 0x000fe20008000004 */
[----:B------:R-:W-:Y:S06]  /*547e0*/  BAR.SYNC.DEFER_BLOCKING 0x0 ;  /* 0x0000000000007b1d */ /* 0x000fec0000010000 */
[----:B------:R-:W0:Y:S04]  /*547f0*/  LDSM.16.M88.4 R4, [R39] ;  /* 0x000000002704783b */ /* 0x000e280000000200 */
[----:B------:R-:W1:Y:S04]  /*54800*/  LDSM.16.M88.4 R16, [R39+0x200] ;  /* 0x000200002710783b */ /* 0x000e680000000200 */
[----:B------:R-:W-:Y:S04]  /*54810*/  LDSM.16.M88.4 R40, [R39+0x600] ;  /* 0x000600002728783b */ /* 0x000fe80000000200 */
[----:B0-----:R0:W-:Y:S04]  /*54820*/  STL.64 [R1+0x140], R4 ;  /* 0x0001400401007387 */ /* 0x0011e80000100a00 */
[----:B------:R-:W-:Y:S01]  /*54830*/  STL.64 [R1+0x148], R6 ;  /* 0x0001480601007387 */ /* 0x000fe20000100a00 */
[----:B------:R-:W-:-:S02]  /*54840*/  IMAD.MOV.U32 R11, RZ, RZ, R4 ;  /* 0x000000ffff0b7224 */ /* 0x000fc400078e0004 */
[----:B------:R-:W-:Y:S01]  /*54850*/  IMAD.MOV.U32 R10, RZ, RZ, R5 ;  /* 0x000000ffff0a7224 */ /* 0x000fe200078e0005 */
[----:B-1----:R-:W-:Y:S01]  /*54860*/  STL.64 [R1+0x150], R16 ;  /* 0x0001501001007387 */ /* 0x002fe20000100a00 */
[----:B------:R-:W-:-:S03]  /*54870*/  IMAD.MOV.U32 R8, RZ, RZ, R18 ;  /* 0x000000ffff087224 */ /* 0x000fc600078e0012 */
[----:B------:R-:W-:Y:S01]  /*54880*/  STL.64 [R1+0x158], R18 ;  /* 0x0001581201007387 */ /* 0x000fe20000100a00 */
[----:B------:R-:W-:Y:S02]  /*54890*/  IMAD.MOV.U32 R9, RZ, RZ, R19 ;  /* 0x000000ffff097224 */ /* 0x000fe400078e0013 */
[----:B0-----:R-:W-:Y:S02]  /*548a0*/  IMAD.MOV.U32 R5, RZ, RZ, R16 ;  /* 0x000000ffff057224 */ /* 0x001fe400078e0010 */
[----:B------:R-:W-:Y:S02]  /*548b0*/  IMAD.MOV.U32 R4, RZ, RZ, R17 ;  /* 0x000000ffff047224 */ /* 0x000fe400078e0011 */
[----:B------:R-:W0:Y:S04]  /*548c0*/  LDSM.16.M88.4 R16, [R39+0x400] ;  /* 0x000400002710783b */ /* 0x000e280000000200 */
[----:B0-----:R0:W-:Y:S04]  /*548d0*/  STL.64 [R1+0x160], R16 ;  /* 0x0001601001007387 */ /* 0x0011e80000100a00 */
[----:B------:R-:W-:Y:S04]  /*548e0*/  STL.64 [R1+0x168], R18 ;  /* 0x0001681201007387 */ /* 0x000fe80000100a00 */
[----:B------:R-:W3:Y:S04]  /*548f0*/  LDL.LU.64 R32, [R1+0x2c0] ;  /* 0x0002c00001207983 */ /* 0x000ee80000300a00 */
[----:B------:R-:W3:Y:S04]  /*54900*/  LDL.LU.64 R34, [R1+0x2c8] ;  /* 0x0002c80001227983 */ /* 0x000ee80000300a00 */
[----:B------:R-:W4:Y:S04]  /*54910*/  LDL.LU.64 R24, [R1+0x2d0] ;  /* 0x0002d00001187983 */ /* 0x000f280000300a00 */
[----:B------:R-:W4:Y:S01]  /*54920*/  LDL.LU.64 R26, [R1+0x2d8] ;  /* 0x0002d800011a7983 */ /* 0x000f220000300a00 */
[----:B------:R-:W-:-:S02]  /*54930*/  IMAD R28, R2, 0x100, R3 ;  /* 0x00000100021c7824 */ /* 0x000fc400078e0203 */
[----:B------:R-:W-:Y:S02]  /*54940*/  IMAD R29, R50, 0x100, R49 ;  /* 0x00000100321d7824 */ /* 0x000fe400078e0231 */
[----:B------:R-:W-:Y:S02]  /*54950*/  IMAD R30, R56, 0x100, R55 ;  /* 0x00000100381e7824 */ /* 0x000fe400078e0237 */
[----:B------:R-:W-:Y:S02]  /*54960*/  IMAD R31, R58, 0x100, R57 ;  /* 0x000001003a1f7824 */ /* 0x000fe400078e0239 */
[----:B------:R-:W-:Y:S02]  /*54970*/  IMAD.MOV.U32 R12, RZ, RZ, R16 ;  /* 0x000000ffff0c7224 */ /* 0x000fe400078e0010 */
[----:B------:R-:W-:Y:S01]  /*54980*/  IMAD.MOV.U32 R0, RZ, RZ, R17 ;  /* 0x000000ffff007224 */ /* 0x000fe200078e0011 */
[----:B------:R-:W-:Y:S02]  /*54990*/  F2FP.F16.E5M2.UNPACK_B R28, R28 ;  /* 0x0000001cff1c723e */ /* 0x000fe400020004ff */
[----:B------:R-:W-:-:S02]  /*549a0*/  F2FP.F16.E5M2.UNPACK_B R29, R29 ;  /* 0x0000001dff1d723e */ /* 0x000fc400020004ff */
[----:B------:R-:W-:Y:S02]  /*549b0*/  F2FP.F16.E5M2.UNPACK_B R30, R30 ;  /* 0x0000001eff1e723e */ /* 0x000fe400020004ff */
[----:B------:R-:W-:Y:S02]  /*549c0*/  F2FP.F16.E5M2.UNPACK_B R31, R31 ;  /* 0x0000001fff1f723e */ /* 0x000fe400020004ff */
[----:B0-----:R-:W-:Y:S02]  /*549d0*/  F2FP.F16.E5M2.UNPACK_B R16, R11 ;  /* 0x0000000bff10723e */ /* 0x001fe400020004ff */
[----:B------:R-:W-:Y:S01]  /*549e0*/  F2FP.F16.E5M2.UNPACK_B R17, R10 ;  /* 0x0000000aff11723e */ /* 0x000fe200020004ff */
[----:B------:R-:W-:Y:S01]  /*549f0*/  STL.64 [R1+0x170], R40 ;  /* 0x0001702801007387 */ /* 0x000fe20000100a00 */
[----:B------:R-:W-:Y:S02]  /*54a00*/  IMAD.MOV.U32 R14, RZ, RZ, R6 ;  /* 0x000000ffff0e7224 */ /* 0x000fe400078e0006 */
[----:B------:R-:W-:Y:S01]  /*54a10*/  IMAD.MOV.U32 R13, RZ, RZ, R7 ;  /* 0x000000ffff0d7224 */ /* 0x000fe200078e0007 */
[----:B------:R-:W-:Y:S01]  /*54a20*/  STL.64 [R1+0x178], R42 ;  /* 0x0001782a01007387 */ /* 0x000fe20000100a00 */
[----:B------:R-:W-:-:S02]  /*54a30*/  IMAD.MOV.U32 R6, RZ, RZ, R18 ;  /* 0x000000ffff067224 */ /* 0x000fc400078e0012 */
[----:B------:R-:W-:Y:S01]  /*54a40*/  IMAD.MOV.U32 R7, RZ, RZ, R19 ;  /* 0x000000ffff077224 */ /* 0x000fe200078e0013 */
[----:B------:R2:W-:Y:S01]  /*54a50*/  STL.64 [R1+0x118], R16 ;  /* 0x0001181001007387 */ /* 0x0005e20000100a00 */
[----:B------:R-:W-:Y:S02]  /*54a60*/  F2FP.F16.E5M2.UNPACK_B R14, R14 ;  /* 0x0000000eff0e723e */ /* 0x000fe400020004ff */
[----:B------:R-:W-:Y:S01]  /*54a70*/  F2FP.F16.E5M2.UNPACK_B R15, R13 ;  /* 0x0000000dff0f723e */ /* 0x000fe200020004ff */
[----:B------:R-:W-:Y:S02]  /*54a80*/  IMAD.MOV.U32 R3, RZ, RZ, R40 ;  /* 0x000000ffff037224 */ /* 0x000fe400078e0028 */
[----:B------:R-:W-:Y:S02]  /*54a90*/  IMAD.MOV.U32 R2, RZ, RZ, R41 ;  /* 0x000000ffff027224 */ /* 0x000fe400078e0029 */
[----:B------:R-:W-:Y:S02]  /*54aa0*/  IMAD.MOV.U32 R10, RZ, RZ, R42 ;  /* 0x000000ffff0a7224 */ /* 0x000fe400078e002a */
[----:B------:R-:W-:Y:S01]  /*54ab0*/  IMAD.MOV.U32 R11, RZ, RZ, R43 ;  /* 0x000000ffff0b7224 */ /* 0x000fe200078e002b */
[----:B--2---:R-:W-:Y:S01]  /*54ac0*/  HMMA.16816.F32 R16, R28, R16, R20 ;  /* 0x000000101c10723c */ /* 0x004fe20000001814 */
[----:B------:R-:W2:Y:S04]  /*54ad0*/  LDL.LU.64 R20, [R1+0x300] ;  /* 0x0003000001147983 */ /* 0x000ea80000300a00 */
[----:B------:R-:W2:-:S14]  /*54ae0*/  LDL.LU.64 R22, [R1+0x308] ;  /* 0x0003080001167983 */ /* 0x000e9c0000300a00 */
[----:B------:R0:W-:Y:S04]  /*54af0*/  STL.64 [R1+0x290], R16 ;  /* 0x0002901001007387 */ /* 0x0001e80000100a00 */
[----:B------:R-:W-:Y:S04]  /*54b00*/  STL.64 [R1+0x298], R18 ;  /* 0x0002981201007387 */ /* 0x000fe80000100a00 */
[----:B------:R-:W-:Y:S04]  /*54b10*/  STL [R1+0x110], R14 ;  /* 0x0001100e01007387 */ /* 0x000fe80000100800 */
[----:B------:R-:W-:Y:S01]  /*54b20*/  STL [R1+0x114], R15 ;  /* 0x0001140f01007387 */ /* 0x000fe20000100800 */
[----:B0-----:R-:W-:-:S02]  /*54b30*/  F2FP.F16.E5M2.UNPACK_B R16, R5 ;  /* 0x00000005ff10723e */ /* 0x001fc400020004ff */
[----:B------:R-:W-:Y:S01]  /*54b40*/  F2FP.F16.E5M2.UNPACK_B R17, R4 ;  /* 0x00000004ff11723e */ /* 0x000fe200020004ff */
[----:B---3--:R-:W-:Y:S01]  /*54b50*/  HMMA.16816.F32 R40, R28, R14, R32 ;  /* 0x0000000e1c28723c */ /* 0x008fe20000001820 */
[----:B------:R-:W0:-:S15]  /*54b60*/  LDSM.16.M88.4 R32, [R39+0x800] ;  /* 0x000800002720783b */ /* 0x000e1e0000000200 */
[----:B------:R-:W-:-:S03]  /*54b70*/  NOP ;  /* 0x0000000000007918 */ /* 0x000fc60000000000 */
[----:B------:R-:W-:Y:S04]  /*54b80*/  STL.64 [R1+0x2c0], R40 ;  /* 0x0002c02801007387 */ /* 0x000fe80000100a00 */
[----:B------:R-:W-:Y:S01]  /*54b90*/  STL.64 [R1+0x2c8], R42 ;  /* 0x0002c82a01007387 */ /* 0x000fe20000100a00 */
[----:B------:R-:W-:Y:S02]  /*54ba0*/  F2FP.F16.E5M2.UNPACK_B R8, R8 ;  /* 0x00000008ff08723e */ /* 0x000fe400020004ff */
[----:B------:R-:W-:Y:S01]  /*54bb0*/  F2FP.F16.E5M2.UNPACK_B R9, R9 ;  /* 0x00000009ff09723e */ /* 0x000fe200020004ff */
[----:B------:R-:W1:Y:S04]  /*54bc0*/  LDSM.16.M88.4 R40, [R39+0xa00] ;  /* 0x000a00002728783b */ /* 0x000e680000000200 */
[----:B0-----:R-:W-:Y:S04]  /*54bd0*/  STL.64 [R1+0x180], R32 ;  /* 0x0001802001007387 */ /* 0x001fe80000100a00 */
[----:B------:R-:W-:Y:S04]  /*54be0*/  STL.64 [R1+0x188], R34 ;  /* 0x0001882201007387 */ /* 0x000fe80000100a00 */
[----:B------:R4:W-:Y:S02]  /*54bf0*/  STL.64 [R1+0x108], R16 ;  /* 0x0001081001007387 */ /* 0x0009e40000100a00 */
[----:B----4-:R-:W-:Y:S02]  /*54c00*/  HMMA.16816.F32 R16, R28, R16, R24 ;  /* 0x000000101c10723c */ /* 0x010fe40000001818 */
[----:B------:R-:W3:Y:S04]  /*54c10*/  LDL.LU.64 R24, [R1+0x330] ;  /* 0x0003300001187983 */ /* 0x000ee80000300a00 */
[----:B------:R-:W3:Y:S01]  /*54c20*/  LDL.LU.64 R26, [R1+0x338] ;  /* 0x00033800011a7983 */ /* 0x000ee20000300a00 */
[----:B------:R-:W-:-:S02]  /*54c30*/  IMAD.MOV.U32 R5, RZ, RZ, R32 ;  /* 0x000000ffff057224 */ /* 0x000fc400078e0020 */
[----:B------:R-:W-:Y:S02]  /*54c40*/  IMAD.MOV.U32 R4, RZ, RZ, R33 ;  /* 0x000000ffff047224 */ /* 0x000fe400078e0021 */
[----:B------:R-:W-:Y:S02]  /*54c50*/  IMAD.MOV.U32 R14, RZ, RZ, R34 ;  /* 0x000000ffff0e7224 */ /* 0x000fe400078e0022 */
[----:B------:R-:W-:-:S06]  /*54c60*/  IMAD.MOV.U32 R13, RZ, RZ, R35 ;  /* 0x000000ffff0d7224 */ /* 0x000fcc00078e0023 */
[----:B------:R0:W-:Y:S04]  /*54c70*/  STL.64 [R1+0x2d0], R16 ;  /* 0x0002d01001007387 */ /* 0x0001e80000100a00 */
[----:B------:R-:W-:Y:S04]  /*54c80*/  STL.64 [R1+0x2d8], R18 ;  /* 0x0002d81201007387 */ /* 0x000fe80000100a00 */
[----:B------:R-:W-:Y:S04]  /*54c90*/  STL [R1+0x100], R8 ;  /* 0x0001000801007387 */ /* 0x000fe80000100800 */
[----:B------:R-:W-:Y:S04]  /*54ca0*/  STL [R1+0x104], R9 ;  /* 0x0001040901007387 */ /* 0x000fe80000100800 */
[----:B------:R-:W4:Y:S04]  /*54cb0*/  LDL.LU.64 R32, [R1+0x340] ;  /* 0x0003400001207983 */ /* 0x000f280000300a00 */
[----:B------:R-:W4:Y:S01]  /*54cc0*/  LDL.LU.64 R34, [R1+0x348] ;  /* 0x0003480001227983 */ /* 0x000f220000300a00 */
[----:B0-----:R-:W-:Y:S01]  /*54cd0*/  F2FP.F16.E5M2.UNPACK_B R16, R12 ;  /* 0x0000000cff10723e */ /* 0x001fe200020004ff */
[----:B--2---:R-:W-:-:S15]  /*54ce0*/  HMMA.16816.F32 R20, R28, R8, R20 ;  /* 0x000000081c14723c */ /* 0x004fde0000001814 */
[----:B------:R-:W-:-:S04]  /*54cf0*/  NOP ;  /* 0x0000000000007918 */ /* 0x000fc80000000000 */
[----:B------:R0:W-:Y:S04]  /*54d00*/  STL.64 [R1+0x300], R20 ;  /* 0x0003001401007387 */ /* 0x0001e80000100a00 */
[----:B------:R2:W-:Y:S04]  /*54d10*/  STL.64 [R1+0x308], R22 ;  /* 0x0003081601007387 */ /* 0x0005e80000100a00 */
[----:B------:R-:W-:Y:S04]  /*54d20*/  STL [R1+0xf8], R16 ;  /* 0x0000f81001007387 */ /* 0x000fe80000100800 */
[----:B0-----:R-:W4:Y:S04]  /*54d30*/  LDL.LU.64 R20, [R1+0x360] ;  /* 0x0003600001147983 */ /* 0x001f280000300a00 */
[----:B--2---:R-:W2:Y:S01]  /*54d40*/  LDL.LU.64 R22, [R1+0x368] ;  /* 0x0003680001167983 */ /* 0x004ea20000300a00 */
[----:B------:R-:W-:-:S03]  /*54d50*/  F2FP.F16.E5M2.UNPACK_B R17, R0 ;  /* 0x00000000ff11723e */ /* 0x000fc600020004ff */
[----:B-1----:R-:W-:Y:S04]  /*54d60*/  STL.64 [R1+0x190], R40 ;  /* 0x0001902801007387 */ /* 0x002fe80000100a00 */
[----:B------:R-:W-:Y:S04]  /*54d70*/  STL.64 [R1+0x198], R42 ;  /* 0x0001982a01007387 */ /* 0x000fe80000100a00 */
[----:B------:R3:W-:Y:S02]  /*54d80*/  STL [R1+0xfc], R17 ;  /* 0x0000fc1101007387 */ /* 0x0007e40000100800 */
[----:B---3--:R-:W-:Y:S02]  /*54d90*/  HMMA.16816.F32 R16, R28, R16, R24 ;  /* 0x000000101c10723c */ /* 0x008fe40000001818 */
[----:B------:R-:W3:Y:S04]  /*54da0*/  LDL.LU.64 R24, [R1+0x390] ;  /* 0x0003900001187983 */ /* 0x000ee80000300a00 */
[----:B------:R-:W3:Y:S01]  /*54db0*/  LDL.LU.64 R26, [R1+0x398] ;  /* 0x00039800011a7983 */ /* 0x000ee20000300a00 */
[----:B------:R-:W-:-:S02]  /*54dc0*/  F2FP.F16.E5M2.UNPACK_B R6, R6 ;  /* 0x00000006ff06723e */ /* 0x000fc400020004ff */
[----:B------:R-:W-:Y:S01]  /*54dd0*/  F2FP.F16.E5M2.UNPACK_B R7, R7 ;  /* 0x00000007ff07723e */ /* 0x000fe200020004ff */
[----:B------:R-:W-:Y:S02]  /*54de0*/  IMAD.MOV.U32 R8, RZ, RZ, R40 ;  /* 0x000000ffff087224 */ /* 0x000fe400078e0028 */
[----:B------:R-:W-:Y:S02]  /*54df0*/  IMAD.MOV.U32 R0, RZ, RZ, R41 ;  /* 0x000000ffff007224 */ /* 0x000fe400078e0029 */
[----:B------:R-:W-:Y:S02]  /*54e00*/  IMAD.MOV.U32 R12, RZ, RZ, R42 ;  /* 0x000000ffff0c7224 */ /* 0x000fe400078e002a */
[----:B------:R-:W-:Y:S02]  /*54e10*/  IMAD.MOV.U32 R9, RZ, RZ, R43 ;  /* 0x000000ffff097224 */ /* 0x000fe400078e002b */
[----:B----4-:R-:W-:Y:S01]  /*54e20*/  HMMA.16816.F32 R40, R28, R6, R32 ;  /* 0x000000061c28723c */ /* 0x010fe20000001820 */
[----:B------:R-:W0:Y:S04]  /*54e30*/  LDSM.16.M88.4 R32, [R39+0xc00] ;  /* 0x000c00002720783b */ /* 0x000e280000000200 */
[----:B------:R1:W-:Y:S04]  /*54e40*/  STL.64 [R1+0x330], R16 ;  /* 0x0003301001007387 */ /* 0x0003e80000100a00 */
[----:B------:R-:W-:Y:S04]  /*54e50*/  STL.64 [R1+0x338], R18 ;  /* 0x0003381201007387 */ /* 0x000fe80000100a00 */
[----:B------:R4:W-:Y:S04]  /*54e60*/  STL [R1+0xf0], R6 ;  /* 0x0000f00601007387 */ /* 0x0009e80000100800 */
[----:B------:R0:W-:Y:S01]  /*54e70*/  STL [R1+0xf4], R7 ;  /* 0x0000f40701007387 */ /* 0x0001e20000100800 */
[----:B-1----:R-:W-:-:S02]  /*54e80*/  F2FP.F16.E5M2.UNPACK_B R16, R3 ;  /* 0x00000003ff10723e */ /* 0x002fc400020004ff */
[----:B------:R-:W-:Y:S01]  /*54e90*/  F2FP.F16.E5M2.UNPACK_B R17, R2 ;  /* 0x00000002ff11723e */ /* 0x000fe200020004ff */
[----:B------:R-:W-:Y:S04]  /*54ea0*/  STL.64 [R1+0x340], R40 ;  /* 0x0003402801007387 */ /* 0x000fe80000100a00 */
[----:B------:R-:W-:Y:S01]  /*54eb0*/  STL.64 [R1+0x348], R42 ;  /* 0x0003482a01007387 */ /* 0x000fe20000100a00 */
[----:B------:R-:W-:Y:S02]  /*54ec0*/  F2FP.F16.E5M2.UNPACK_B R10, R10 ;  /* 0x0000000aff0a723e */ /* 0x000fe400020004ff */
[----:B------:R-:W-:Y:S01]  /*54ed0*/  F2FP.F16.E5M2.UNPACK_B R11, R11 ;  /* 0x0000000bff0b723e */ /* 0x000fe200020004ff */
[----:B------:R-:W1:Y:S04]  /*54ee0*/  LDSM.16.M88.4 R40, [R39+0xe00] ;  /* 0x000e00002728783b */ /* 0x000e680000000200 */
[----:B0-----:R-:W-:Y:S04]  /*54ef0*/  STL.64 [R1+0x1a0], R32 ;  /* 0x0001a02001007387 */ /* 0x001fe80000100a00 */
[----:B------:R-:W-:Y:S04]  /*54f00*/  STL.64 [R1+0x1a8], R34 ;  /* 0x0001a82201007387 */ /* 0x000fe80000100a00 */
[----:B------:R2:W-:Y:S01]  /*54f10*/  STL.64 [R1+0xe8], R16 ;  /* 0x0000e81001007387 */ /* 0x0005e20000100a00 */
[----:B------:R-:W-:-:S02]  /*54f20*/  IMAD.MOV.U32 R3, RZ, RZ, R32 ;  /* 0x000000ffff037224 */ /* 0x000fc400078e0020 */
[----:B------:R-:W-:Y:S02]  /*54f30*/  IMAD.MOV.U32 R2, RZ, RZ, R33 ;  /* 0x000000ffff027224 */ /* 0x000fe400078e0021 */
[----:B----4-:R-:W-:Y:S02]  /*54f40*/  IMAD.MOV.U32 R6, RZ, RZ, R34 ;  /* 0x000000ffff067224 */ /* 0x010fe400078e0022 */
[----:B------:R-:W-:Y:S01]  /*54f50*/  IMAD.MOV.U32 R7, RZ, RZ, R35 ;  /* 0x000000ffff077224 */ /* 0x000fe200078e0023 */
[----:B--2---:R-:W-:Y:S01]  /*54f60*/  HMMA.16816.F32 R16, R28, R16, R20 ;  /* 0x000000101c10723c */ /* 0x004fe20000001814 */
[----:B------:R-:W2:Y:S04]  /*54f70*/  LDL.LU.64 R20, [R1+0x470] ;  /* 0x0004700001147983 */ /* 0x000ea80000300a00 */
[----:B------:R-:W2:-:S14]  /*54f80*/  LDL.LU.64 R22, [R1+0x478] ;  /* 0x0004780001167983 */ /* 0x000e9c0000300a00 */
[----:B------:R0:W-:Y:S04]  /*54f90*/  STL.64 [R1+0x360], R16 ;  /* 0x0003601001007387 */ /* 0x0001e80000100a00 */
[----:B------:R-:W-:Y:S04]  /*54fa0*/  STL.64 [R1+0x368], R18 ;  /* 0x0003681201007387 */ /* 0x000fe80000100a00 */
[----:B------:R-:W-:Y:S04]  /*54fb0*/  STL [R1+0xe0], R10 ;  /* 0x0000e00a01007387 */ /* 0x000fe80000100800 */
[----:B------:R-:W-:Y:S04]  /*54fc0*/  STL [R1+0xe4], R11 ;  /* 0x0000e40b01007387 */ /* 0x000fe80000100800 */
[----:B------:R-:W4:Y:S04]  /*54fd0*/  LDL.LU.64 R32, [R1+0x490] ;  /* 0x0004900001207983 */ /* 0x000f280000300a00 */
[----:B------:R-:W4:Y:S01]  /*54fe0*/  LDL.LU.64 R34, [R1+0x498] ;  /* 0x0004980001227983 */ /* 0x000f220000300a00 */
[----:B0-----:R-:W-:Y:S01]  /*54ff0*/  F2FP.F16.E5M2.UNPACK_B R16, R5 ;  /* 0x00000005ff10723e */ /* 0x001fe200020004ff */
[----:B---3--:R-:W-:-:S15]  /*55000*/  HMMA.16816.F32 R24, R28, R10, R24 ;  /* 0x0000000a1c18723c */ /* 0x008fde0000001818 */
[----:B------:R-:W-:-:S04]  /*55010*/  NOP ;  /* 0x0000000000007918 */ /* 0x000fc80000000000 */
[----:B------:R0:W-:Y:S04]  /*55020*/  STL.64 [R1+0x390], R24 ;  /* 0x0003901801007387 */ /* 0x0001e80000100a00 */
[----:B------:R3:W-:Y:S04]  /*55030*/  STL.64 [R1+0x398], R26 ;  /* 0x0003981a01007387 */ /* 0x0007e80000100a00 */
[----:B------:R-:W-:Y:S04]  /*55040*/  STL [R1+0xd8], R16 ;  /* 0x0000d81001007387 */ /* 0x000fe80000100800 */
[----:B0-----:R-:W4:Y:S04]  /*55050*/  LDL.LU.64 R24, [R1+0x4b0] ;  /* 0x0004b00001187983 */ /* 0x001f280000300a00 */
[----:B---3--:R-:W3:Y:S01]  /*55060*/  LDL.LU.64 R26, [R1+0x4b8] ;  /* 0x0004b800011a7983 */ /* 0x008ee20000300a00 */
[----:B------:R-:W-:-:S03]  /*55070*/  F2FP.F16.E5M2.UNPACK_B R17, R4 ;  /* 0x00000004ff11723e */ /* 0x000fc600020004ff */
[----:B-1----:R-:W-:Y:S04]  /*55080*/  STL.64 [R1+0x1b0], R40 ;  /* 0x0001b02801007387 */ /* 0x002fe80000100a00 */
[----:B------:R-:W-:Y:S04]  /*55090*/  STL.64 [R1+0x1b8], R42 ;  /* 0x0001b82a01007387 */ /* 0x000fe80000100a00 */
[----:B------:R2:W-:Y:S01]  /*550a0*/  STL [R1+0xdc], R17 ;  /* 0x0000dc1101007387 */ /* 0x0005e20000100800 */
[----:B------:R-:W-:Y:S02]  /*550b0*/  F2FP.F16.E5M2.UNPACK_B R14, R14 ;  /* 0x0000000eff0e723e */ /* 0x000fe400020004ff */
[----:B------:R-:W-:Y:S01]  /*550c0*/  F2FP.F16.E5M2.UNPACK_B R15, R13 ;  /* 0x0000000dff0f723e */ /* 0x000fe200020004ff */
[----:B------:R-:W-:-:S02]  /*550d0*/  IMAD.MOV.U32 R5, RZ, RZ, R40 ;  /* 0x000000ffff057224 */ /* 0x000fc400078e0028 */
[----:B------:R-:W-:Y:S02]  /*550e0*/  IMAD.MOV.U32 R4, RZ, RZ, R41 ;  /* 0x000000ffff047224 */ /* 0x000fe400078e0029 */
[----:B------:R-:W-:Y:S02]  /*550f0*/  IMAD.MOV.U32 R10, RZ, RZ, R42 ;  /* 0x000000ffff0a7224 */ /* 0x000fe400078e002a */
[----:B------:R-:W-:Y:S01]  /*55100*/  IMAD.MOV.U32 R11, RZ, RZ, R43 ;  /* 0x000000ffff0b7224 */ /* 0x000fe200078e002b */
[C---:B--2---:R-:W-:Y:S01]  /*55110*/  HMMA.16816.F32 R16, R28.reuse, R16, R20 ;  /* 0x000000101c10723c */ /* 0x044fe20000001814 */
[----:B------:R-:W2:Y:S04]  /*55120*/  LDL.LU.64 R20, [R1+0x4d0] ;  /* 0x0004d00001147983 */ /* 0x000ea80000300a00 */
[----:B------:R-:W2:Y:S03]  /*55130*/  LDL.LU.64 R22, [R1+0x4d8] ;  /* 0x0004d80001167983 */ /* 0x000ea60000300a00 */
[----:B----4-:R-:W-:Y:S01]  /*55140*/  HMMA.16816.F32 R40, R28, R14, R32 ;  /* 0x0000000e1c28723c */ /* 0x010fe20000001820 */
[----:B------:R-:W0:Y:S10]  /*55150*/  LDSM.16.M88.4 R32, [R39+0x1000] ;  /* 0x001000002720783b */ /* 0x000e340000000200 */
[----:B------:R1:W-:Y:S04]  /*55160*/  STL.64 [R1+0x470], R16 ;  /* 0x0004701001007387 */ /* 0x0003e80000100a00 */
[----:B------:R-:W-:Y:S04]  /*55170*/  STL.64 [R1+0x478], R18 ;  /* 0x0004781201007387 */ /* 0x000fe80000100a00 */
[----:B------:R4:W-:Y:S04]  /*55180*/  STL [R1+0xd0], R14 ;  /* 0x0000d00e01007387 */ /* 0x0009e80000100800 */
[----:B------:R-:W-:Y:S01]  /*55190*/  STL [R1+0xd4], R15 ;  /* 0x0000d40f01007387 */ /* 0x000fe20000100800 */
[----:B-1----:R-:W-:-:S02]  /*551a0*/  F2FP.F16.E5M2.UNPACK_B R16, R8 ;  /* 0x00000008ff10723e */ /* 0x002fc400020004ff */
[----:B------:R-:W-:Y:S01]  /*551b0*/  F2FP.F16.E5M2.UNPACK_B R17, R0 ;  /* 0x00000000ff11723e */ /* 0x000fe200020004ff */
[----:B------:R-:W-:Y:S04]  /*551c0*/  STL.64 [R1+0x490], R40 ;  /* 0x0004902801007387 */ /* 0x000fe80000100a00 */
[----:B------:R-:W-:Y:S01]  /*551d0*/  STL.64 [R1+0x498], R42 ;  /* 0x0004982a01007387 */ /* 0x000fe20000100a00 */
[----:B0-----:R-:W-:-:S03]  /*551e0*/  IMAD.MOV.U32 R13, RZ, RZ, R35 ;  /* 0x000000ffff0d7224 */ /* 0x001fc600078e0023 */
[----:B------:R-:W-:Y:S01]  /*551f0*/  STL.64 [R1+0x1c0], R32 ;  /* 0x0001c02001007387 */ /* 0x000fe20000100a00 */
[----:B------:R-:W-:Y:S02]  /*55200*/  IMAD.MOV.U32 R8, RZ, RZ, R32 ;  /* 0x000000ffff087224 */ /* 0x000fe400078e0020 */
[----:B------:R-:W-:Y:S02]  /*55210*/  IMAD.MOV.U32 R0, RZ, RZ, R33 ;  /* 0x000000ffff007224 */ /* 0x000fe400078e0021 */
[----:B----4-:R-:W-:Y:S01]  /*55220*/  IMAD.MOV.U32 R14, RZ, RZ, R34 ;  /* 0x000000ffff0e7224 */ /* 0x010fe200078e0022 */
[----:B------:R3:W-:Y:S04]  /*55230*/  STL.64 [R1+0x1c8], R34 ;  /* 0x0001c82201007387 */ /* 0x0007e80000100a00 */
[----:B------:R-:W-:Y:S01]  /*55240*/  STL.64 [R1+0xc8], R16 ;  /* 0x0000c81001007387 */ /* 0x000fe20000100a00 */
[----:B------:R-:W-:-:S02]  /*55250*/  F2FP.F16.E5M2.UNPACK_B R18, R12 ;  /* 0x0000000cff12723e */ /* 0x000fc400020004ff */
[----:B------:R-:W-:Y:S01]  /*55260*/  F2FP.F16.E5M2.UNPACK_B R19, R9 ;  /* 0x00000009ff13723e */ /* 0x000fe200020004ff */
[----:B------:R-:W0:Y:S01]  /*55270*/  LDSM.16.M88.4 R40, [R39+0x1200] ;  /* 0x001200002728783b */ /* 0x000e220000000200 */
[----:B---3--:R-:W-:Y:S03]  /*55280*/  HMMA.16816.F32 R32, R28, R16, R24 ;  /* 0x000000101c20723c */ /* 0x008fe60000001818 */
[----:B------:R-:W3:Y:S04]  /*55290*/  LDL.LU.64 R24, [R1+0x4f0] ;  /* 0x0004f00001187983 */ /* 0x000ee80000300a00 */
[----:B------:R-:W3:-:S12]  /*552a0*/  LDL.LU.64 R26, [R1+0x4f8] ;  /* 0x0004f800011a7983 */ /* 0x000ed80000300a00 */
[----:B------:R1:W-:Y:S04]  /*552b0*/  STL.64 [R1+0x4b0], R32 ;  /* 0x0004b02001007387 */ /* 0x0003e80000100a00 */
[----:B------:R4:W-:Y:S04]  /*552c0*/  STL.64 [R1+0x4b8], R34 ;  /* 0x0004b82201007387 */ /* 0x0009e80000100a00 */
[----:B------:R-:W-:Y:S04]  /*552d0*/  STL [R1+0xc0], R18 ;  /* 0x0000c01201007387 */ /* 0x000fe80000100800 */
[----:B------:R-:W-:Y:S04]  /*552e0*/  STL [R1+0xc4], R19 ;  /* 0x0000c41301007387 */ /* 0x000fe80000100800 */
[----:B-1----:R-:W3:Y:S04]  /*552f0*/  LDL.LU.64 R32, [R1+0x510] ;  /* 0x0005100001207983 */ /* 0x002ee80000300a00 */
[----:B----4-:R-:W4:Y:S01]  /*55300*/  LDL.LU.64 R34, [R1+0x518] ;  /* 0x0005180001227983 */ /* 0x010f220000300a00 */
[----:B------:R-:W-:Y:S01]  /*55310*/  F2FP.F16.E5M2.UNPACK_B R16, R3 ;  /* 0x00000003ff10723e */ /* 0x000fe200020004ff */
[----:B--2---:R-:W-:-:S15]  /*55320*/  HMMA.16816.F32 R20, R28, R18, R20 ;  /* 0x000000121c14723c */ /* 0x004fde0000001814 */
[----:B------:R-:W-:-:S04]  /*55330*/  NOP ;  /* 0x0000000000007918 */ /* 0x000fc80000000000 */
[----:B------:R1:W-:Y:S04]  /*55340*/  STL.64 [R1+0x4d0], R20 ;  /* 0x0004d01401007387 */ /* 0x0003e80000100a00 */
[----:B------:R2:W-:Y:S04]  /*55350*/  STL.64 [R1+0x4d8], R22 ;  /* 0x0004d81601007387 */ /* 0x0005e80000100a00 */
[----:B------:R-:W-:Y:S04]  /*55360*/  STL [R1+0xb8], R16 ;  /* 0x0000b81001007387 */ /* 0x000fe80000100800 */
[----:B-1----:R-:W4:Y:S04]  /*55370*/  LDL.LU.64 R20, [R1+0x530] ;  /* 0x0005300001147983 */ /* 0x002f280000300a00 */
[----:B--2---:R-:W2:Y:S01]  /*55380*/  LDL.LU.64 R22, [R1+0x538] ;  /* 0x0005380001167983 */ /* 0x004ea20000300a00 */
[----:B------:R-:W-:-:S03]  /*55390*/  F2FP.F16.E5M2.UNPACK_B R17, R2 ;  /* 0x00000002ff11723e */ /* 0x000fc600020004ff */
[----:B0-----:R-:W-:Y:S04]  /*553a0*/  STL.64 [R1+0x1d0], R40 ;  /* 0x0001d02801007387 */ /* 0x001fe80000100a00 */
        /* <DEDUP_REMOVED lines=159> */
[----:B0-----:R-:W2:Y:S04]  /*55da0*/  LDL.LU.64 R16, [R1+0x6d0] ;  /* 0x0006d00001107983 */ /* 0x001ea80000300a00 */
[----:B------:R-:W2:Y:S03]  /*55db0*/  LDL.LU.64 R18, [R1+0x6d8] ;  /* 0x0006d80001127983 */ /* 0x000ea60000300a00 */
[----:B----4-:R-:W-:Y:S01]  /*55dc0*/  HMMA.16816.F32 R40, R28, R14, R32 ;  /* 0x0000000e1c28723c */ /* 0x010fe20000001820 */
[----:B------:R-:W0:Y:S10]  /*55dd0*/  LDSM.16.M88.4 R32, [R39+0x2000] ;  /* 0x002000002720783b */ /* 0x000e340000000200 */
[----:B------:R1:W-:Y:S04]  /*55de0*/  STL.64 [R1+0x670], R20 ;  /* 0x0006701401007387 */ /* 0x0003e80000100a00 */
[----:B------:R-:W-:Y:S04]  /*55df0*/  STL.64 [R1+0x678], R22 ;  /* 0x0006781601007387 */ /* 0x000fe80000100a00 */
[----:B------:R-:W-:Y:S04]  /*55e00*/  STL [R1+0x50], R14 ;  /* 0x0000500e01007387 */ /* 0x000fe80000100800 */
[----:B------:R-:W-:Y:S01]  /*55e10*/  STL [R1+0x54], R15 ;  /* 0x0000540f01007387 */ /* 0x000fe20000100800 */
[----:B-1----:R-:W-:-:S02]  /*55e20*/  F2FP.F16.E5M2.UNPACK_B R20, R5 ;  /* 0x00000005ff14723e */ /* 0x002fc400020004ff */
[----:B------:R-:W-:Y:S01]  /*55e30*/  F2FP.F16.E5M2.UNPACK_B R21, R4 ;  /* 0x00000004ff15723e */ /* 0x000fe200020004ff */
[----:B------:R-:W-:Y:S04]  /*55e40*/  STL.64 [R1+0x690], R40 ;  /* 0x0006902801007387 */ /* 0x000fe80000100a00 */
[----:B------:R-:W-:Y:S04]  /*55e50*/  STL.64 [R1+0x698], R42 ;  /* 0x0006982a01007387 */ /* 0x000fe80000100a00 */
[----:B0-----:R-:W-:Y:S04]  /*55e60*/  STL.64 [R1+0x240], R32 ;  /* 0x0002402001007387 */ /* 0x001fe80000100a00 */
[----:B------:R-:W-:Y:S04]  /*55e70*/  STL.64 [R1+0x248], R34 ;  /* 0x0002482201007387 */ /* 0x000fe80000100a00 */
[----:B------:R3:W-:Y:S02]  /*55e80*/  STL.64 [R1+0x48], R20 ;  /* 0x0000481401007387 */ /* 0x0007e40000100a00 */
        /* <DEDUP_REMOVED lines=8> */
[----:B------:R-:W-:-:S03]  /*55f10*/  IMAD.MOV.U32 R15, RZ, RZ, R35 ;  /* 0x000000ffff0f7224 */ /* 0x000fc600078e0023 */
[----:B------:R0:W-:Y:S04]  /*55f20*/  STL.64 [R1+0x6b0], R20 ;  /* 0x0006b01401007387 */ /* 0x0001e80000100a00 */
[----:B------:R-:W-:Y:S04]  /*55f30*/  STL.64 [R1+0x6b8], R22 ;  /* 0x0006b81601007387 */ /* 0x000fe80000100a00 */
[----:B------:R-:W-:Y:S04]  /*55f40*/  STL [R1+0x40], R12 ;  /* 0x0000400c01007387 */ /* 0x000fe80000100800 */
[----:B------:R-:W-:Y:S01]  /*55f50*/  STL [R1+0x44], R13 ;  /* 0x0000440d01007387 */ /* 0x000fe20000100800 */
[----:B0-----:R-:W-:Y:S01]  /*55f60*/  F2FP.F16.E5M2.UNPACK_B R20, R0 ;  /* 0x00000000ff14723e */ /* 0x001fe200020004ff */
[----:B--2---:R-:W-:Y:S02]  /*55f70*/  HMMA.16816.F32 R32, R28, R12, R16 ;  /* 0x0000000c1c20723c */ /* 0x004fe40000001810 */
[----:B------:R-:W2:-:S15]  /*55f80*/  LDL.LU.64 R16, [R1+0x710] ;  /* 0x0007100001107983 */ /* 0x000e9e0000300a00 */
[----:B------:R-:W-:Y:S02]  /*55f90*/  NOP ;  /* 0x0000000000007918 */ /* 0x000fe40000000000 */
[----:B------:R-:W-:Y:S04]  /*55fa0*/  STL.64 [R1+0x6d0], R32 ;  /* 0x0006d02001007387 */ /* 0x000fe80000100a00 */
[----:B------:R-:W-:Y:S04]  /*55fb0*/  STL.64 [R1+0x6d8], R34 ;  /* 0x0006d82201007387 */ /* 0x000fe80000100a00 */
[----:B------:R-:W-:Y:S04]  /*55fc0*/  STL [R1+0x38], R20 ;  /* 0x0000381401007387 */ /* 0x000fe80000100800 */
[----:B------:R-:W2:Y:S04]  /*55fd0*/  LDL.LU.64 R18, [R1+0x718] ;  /* 0x0007180001127983 */ /* 0x000ea80000300a00 */
[----:B------:R-:W0:Y:S01]  /*55fe0*/  LDSM.16.M88.4 R32, [R39+0x2200] ;  /* 0x002200002720783b */ /* 0x000e220000000200 */
[----:B------:R-:W-:Y:S01]  /*55ff0*/  IMAD.MOV.U32 R0, RZ, RZ, R13 ;  /* 0x000000ffff007224 */ /* 0x000fe200078e000d */
[----:B------:R-:W-:-:S04]  /*56000*/  F2FP.F16.E5M2.UNPACK_B R21, R8 ;  /* 0x00000008ff15723e */ /* 0x000fc800020004ff */
[----:B------:R-:W-:Y:S01]  /*56010*/  STL [R1+0x3df0], R0 ;  /* 0x003df00001007387 */ /* 0x000fe20000100800 */
[----:B------:R-:W-:-:S03]  /*56020*/  F2FP.F16.E5M2.UNPACK_B R6, R6 ;  /* 0x00000006ff06723e */ /* 0x000fc600020004ff */
[----:B0-----:R-:W-:Y:S01]  /*56030*/  STL.64 [R1+0x260], R32 ;  /* 0x0002602001007387 */ /* 0x001fe20000100a00 */
[----:B------:R-:W-:Y:S02]  /*56040*/  IMAD.MOV.U32 R9, RZ, RZ, R32 ;  /* 0x000000ffff097224 */ /* 0x000fe400078e0020 */
[----:B------:R-:W-:Y:S02]  /*56050*/  IMAD.MOV.U32 R8, RZ, RZ, R33 ;  /* 0x000000ffff087224 */ /* 0x000fe400078e0021 */
[----:B------:R-:W-:Y:S01]  /*56060*/  IMAD.MOV.U32 R12, RZ, RZ, R34 ;  /* 0x000000ffff0c7224 */ /* 0x000fe200078e0022 */
[----:B------:R3:W-:Y:S01]  /*56070*/  STL.64 [R1+0x268], R34 ;  /* 0x0002682201007387 */ /* 0x0007e20000100a00 */
[----:B------:R-:W-:-:S03]  /*56080*/  IMAD.MOV.U32 R13, RZ, RZ, R35 ;  /* 0x000000ffff0d7224 */ /* 0x000fc600078e0023 */
[----:B------:R0:W-:Y:S01]  /*56090*/  STL [R1+0x3c], R21 ;  /* 0x00003c1501007387 */ /* 0x0001e20000100800 */
[----:B---3--:R-:W-:Y:S03]  /*560a0*/  HMMA.16816.F32 R32, R28, R20, R24 ;  /* 0x000000141c20723c */ /* 0x008fe60000001818 */
[----:B------:R-:W3:-:S15]  /*560b0*/  LDL.LU.64 R24, [R1+0x730] ;  /* 0x0007300001187983 */ /* 0x000ede0000300a00 */
[----:B------:R-:W-:Y:S01]  /*560c0*/  NOP ;  /* 0x0000000000007918 */ /* 0x000fe20000000000 */
[----:B------:R-:W-:Y:S04]  /*560d0*/  STL.64 [R1+0x6f0], R32 ;  /* 0x0006f02001007387 */ /* 0x000fe80000100a00 */
[----:B------:R-:W-:Y:S04]  /*560e0*/  STL.64 [R1+0x6f8], R34 ;  /* 0x0006f82201007387 */ /* 0x000fe80000100a00 */
[----:B------:R-:W-:Y:S04]  /*560f0*/  STL [R1+0x30], R6 ;  /* 0x0000300601007387 */ /* 0x000fe80000100800 */
[----:B------:R-:W3:Y:S01]  /*56100*/  LDL.LU.64 R26, [R1+0x738] ;  /* 0x00073800011a7983 */ /* 0x000ee20000300a00 */
[----:B------:R-:W-:Y:S01]  /*56110*/  F2FP.F16.E5M2.UNPACK_B R7, R7 ;  /* 0x00000007ff07723e */ /* 0x000fe200020004ff */
[----:B------:R-:W-:Y:S01]  /*56120*/  IMAD.MOV.U32 R0, RZ, RZ, R21 ;  /* 0x000000ffff007224 */ /* 0x000fe200078e0015 */
[----:B------:R-:W-:-:S04]  /*56130*/  F2FP.F16.E5M2.UNPACK_B R20, R3 ;  /* 0x00000003ff14723e */ /* 0x000fc800020004ff */
[----:B------:R1:W-:Y:S04]  /*56140*/  STL [R1+0x3df4], R0 ;  /* 0x003df40001007387 */ /* 0x0003e80000100800 */
[----:B------:R-:W-:Y:S01]  /*56150*/  STL [R1+0x34], R7 ;  /* 0x0000340701007387 */ /* 0x000fe20000100800 */
[----:B0-----:R-:W-:Y:S01]  /*56160*/  F2FP.F16.E5M2.UNPACK_B R21, R2 ;  /* 0x00000002ff15723e */ /* 0x001fe200020004ff */
[----:B-1----:R-:W-:Y:S01]  /*56170*/  IMAD.MOV.U32 R0, RZ, RZ, R7 ;  /* 0x000000ffff007224 */ /* 0x002fe200078e0007 */
[----:B--2---:R-:W-:Y:S01]  /*56180*/  HMMA.16816.F32 R32, R28, R6, R16 ;  /* 0x000000061c20723c */ /* 0x004fe20000001810 */
[----:B------:R-:W2:-:S15]  /*56190*/  LDL.LU.64 R16, [R1+0x750] ;  /* 0x0007500001107983 */ /* 0x000e9e0000300a00 */
[----:B------:R-:W-:-:S03]  /*561a0*/  NOP ;  /* 0x0000000000007918 */ /* 0x000fc60000000000 */
[----:B------:R-:W-:Y:S04]  /*561b0*/  STL.64 [R1+0x710], R32 ;  /* 0x0007102001007387 */ /* 0x000fe80000100a00 */
[----:B------:R-:W-:Y:S04]  /*561c0*/  STL.64 [R1+0x718], R34 ;  /* 0x0007182201007387 */ /* 0x000fe80000100a00 */
[----:B------:R-:W-:Y:S04]  /*561d0*/  STL [R1+0x28], R20 ;  /* 0x0000281401007387 */ /* 0x000fe80000100800 */
[----:B------:R-:W2:Y:S04]  /*561e0*/  LDL.LU.64 R18, [R1+0x758] ;  /* 0x0007580001127983 */ /* 0x000ea80000300a00 */
[----:B------:R-:W0:Y:S04]  /*561f0*/  LDSM.16.M88.4 R32, [R39+0x2400] ;  /* 0x002400002720783b */ /* 0x000e280000000200 */
[----:B------:R-:W-:Y:S04]  /*56200*/  STL [R1+0x3df8], R0 ;  /* 0x003df80001007387 */ /* 0x000fe80000100800 */
        /* <DEDUP_REMOVED lines=16> */
[----:B0-----:R-:W-:-:S02]  /*56310*/  F2FP.F16.E5M2.UNPACK_B R20, R5 ;  /* 0x00000005ff14723e */ /* 0x001fc400020004ff */
[----:B------:R-:W-:Y:S01]  /*56320*/  F2FP.F16.E5M2.UNPACK_B R21, R4 ;  /* 0x00000004ff15723e */ /* 0x000fe200020004ff */
[----:B------:R-:W-:Y:S01]  /*56330*/  IMAD.MOV.U32 R0, RZ, RZ, R11 ;  /* 0x000000ffff007224 */ /* 0x000fe200078e000b */
[----:B------:R-:W-:Y:S01]  /*56340*/  F2FP.F16.E5M2.UNPACK_B R14, R14 ;  /* 0x0000000eff0e723e */ /* 0x000fe200020004ff */
        /* <DEDUP_REMOVED lines=9> */
[----:B0-----:R0:W-:Y:S04]  /*563e0*/  STL.64 [R1+0x2a0], R32 ;  /* 0x0002a02001007387 */ /* 0x0011e80000100a00 */
[----:B------:R1:W-:Y:S01]  /*563f0*/  STL.64 [R1+0x2a8], R34 ;  /* 0x0002a82201007387 */ /* 0x0003e20000100a00 */
[----:B------:R-:W-:-:S02]  /*56400*/  IMAD.MOV.U32 R5, RZ, RZ, R32 ;  /* 0x000000ffff057224 */ /* 0x000fc400078e0020 */
[----:B------:R-:W-:Y:S01]  /*56410*/  IMAD.MOV.U32 R4, RZ, RZ, R33 ;  /* 0x000000ffff047224 */ /* 0x000fe200078e0021 */
[----:B------:R4:W-:Y:S01]  /*56420*/  STL [R1+0x1c], R21 ;  /* 0x00001c1501007387 */ /* 0x0009e20000100800 */
[----:B------:R-:W-:Y:S02]  /*56430*/  IMAD.MOV.U32 R11, RZ, RZ, R34 ;  /* 0x000000ffff0b7224 */ /* 0x000fe400078e0022 */
[----:B------:R-:W-:Y:S01]  /*56440*/  IMAD.MOV.U32 R10, RZ, RZ, R35 ;  /* 0x000000ffff0a7224 */ /* 0x000fe200078e0023 */
[----:B0-----:R-:W2:Y:S01]  /*56450*/  LDL.LU.64 R32, [R1+0x7b0] ;  /* 0x0007b00001207983 */ /* 0x001ea20000300a00 */
[----:B---3--:R-:W-:-:S15]  /*56460*/  HMMA.16816.F32 R24, R28, R20, R24 ;  /* 0x000000141c18723c */ /* 0x008fde0000001818 */
[----:B------:R-:W-:-:S04]  /*56470*/  NOP ;  /* 0x0000000000007918 */ /* 0x000fc80000000000 */
[----:B------:R-:W-:Y:S04]  /*56480*/  STL.64 [R1+0x770], R24 ;  /* 0x0007701801007387 */ /* 0x000fe80000100a00 */
[----:B------:R-:W-:Y:S04]  /*56490*/  STL.64 [R1+0x778], R26 ;  /* 0x0007781a01007387 */ /* 0x000fe80000100a00 */
[----:B------:R-:W-:Y:S04]  /*564a0*/  STL [R1+0x10], R14 ;  /* 0x0000100e01007387 */ /* 0x000fe80000100800 */
[----:B-1----:R-:W3:Y:S01]  /*564b0*/  LDL.LU.64 R34, [R1+0x7b8] ;  /* 0x0007b80001227983 */ /* 0x002ee20000300a00 */
[----:B------:R-:W-:Y:S01]  /*564c0*/  F2FP.F16.E5M2.UNPACK_B R15, R15 ;  /* 0x0000000fff0f723e */ /* 0x000fe200020004ff */
[----:B------:R-:W-:Y:S01]  /*564d0*/  IMAD.MOV.U32 R0, RZ, RZ, R21 ;  /* 0x000000ffff007224 */ /* 0x000fe200078e0015 */
[----:B------:R-:W-:-:S04]  /*564e0*/  F2FP.F16.E5M2.UNPACK_B R20, R9 ;  /* 0x00000009ff14723e */ /* 0x000fc800020004ff */
[----:B------:R0:W-:Y:S04]  /*564f0*/  STL [R1+0x3e00], R0 ;  /* 0x003e000001007387 */ /* 0x0001e80000100800 */
[----:B------:R-:W-:Y:S01]  /*56500*/  STL [R1+0x14], R15 ;  /* 0x0000140f01007387 */ /* 0x000fe20000100800 */
[----:B----4-:R-:W-:Y:S01]  /*56510*/  F2FP.F16.E5M2.UNPACK_B R21, R8 ;  /* 0x00000008ff15723e */ /* 0x010fe200020004ff */
[----:B0-----:R-:W-:Y:S01]  /*56520*/  IMAD.MOV.U32 R0, RZ, RZ, R15 ;  /* 0x000000ffff007224 */ /* 0x001fe200078e000f */
        /* <DEDUP_REMOVED lines=9> */
[----:B------:R1:W-:Y:S02]  /*565c0*/  STL [R1+0x3e04], R0 ;  /* 0x003e040001007387 */ /* 0x0003e40000100800 */
[----:B-1----:R-:W-:-:S02]  /*565d0*/  IMAD.MOV.U32 R0, RZ, RZ, R20 ;  /* 0x000000ffff007224 */ /* 0x002fc400078e0014 */
[----:B0-----:R0:W-:Y:S04]  /*565e0*/  STL.64 [R1+0x2b0], R24 ;  /* 0x0002b01801007387 */ /* 0x0011e80000100a00 */
[----:B------:R1:W-:Y:S01]  /*565f0*/  STL.64 [R1+0x2b8], R26 ;  /* 0x0002b81a01007387 */ /* 0x0003e20000100a00 */
[----:B------:R-:W-:Y:S02]  /*56600*/  IMAD.MOV.U32 R9, RZ, RZ, R24 ;  /* 0x000000ffff097224 */ /* 0x000fe400078e0018 */
[----:B------:R-:W-:Y:S01]  /*56610*/  IMAD.MOV.U32 R8, RZ, RZ, R25 ;  /* 0x000000ffff087224 */ /* 0x000fe200078e0019 */
[----:B------:R4:W-:Y:S01]  /*56620*/  STL [R1+0xc], R21 ;  /* 0x00000c1501007387 */ /* 0x0009e20000100800 */
[----:B------:R-:W-:Y:S02]  /*56630*/  IMAD.MOV.U32 R15, RZ, RZ, R26 ;  /* 0x000000ffff0f7224 */ /* 0x000fe400078e001a */
[----:B------:R-:W-:Y:S01]  /*56640*/  IMAD.MOV.U32 R14, RZ, RZ, R27 ;  /* 0x000000ffff0e7224 */ /* 0x000fe200078e001b */
[----:B0-----:R-:W2:Y:S04]  /*56650*/  LDL.LU.64 R24, [R1+0x7f0] ;  /* 0x0007f00001187983 */ /* 0x001ea80000300a00 */
[----:B-1----:R-:W2:Y:S01]  /*56660*/  LDL.LU.64 R26, [R1+0x7f8] ;  /* 0x0007f800011a7983 */ /* 0x002ea20000300a00 */
[----:B---3--:R-:W-:Y:S03]  /*56670*/  HMMA.16816.F32 R32, R28, R20, R32 ;  /* 0x000000141c20723c */ /* 0x008fe60000001820 */
[----:B----4-:R-:W3:-:S15]  /*56680*/  LDL.LU.64 R20, [R1+0x810] ;  /* 0x0008100001147983 */ /* 0x010ede0000300a00 */
[----:B------:R-:W-:Y:S01]  /*56690*/  NOP ;  /* 0x0000000000007918 */ /* 0x000fe20000000000 */
[----:B------:R-:W-:Y:S04]  /*566a0*/  STL.64 [R1+0x7b0], R32 ;  /* 0x0007b02001007387 */ /* 0x000fe80000100a00 */
[----:B------:R2:W-:Y:S04]  /*566b0*/  STL.64 [R1+0x7b8], R34 ;  /* 0x0007b82201007387 */ /* 0x0005e80000100a00 */
[----:B------:R-:W-:Y:S04]  /*566c0*/  STL [R1], R12 ;  /* 0x0000000c01007387 */ /* 0x000fe80000100800 */
[----:B------:R-:W3:Y:S01]  /*566d0*/  LDL.LU.64 R22, [R1+0x818] ;  /* 0x0008180001167983 */ /* 0x000ee20000300a00 */
[----:B------:R-:W-:-:S02]  /*566e0*/  F2FP.F16.E5M2.UNPACK_B R13, R13 ;  /* 0x0000000dff0d723e */ /* 0x000fc400020004ff */
[----:B------:R-:W-:-:S03]  /*566f0*/  F2FP.F16.E5M2.UNPACK_B R60, R3 ;  /* 0x00000003ff3c723e */ /* 0x000fc600020004ff */
[----:B------:R-:W-:Y:S01]  /*56700*/  STL [R1+0x4], R13 ;  /* 0x0000040d01007387 */ /* 0x000fe20000100800 */
[----:B------:R-:W-:Y:S02]  /*56710*/  F2FP.F16.E5M2.UNPACK_B R61, R2 ;  /* 0x00000002ff3d723e */ /* 0x000fe400020004ff */
[----:B------:R-:W-:Y:S02]  /*56720*/  F2FP.F16.E5M2.UNPACK_B R58, R7 ;  /* 0x00000007ff3a723e */ /* 0x000fe400020004ff */
[----:B------:R-:W-:Y:S01]  /*56730*/  F2FP.F16.E5M2.UNPACK_B R59, R6 ;  /* 0x00000006ff3b723e */ /* 0x000fe200020004ff */
[----:B--2---:R-:W-:Y:S01]  /*56740*/  HMMA.16816.F32 R32, R28, R12, R16 ;  /* 0x0000000c1c20723c */ /* 0x004fe20000001810 */
[----:B------:R-:W0:-:S15]  /*56750*/  LDSM.16.M88.4 R16, [R39+0x2a00] ;  /* 0x002a00002710783b */ /* 0x000e1e0000000200 */
[----:B------:R-:W-:-:S03]  /*56760*/  NOP ;  /* 0x0000000000007918 */ /* 0x000fc60000000000 */
[----:B------:R-:W-:Y:S04]  /*56770*/  STL.64 [R1+0x7d0], R32 ;  /* 0x0007d02001007387 */ /* 0x000fe80000100a00 */
[----:B------:R-:W-:Y:S04]  /*56780*/  STL.64 [R1+0x7d8], R34 ;  /* 0x0007d82201007387 */ /* 0x000fe80000100a00 */
[----:B0-----:R0:W-:Y:S01]  /*56790*/  STL.64 [R1+0x2e0], R16 ;  /* 0x0002e01001007387 */ /* 0x0011e20000100a00 */
[----:B------:R-:W-:Y:S02]  /*567a0*/  IMAD.MOV.U32 R13, RZ, RZ, R16 ;  /* 0x000000ffff0d7224 */ /* 0x000fe400078e0010 */
[----:B------:R-:W-:Y:S01]  /*567b0*/  IMAD.MOV.U32 R12, RZ, RZ, R17 ;  /* 0x000000ffff0c7224 */ /* 0x000fe200078e0011 */
[----:B------:R1:W-:Y:S01]  /*567c0*/  STL.64 [R1+0x2e8], R18 ;  /* 0x0002e81201007387 */ /* 0x0003e20000100a00 */
[----:B------:R-:W-:-:S02]  /*567d0*/  IMAD.MOV.U32 R2, RZ, RZ, R18 ;  /* 0x000000ffff027224 */ /* 0x000fc400078e0012 */
[----:B------:R-:W-:Y:S01]  /*567e0*/  IMAD.MOV.U32 R3, RZ, RZ, R19 ;  /* 0x000000ffff037224 */ /* 0x000fe200078e0013 */
[----:B0-----:R-:W2:Y:S04]  /*567f0*/  LDL.LU.64 R16, [R1+0x830] ;  /* 0x0008300001107983 */ /* 0x001ea80000300a00 */
[----:B-1----:R-:W2:Y:S01]  /*56800*/  LDL.LU.64 R18, [R1+0x838] ;  /* 0x0008380001127983 */ /* 0x002ea20000300a00 */
[----:B------:R-:W-:-:S15]  /*56810*/  HMMA.16816.F32 R24, R28, R60, R24 ;  /* 0x0000003c1c18723c */ /* 0x000fde0000001818 */
[----:B------:R-:W-:-:S04]  /*56820*/  NOP ;  /* 0x0000000000007918 */ /* 0x000fc80000000000 */
[----:B------:R0:W-:Y:S04]  /*56830*/  STL.64 [R1+0x7f0], R24 ;  /* 0x0007f01801007387 */ /* 0x0001e80000100a00 */
[----:B------:R1:W-:Y:S04]  /*56840*/  STL.64 [R1+0x7f8], R26 ;  /* 0x0007f81a01007387 */ /* 0x0003e80000100a00 */
[----:B0-----:R-:W4:Y:S04]  /*56850*/  LDL.LU.64 R24, [R1+0x850] ;  /* 0x0008500001187983 */ /* 0x001f280000300a00 */
[----:B-1----:R-:W4:Y:S01]  /*56860*/  LDL.LU.64 R26, [R1+0x858] ;  /* 0x00085800011a7983 */ /* 0x002f220000300a00 */
[----:B------:R-:W-:-:S02]  /*56870*/  F2FP.F16.E5M2.UNPACK_B R56, R5 ;  /* 0x00000005ff38723e */ /* 0x000fc400020004ff */
[----:B------:R-:W-:Y:S01]  /*56880*/  F2FP.F16.E5M2.UNPACK_B R57, R4 ;  /* 0x00000004ff39723e */ /* 0x000fe200020004ff */
[----:B---3--:R-:W-:-:S15]  /*56890*/  HMMA.16816.F32 R20, R28, R58, R20 ;  /* 0x0000003a1c14723c */ /* 0x008fde0000001814 */
[----:B------:R-:W-:-:S04]  /*568a0*/  NOP ;  /* 0x0000000000007918 */ /* 0x000fc80000000000 */
[----:B------:R-:W-:Y:S04]  /*568b0*/  STL.64 [R1+0x810], R20 ;  /* 0x0008101401007387 */ /* 0x000fe80000100a00 */
[----:B------:R-:W-:Y:S04]  /*568c0*/  STL.64 [R1+0x818], R22 ;  /* 0x0008181601007387 */ /* 0x000fe80000100a00 */
[----:B------:R-:W0:Y:S04]  /*568d0*/  LDSM.16.M88.4 R20, [R39+0x2c00] ;  /* 0x002c00002714783b */ /* 0x000e280000000200 */
[----:B0-----:R0:W-:Y:S01]  /*568e0*/  STL.64 [R1+0x2f0], R20 ;  /* 0x0002f01401007387 */ /* 0x0011e20000100a00 */
[----:B------:R-:W-:-:S02]  /*568f0*/  IMAD.MOV.U32 R4, RZ, RZ, R20 ;  /* 0x000000ffff047224 */ /* 0x000fc400078e0014 */
[----:B------:R-:W-:Y:S01]  /*56900*/  IMAD.MOV.U32 R5, RZ, RZ, R21 ;  /* 0x000000ffff057224 */ /* 0x000fe200078e0015 */
[----:B------:R1:W-:Y:S01]  /*56910*/  STL.64 [R1+0x2f8], R22 ;  /* 0x0002f81601007387 */ /* 0x0003e20000100a00 */
[----:B------:R-:W-:Y:S02]  /*56920*/  IMAD.MOV.U32 R6, RZ, RZ, R22 ;  /* 0x000000ffff067224 */ /* 0x000fe400078e0016 */
[----:B------:R-:W-:Y:S01]  /*56930*/  IMAD.MOV.U32 R7, RZ, RZ, R23 ;  /* 0x000000ffff077224 */ /* 0x000fe200078e0017 */
[----:B0-----:R-:W3:Y:S04]  /*56940*/  LDL.LU.64 R20, [R1+0x870] ;  /* 0x0008700001147983 */ /* 0x001ee80000300a00 */
[----:B-1----:R-:W3:Y:S01]  /*56950*/  LDL.LU.64 R22, [R1+0x878] ;  /* 0x0008780001167983 */ /* 0x002ee20000300a00 */
[----:B------:R-:W-:-:S02]  /*56960*/  F2FP.F16.E5M2.UNPACK_B R54, R11 ;  /* 0x0000000bff36723e */ /* 0x000fc400020004ff */
[----:B------:R-:W-:Y:S02]  /*56970*/  F2FP.F16.E5M2.UNPACK_B R55, R10 ;  /* 0x0000000aff37723e */ /* 0x000fe400020004ff */
[----:B------:R-:W-:Y:S02]  /*56980*/  F2FP.F16.E5M2.UNPACK_B R52, R9 ;  /* 0x00000009ff34723e */ /* 0x000fe400020004ff */
[----:B------:R-:W-:Y:S01]  /*56990*/  F2FP.F16.E5M2.UNPACK_B R53, R8 ;  /* 0x00000008ff35723e */ /* 0x000fe200020004ff */
[----:B--2---:R-:W-:Y:S01]  /*569a0*/  HMMA.16816.F32 R32, R28, R56, R16 ;  /* 0x000000381c20723c */ /* 0x004fe20000001810 */
[----:B------:R-:W2:Y:S04]  /*569b0*/  LDL.LU.64 R16, [R1+0x890] ;  /* 0x0008900001107983 */ /* 0x000ea80000300a00 */
[----:B------:R-:W2:-:S14]  /*569c0*/  LDL.LU.64 R18, [R1+0x898] ;  /* 0x0008980001127983 */ /* 0x000e9c0000300a00 */
[----:B------:R-:W-:Y:S04]  /*569d0*/  STL.64 [R1+0x830], R32 ;  /* 0x0008302001007387 */ /* 0x000fe80000100a00 */
[----:B------:R4:W-:Y:S02]  /*569e0*/  STL.64 [R1+0x838], R34 ;  /* 0x0008382201007387 */ /* 0x0009e40000100a00 */
[----:B----4-:R-:W-:Y:S02]  /*569f0*/  HMMA.16816.F32 R32, R28, R54, R24 ;  /* 0x000000361c20723c */ /* 0x010fe40000001818 */
[----:B------:R-:W0:Y:S04]  /*56a00*/  LDSM.16.M88.4 R24, [R39+0x2e00] ;  /* 0x002e00002718783b */ /* 0x000e280000000200 */
[----:B------:R-:W-:Y:S04]  /*56a10*/  STL.64 [R1+0x3d48], R58 ;  /* 0x003d483a01007387 */ /* 0x000fe80000100a00 */
[----:B------:R-:W-:Y:S09]  /*56a20*/  STL.64 [R1+0x3d40], R56 ;  /* 0x003d403801007387 */ /* 0x000ff20000100a00 */
[----:B------:R-:W-:Y:S04]  /*56a30*/  STL.64 [R1+0x850], R32 ;  /* 0x0008502001007387 */ /* 0x000fe80000100a00 */
[----:B------:R-:W-:Y:S04]  /*56a40*/  STL.64 [R1+0x858], R34 ;  /* 0x0008582201007387 */ /* 0x000fe80000100a00 */
[----:B0-----:R-:W-:Y:S01]  /*56a50*/  STL.64 [R1+0x310], R24 ;  /* 0x0003101801007387 */ /* 0x001fe20000100a00 */
[----:B------:R-:W-:-:S02]  /*56a60*/  IMAD.MOV.U32 R8, RZ, RZ, R24 ;  /* 0x000000ffff087224 */ /* 0x000fc400078e0018 */
[----:B------:R-:W-:Y:S02]  /*56a70*/  IMAD.MOV.U32 R9, RZ, RZ, R25 ;  /* 0x000000ffff097224 */ /* 0x000fe400078e0019 */
[----:B------:R-:W-:Y:S01]  /*56a80*/  IMAD.MOV.U32 R10, RZ, RZ, R26 ;  /* 0x000000ffff0a7224 */ /* 0x000fe200078e001a */
[----:B------:R3:W-:Y:S01]  /*56a90*/  STL.64 [R1+0x318], R26 ;  /* 0x0003181a01007387 */ /* 0x0007e20000100a00 */
[----:B------:R-:W-:Y:S02]  /*56aa0*/  IMAD.MOV.U32 R11, RZ, RZ, R27 ;  /* 0x000000ffff0b7224 */ /* 0x000fe400078e001b */
[----:B---3--:R-:W-:Y:S01]  /*56ab0*/  HMMA.16816.F32 R24, R28, R52, R20 ;  /* 0x000000341c18723c */ /* 0x008fe20000001814 */
[----:B------:R-:W3:Y:S04]  /*56ac0*/  LDL.LU.64 R20, [R1+0x8b0] ;  /* 0x0008b00001147983 */ /* 0x000ee80000300a00 */
[----:B------:R-:W3:Y:S01]  /*56ad0*/  LDL.LU.64 R22, [R1+0x8b8] ;  /* 0x0008b80001167983 */ /* 0x000ee20000300a00 */
[----:B------:R-:W-:-:S02]  /*56ae0*/  F2FP.F16.E5M2.UNPACK_B R50, R15 ;  /* 0x0000000fff32723e */ /* 0x000fc400020004ff */
[----:B------:R-:W-:-:S11]  /*56af0*/  F2FP.F16.E5M2.UNPACK_B R51, R14 ;  /* 0x0000000eff33723e */ /* 0x000fd600020004ff */
[----:B------:R-:W-:Y:S04]  /*56b00*/  STL.64 [R1+0x870], R24 ;  /* 0x0008701801007387 */ /* 0x000fe80000100a00 */
[----:B------:R2:W-:Y:S04]  /*56b10*/  STL.64 [R1+0x878], R26 ;  /* 0x0008781a01007387 */ /* 0x0005e80000100a00 */
[----:B------:R-:W-:Y:S04]  /*56b20*/  STL.64 [R1+0x3d58], R54 ;  /* 0x003d583601007387 */ /* 0x000fe80000100a00 */
[----:B------:R-:W-:Y:S01]  /*56b30*/  STL.64 [R1+0x3d50], R52 ;  /* 0x003d503401007387 */ /* 0x000fe20000100a00 */
[----:B------:R-:W-:-:S02]  /*56b40*/  F2FP.F16.E5M2.UNPACK_B R48, R13 ;  /* 0x0000000dff30723e */ /* 0x000fc400020004ff */
[----:B------:R-:W-:Y:S01]  /*56b50*/  F2FP.F16.E5M2.UNPACK_B R49, R12 ;  /* 0x0000000cff31723e */ /* 0x000fe200020004ff */
[----:B--2---:R-:W-:Y:S01]  /*56b60*/  HMMA.16816.F32 R24, R28, R50, R16 ;  /* 0x000000321c18723c */ /* 0x004fe20000001810 */
[----:B------:R-:W2:Y:S04]  /*56b70*/  LDL.LU.64 R16, [R1+0x8d0] ;  /* 0x0008d00001107983 */ /* 0x000ea80000300a00 */
[----:B------:R-:W2:-:S14]  /*56b80*/  LDL.LU.64 R18, [R1+0x8d8] ;  /* 0x0008d80001127983 */ /* 0x000e9c0000300a00 */
        /* <DEDUP_REMOVED lines=9> */
[----:B0-----:R-:W4:Y:S04]  /*56c20*/  LDL.LU.64 R24, [R1+0x8f0] ;  /* 0x0008f00001187983 */ /* 0x001f280000300a00 */
[----:B-1----:R-:W4:Y:S01]  /*56c30*/  LDL.LU.64 R26, [R1+0x8f8] ;  /* 0x0008f800011a7983 */ /* 0x002f220000300a00 */
[----:B---3--:R-:W-:Y:S03]  /*56c40*/  HMMA.16816.F32 R32, R28, R48, R20 ;  /* 0x000000301c20723c */ /* 0x008fe60000001814 */
[----:B------:R-:W3:Y:S04]  /*56c50*/  LDL.LU.64 R20, [R1+0x910] ;  /* 0x0009100001147983 */ /* 0x000ee80000300a00 */
[----:B------:R-:W3:Y:S01]  /*56c60*/  LDL.LU.64 R22, [R1+0x918] ;  /* 0x0009180001167983 */ /* 0x000ee20000300a00 */
[----:B------:R-:W-:-:S02]  /*56c70*/  F2FP.F16.E5M2.UNPACK_B R2, R2 ;  /* 0x00000002ff02723e */ /* 0x000fc400020004ff */
[----:B------:R-:W-:-:S09]  /*56c80*/  F2FP.F16.E5M2.UNPACK_B R3, R3 ;  /* 0x00000003ff03723e */ /* 0x000fd200020004ff */
[----:B------:R-:W-:Y:S04]  /*56c90*/  STL.64 [R1+0x8b0], R32 ;  /* 0x0008b02001007387 */ /* 0x000fe80000100a00 */
[----:B------:R-:W-:Y:S04]  /*56ca0*/  STL.64 [R1+0x8b8], R34 ;  /* 0x0008b82201007387 */ /* 0x000fe80000100a00 */
[----:B------:R-:W0:Y:S04]  /*56cb0*/  LDSM.16.M88.4 R32, [R39+0x3200] ;  /* 0x003200002720783b */ /* 0x000e280000000200 */
[----:B------:R-:W-:Y:S04]  /*56cc0*/  STL.64 [R1+0x3d38], R50 ;  /* 0x003d383201007387 */ /* 0x000fe80000100a00 */
[----:B------:R-:W-:Y:S01]  /*56cd0*/  STL.64 [R1+0x3d30], R48 ;  /* 0x003d303001007387 */ /* 0x000fe20000100a00 */
[----:B------:R-:W-:-:S02]  /*56ce0*/  F2FP.F16.E5M2.UNPACK_B R4, R4 ;  /* 0x00000004ff04723e */ /* 0x000fc400020004ff */
[----:B------:R-:W-:Y:S01]  /*56cf0*/  F2FP.F16.E5M2.UNPACK_B R5, R5 ;  /* 0x00000005ff05723e */ /* 0x000fe200020004ff */
[----:B--2---:R-:W-:-:S15]  /*56d00*/  HMMA.16816.F32 R16, R28, R2, R16 ;  /* 0x000000021c10723c */ /* 0x004fde0000001810 */
[----:B------:R-:W-:-:S04]  /*56d10*/  NOP ;  /* 0x0000000000007918 */ /* 0x000fc80000000000 */
[----:B------:R1:W-:Y:S04]  /*56d20*/  STL.64 [R1+0x8d0], R16 ;  /* 0x0008d01001007387 */ /* 0x0003e80000100a00 */
[----:B------:R2:W-:Y:S04]  /*56d30*/  STL.64 [R1+0x8d8], R18 ;  /* 0x0008d81201007387 */ /* 0x0005e80000100a00 */
[----:B0-----:R0:W-:Y:S04]  /*56d40*/  STL.64 [R1+0x350], R32 ;  /* 0x0003502001007387 */ /* 0x0011e80000100a00 */
[----:B------:R0:W-:Y:S01]  /*56d50*/  STL.64 [R1+0x358], R34 ;  /* 0x0003582201007387 */ /* 0x0001e20000100a00 */
[----:B-1----:R-:W-:-:S02]  /*56d60*/  IMAD.MOV.U32 R16, RZ, RZ, R32 ;  /* 0x000000ffff107224 */ /* 0x002fc400078e0020 */
[----:B------:R-:W-:Y:S02]  /*56d70*/  IMAD.MOV.U32 R17, RZ, RZ, R33 ;  /* 0x000000ffff117224 */ /* 0x000fe400078e0021 */
[----:B--2---:R-:W-:Y:S02]  /*56d80*/  IMAD.MOV.U32 R18, RZ, RZ, R34 ;  /* 0x000000ffff127224 */ /* 0x004fe400078e0022 */
[----:B------:R-:W-:Y:S01]  /*56d90*/  IMAD.MOV.U32 R19, RZ, RZ, R35 ;  /* 0x000000ffff137224 */ /* 0x000fe200078e0023 */
[----:B0-----:R-:W2:Y:S04]  /*56da0*/  LDL.LU.64 R32, [R1+0x930] ;  /* 0x0009300001207983 */ /* 0x001ea80000300a00 */
[----:B------:R-:W2:Y:S01]  /*56db0*/  LDL.LU.64 R34, [R1+0x938] ;  /* 0x0009380001227983 */ /* 0x000ea20000300a00 */
[----:B----4-:R-:W-:Y:S01]  /*56dc0*/  HMMA.16816.F32 R24, R28, R4, R24 ;  /* 0x000000041c18723c */ /* 0x010fe20000001818 */
[----:B------:R-:W-:-:S02]  /*56dd0*/  F2FP.F16.E5M2.UNPACK_B R6, R6 ;  /* 0x00000006ff06723e */ /* 0x000fc400020004ff */
[----:B------:R-:W-:-:S15]  /*56de0*/  F2FP.F16.E5M2.UNPACK_B R7, R7 ;  /* 0x00000007ff07723e */ /* 0x000fde00020004ff */
[----:B------:R-:W-:Y:S01]  /*56df0*/  NOP ;  /* 0x0000000000007918 */ /* 0x000fe20000000000 */
[----:B------:R0:W-:Y:S04]  /*56e00*/  STL.64 [R1+0x8f0], R24 ;  /* 0x0008f01801007387 */ /* 0x0001e80000100a00 */
[----:B------:R1:W-:Y:S04]  /*56e10*/  STL.64 [R1+0x8f8], R26 ;  /* 0x0008f81a01007387 */ /* 0x0003e80000100a00 */
[----:B0-----:R-:W4:Y:S04]  /*56e20*/  LDL.LU.64 R24, [R1+0x950] ;  /* 0x0009500001187983 */ /* 0x001f280000300a00 */
[----:B-1----:R-:W4:Y:S04]  /*56e30*/  LDL.LU.64 R26, [R1+0x958] ;  /* 0x00095800011a7983 */ /* 0x002f280000300a00 */
[----:B------:R-:W-:Y:S04]  /*56e40*/  STL.64 [R1+0x3d18], R6 ;  /* 0x003d180601007387 */ /* 0x000fe80000100a00 */
[----:B------:R-:W-:Y:S01]  /*56e50*/  STL.64 [R1+0x3d10], R4 ;  /* 0x003d100401007387 */ /* 0x000fe20000100a00 */
[----:B---3--:R-:W-:Y:S03]  /*56e60*/  HMMA.16816.F32 R20, R28, R6, R20 ;  /* 0x000000061c14723c */ /* 0x008fe60000001814 */
[----:B------:R-:W0:-:S15]  /*56e70*/  LDSM.16.M88.4 R4, [R39+0x3400] ;  /* 0x003400002704783b */ /* 0x000e1e0000000200 */
[----:B------:R-:W-:Y:S01]  /*56e80*/  NOP ;  /* 0x0000000000007918 */ /* 0x000fe20000000000 */
[----:B------:R1:W-:Y:S04]  /*56e90*/  STL.64 [R1+0x910], R20 ;  /* 0x0009101401007387 */ /* 0x0003e80000100a00 */
[----:B------:R3:W-:Y:S04]  /*56ea0*/  STL.64 [R1+0x918], R22 ;  /* 0x0009181601007387 */ /* 0x0007e80000100a00 */
[----:B0-----:R-:W-:Y:S04]  /*56eb0*/  STL.64 [R1+0x370], R4 ;  /* 0x0003700401007387 */ /* 0x001fe80000100a00 */
[----:B------:R2:W-:Y:S04]  /*56ec0*/  STL.64 [R1+0x378], R6 ;  /* 0x0003780601007387 */ /* 0x0005e80000100a00 */
[----:B------:R-:W4:Y:S04]  /*56ed0*/  LDL.LU.64 R40, [R1+0x970] ;  /* 0x0009700001287983 */ /* 0x000f280000300a00 */
[----:B------:R-:W4:Y:S01]  /*56ee0*/  LDL.LU.64 R42, [R1+0x978] ;  /* 0x00097800012a7983 */ /* 0x000f220000300a00 */
[----:B------:R-:W-:-:S02]  /*56ef0*/  F2FP.F16.E5M2.UNPACK_B R8, R8 ;  /* 0x00000008ff08723e */ /* 0x000fc400020004ff */
[----:B------:R-:W-:Y:S01]  /*56f00*/  F2FP.F16.E5M2.UNPACK_B R9, R9 ;  /* 0x00000009ff09723e */ /* 0x000fe200020004ff */
[----:B-1----:R-:W-:Y:S02]  /*56f10*/  IMAD.MOV.U32 R20, RZ, RZ, R4 ;  /* 0x000000ffff147224 */ /* 0x002fe400078e0004 */
[----:B------:R-:W-:Y:S02]  /*56f20*/  IMAD.MOV.U32 R21, RZ, RZ, R5 ;  /* 0x000000ffff157224 */ /* 0x000fe400078e0005 */
[----:B---3--:R-:W-:Y:S02]  /*56f30*/  IMAD.MOV.U32 R22, RZ, RZ, R6 ;  /* 0x000000ffff167224 */ /* 0x008fe400078e0006 */
[----:B------:R-:W-:Y:S01]  /*56f40*/  IMAD.MOV.U32 R23, RZ, RZ, R7 ;  /* 0x000000ffff177224 */ /* 0x000fe200078e0007 */
[----:B------:R-:W-:Y:S02]  /*56f50*/  F2FP.F16.E5M2.UNPACK_B R10, R10 ;  /* 0x0000000aff0a723e */ /* 0x000fe400020004ff */
[----:B------:R-:W-:Y:S01]  /*56f60*/  F2FP.F16.E5M2.UNPACK_B R11, R11 ;  /* 0x0000000bff0b723e */ /* 0x000fe200020004ff */
[----:B--2---:R-:W-:-:S15]  /*56f70*/  HMMA.16816.F32 R4, R28, R8, R32 ;  /* 0x000000081c04723c */ /* 0x004fde0000001820 */
[----:B------:R-:W-:-:S04]  /*56f80*/  NOP ;  /* 0x0000000000007918 */ /* 0x000fc80000000000 */
[----:B------:R-:W-:Y:S04]  /*56f90*/  STL.64 [R1+0x930], R4 ;  /* 0x0009300401007387 */ /* 0x000fe80000100a00 */
[----:B------:R4:W-:Y:S04]  /*56fa0*/  STL.64 [R1+0x938], R6 ;  /* 0x0009380601007387 */ /* 0x0009e80000100a00 */
[----:B------:R-:W2:Y:S04]  /*56fb0*/  LDL.LU.64 R32, [R1+0x990] ;  /* 0x0009900001207983 */ /* 0x000ea80000300a00 */
[----:B------:R-:W2:Y:S01]  /*56fc0*/  LDL.LU.64 R34, [R1+0x998] ;  /* 0x0009980001227983 */ /* 0x000ea20000300a00 */
[----:B----4-:R-:W-:-:S15]  /*56fd0*/  HMMA.16816.F32 R4, R28, R10, R24 ;  /* 0x0000000a1c04723c */ /* 0x010fde0000001818 */
[----:B------:R-:W-:-:S04]  /*56fe0*/  NOP ;  /* 0x0000000000007918 */ /* 0x000fc80000000000 */
[----:B------:R-:W-:Y:S04]  /*56ff0*/  STL.64 [R1+0x950], R4 ;  /* 0x0009500401007387 */ /* 0x000fe80000100a00 */
[----:B------:R-:W-:Y:S04]  /*57000*/  STL.64 [R1+0x958], R6 ;  /* 0x0009580601007387 */ /* 0x000fe80000100a00 */
[----:B------:R-:W-:Y:S04]  /*57010*/  STL.64 [R1+0x3d28], R10 ;  /* 0x003d280a01007387 */ /* 0x000fe80000100a00 */
[----:B------:R-:W-:Y:S04]  /*57020*/  STL.64 [R1+0x3d20], R8 ;  /* 0x003d200801007387 */ /* 0x000fe80000100a00 */
[----:B------:R-:W0:Y:S01]  /*57030*/  LDSM.16.M88.4 R8, [R39+0x3600] ;  /* 0x003600002708783b */ /* 0x000e220000000200 */
[----:B------:R-:W-:-:S02]  /*57040*/  F2FP.F16.E5M2.UNPACK_B R12, R12 ;  /* 0x0000000cff0c723e */ /* 0x000fc400020004ff */
[----:B------:R-:W-:Y:S01]  /*57050*/  F2FP.F16.E5M2.UNPACK_B R13, R13 ;  /* 0x0000000dff0d723e */ /* 0x000fe200020004ff */
[----:B0-----:R-:W-:Y:S01]  /*57060*/  STL.64 [R1+0x380], R8 ;  /* 0x0003800801007387 */ /* 0x001fe20000100a00 */
[----:B------:R-:W-:Y:S02]  /*57070*/  IMAD.MOV.U32 R24, RZ, RZ, R8 ;  /* 0x000000ffff187224 */ /* 0x000fe400078e0008 */
[----:B------:R-:W-:Y:S02]  /*57080*/  IMAD.MOV.U32 R25, RZ, RZ, R9 ;  /* 0x000000ffff197224 */ /* 0x000fe400078e0009 */
[----:B------:R-:W-:Y:S01]  /*57090*/  IMAD.MOV.U32 R7, RZ, RZ, R10 ;  /* 0x000000ffff077224 */ /* 0x000fe200078e000a */
[----:B------:R0:W-:Y:S01]  /*570a0*/  STL.64 [R1+0x388], R10 ;  /* 0x0003880a01007387 */ /* 0x0001e20000100a00 */
[----:B------:R-:W-:-:S03]  /*570b0*/  IMAD.MOV.U32 R6, RZ, RZ, R11 ;  /* 0x000000ffff067224 */ /* 0x000fc600078e000b */
[----:B------:R-:W3:Y:S04]  /*570c0*/  LDL.LU.64 R44, [R1+0x9b0] ;  /* 0x0009b000012c7983 */ /* 0x000ee80000300a00 */
[----:B------:R-:W3:Y:S01]  /*570d0*/  LDL.LU.64 R46, [R1+0x9b8] ;  /* 0x0009b800012e7983 */ /* 0x000ee20000300a00 */
[----:B0-----:R-:W-:-:S15]  /*570e0*/  HMMA.16816.F32 R8, R28, R12, R40 ;  /* 0x0000000c1c08723c */ /* 0x001fde0000001828 */
[----:B------:R-:W-:-:S04]  /*570f0*/  NOP ;  /* 0x0000000000007918 */ /* 0x000fc80000000000 */
[----:B------:R0:W-:Y:S04]  /*57100*/  STL.64 [R1+0x970], R8 ;  /* 0x0009700801007387 */ /* 0x0001e80000100a00 */
[----:B------:R1:W-:Y:S04]  /*57110*/  STL.64 [R1+0x978], R10 ;  /* 0x0009780a01007387 */ /* 0x0003e80000100a00 */
[----:B0-----:R-:W4:Y:S04]  /*57120*/  LDL.LU.64 R8, [R1+0x9d0] ;  /* 0x0009d00001087983 */ /* 0x001f280000300a00 */
[----:B-1----:R-:W4:Y:S01]  /*57130*/  LDL.LU.64 R10, [R1+0x9d8] ;  /* 0x0009d800010a7983 */ /* 0x002f220000300a00 */
[----:B------:R-:W-:-:S02]  /*57140*/  F2FP.F16.E5M2.UNPACK_B R14, R14 ;  /* 0x0000000eff0e723e */ /* 0x000fc400020004ff */
[----:B------:R-:W-:-:S05]  /*57150*/  F2FP.F16.E5M2.UNPACK_B R15, R15 ;  /* 0x0000000fff0f723e */ /* 0x000fca00020004ff */
[----:B------:R-:W-:Y:S04]  /*57160*/  STL.64 [R1+0x3d68], R14 ;  /* 0x003d680e01007387 */ /* 0x000fe80000100a00 */
[----:B------:R-:W-:Y:S01]  /*57170*/  STL.64 [R1+0x3d60], R12 ;  /* 0x003d600c01007387 */ /* 0x000fe20000100a00 */
[----:B--2---:R-:W-:Y:S03]  /*57180*/  HMMA.16816.F32 R32, R28, R14, R32 ;  /* 0x0000000e1c20723c */ /* 0x004fe60000001820 */
[----:B------:R-:W0:-:S15]  /*57190*/  LDSM.16.M88.4 R12, [R39+0x3800] ;  /* 0x00380000270c783b */ /* 0x000e1e0000000200 */
[----:B------:R-:W-:Y:S01]  /*571a0*/  NOP ;  /* 0x0000000000007918 */ /* 0x000fe20000000000 */
[----:B------:R-:W-:Y:S04]  /*571b0*/  STL.64 [R1+0x990], R32 ;  /* 0x0009902001007387 */ /* 0x000fe80000100a00 */
[----:B------:R1:W-:Y:S04]  /*571c0*/  STL.64 [R1+0x998], R34 ;  /* 0x0009982201007387 */ /* 0x0003e80000100a00 */
[----:B0-----:R-:W-:Y:S04]  /*571d0*/  STL.64 [R1+0x3a0], R12 ;  /* 0x0003a00c01007387 */ /* 0x001fe80000100a00 */
[----:B------:R3:W-:Y:S04]  /*571e0*/  STL.64 [R1+0x3a8], R14 ;  /* 0x0003a80e01007387 */ /* 0x0007e80000100a00 */
[----:B------:R-:W2:Y:S04]  /*571f0*/  LDL.LU.64 R40, [R1+0x9f0] ;  /* 0x0009f00001287983 */ /* 0x000ea80000300a00 */
[----:B------:R-:W2:Y:S01]  /*57200*/  LDL.LU.64 R42, [R1+0x9f8] ;  /* 0x0009f800012a7983 */ /* 0x000ea20000300a00 */
[----:B------:R-:W-:-:S02]  /*57210*/  F2FP.F16.E5M2.UNPACK_B R16, R16 ;  /* 0x00000010ff10723e */ /* 0x000fc400020004ff */
[----:B------:R-:W-:Y:S01]  /*57220*/  F2FP.F16.E5M2.UNPACK_B R17, R17 ;  /* 0x00000011ff11723e */ /* 0x000fe200020004ff */
[----:B------:R-:W-:Y:S02]  /*57230*/  IMAD.MOV.U32 R5, RZ, RZ, R12 ;  /* 0x000000ffff057224 */ /* 0x000fe400078e000c */
[----:B------:R-:W-:Y:S02]  /*57240*/  IMAD.MOV.U32 R4, RZ, RZ, R13 ;  /* 0x000000ffff047224 */ /* 0x000fe400078e000d */
[----:B-1----:R-:W-:Y:S02]  /*57250*/  IMAD.MOV.U32 R34, RZ, RZ, R14 ;  /* 0x000000ffff227224 */ /* 0x002fe400078e000e */
[----:B------:R-:W-:Y:S01]  /*57260*/  IMAD.MOV.U32 R35, RZ, RZ, R15 ;  /* 0x000000ffff237224 */ /* 0x000fe200078e000f */
[----:B------:R-:W-:Y:S02]  /*57270*/  F2FP.F16.E5M2.UNPACK_B R18, R18 ;  /* 0x00000012ff12723e */ /* 0x000fe400020004ff */
[----:B------:R-:W-:Y:S01]  /*57280*/  F2FP.F16.E5M2.UNPACK_B R19, R19 ;  /* 0x00000013ff13723e */ /* 0x000fe200020004ff */
[----:B---3--:R-:W-:-:S15]  /*57290*/  HMMA.16816.F32 R12, R28, R16, R44 ;  /* 0x000000101c0c723c */ /* 0x008fde000000182c */
[----:B------:R-:W-:-:S04]  /*572a0*/  NOP ;  /* 0x0000000000007918 */ /* 0x000fc80000000000 */
[----:B------:R-:W-:Y:S04]  /*572b0*/  STL.64 [R1+0x9b0], R12 ;  /* 0x0009b00c01007387 */ /* 0x000fe80000100a00 */
[----:B------:R4:W-:Y:S02]  /*572c0*/  STL.64 [R1+0x9b8], R14 ;  /* 0x0009b80e01007387 */ /* 0x0009e40000100a00 */
[----:B----4-:R-:W-:Y:S02]  /*572d0*/  HMMA.16816.F32 R12, R28, R18, R8 ;  /* 0x000000121c0c723c */ /* 0x010fe40000001808 */
[----:B------:R-:W3:Y:S04]  /*572e0*/  LDL.LU.64 R8, [R1+0xa10] ;  /* 0x000a100001087983 */ /* 0x000ee80000300a00 */
[----:B------:R-:W3:-:S13]  /*572f0*/  LDL.LU.64 R10, [R1+0xa18] ;  /* 0x000a1800010a7983 */ /* 0x000eda0000300a00 */
        /* <DEDUP_REMOVED lines=12> */
[----:B------:R-:W-:Y:S02]  /*573c0*/  IMAD.MOV.U32 R12, RZ, RZ, R19 ;  /* 0x000000ffff0c7224 */ /* 0x000fe400078e0013 */
[----:B--2---:R-:W-:Y:S01]  /*573d0*/  HMMA.16816.F32 R16, R28, R20, R40 ;  /* 0x000000141c10723c */ /* 0x004fe20000001828 */
[----:B------:R-:W2:Y:S04]  /*573e0*/  LDL.LU.64 R40, [R1+0xa30] ;  /* 0x000a300001287983 */ /* 0x000ea80000300a00 */
[----:B------:R-:W2:-:S14]  /*573f0*/  LDL.LU.64 R42, [R1+0xa38] ;  /* 0x000a3800012a7983 */ /* 0x000e9c0000300a00 */
[----:B------:R0:W-:Y:S04]  /*57400*/  STL.64 [R1+0x9f0], R16 ;  /* 0x0009f01001007387 */ /* 0x0001e80000100a00 */
[----:B------:R1:W-:Y:S04]  /*57410*/  STL.64 [R1+0x9f8], R18 ;  /* 0x0009f81201007387 */ /* 0x0003e80000100a00 */
[----:B0-----:R-:W4:Y:S04]  /*57420*/  LDL.LU.64 R16, [R1+0xa50] ;  /* 0x000a500001107983 */ /* 0x001f280000300a00 */
[----:B-1----:R-:W4:Y:S01]  /*57430*/  LDL.LU.64 R18, [R1+0xa58] ;  /* 0x000a580001127983 */ /* 0x002f220000300a00 */
[----:B------:R-:W-:-:S02]  /*57440*/  F2FP.F16.E5M2.UNPACK_B R22, R22 ;  /* 0x00000016ff16723e */ /* 0x000fc400020004ff */
[----:B------:R-:W-:-:S07]  /*57450*/  F2FP.F16.E5M2.UNPACK_B R23, R23 ;  /* 0x00000017ff17723e */ /* 0x000fce00020004ff */
[----:B---3--:R-:W-:Y:S01]  /*57460*/  HMMA.16816.F32 R44, R28, R22, R8 ;  /* 0x000000161c2c723c */ /* 0x008fe20000001808 */
[----:B------:R-:W3:Y:S04]  /*57470*/  LDL.LU.64 R8, [R1+0xa70] ;  /* 0x000a700001087983 */ /* 0x000ee80000300a00 */
[----:B------:R-:W3:-:S14]  /*57480*/  LDL.LU.64 R10, [R1+0xa78] ;  /* 0x000a7800010a7983 */ /* 0x000edc0000300a00 */
[----:B------:R-:W-:Y:S04]  /*57490*/  STL.64 [R1+0xa10], R44 ;  /* 0x000a102c01007387 */ /* 0x000fe80000100a00 */
[----:B------:R-:W-:Y:S04]  /*574a0*/  STL.64 [R1+0xa18], R46 ;  /* 0x000a182e01007387 */ /* 0x000fe80000100a00 */
[----:B------:R-:W0:Y:S01]  /*574b0*/  LDSM.16.M88.4 R44, [R39+0x3c00] ;  /* 0x003c0000272c783b */ /* 0x000e220000000200 */
[----:B------:R-:W-:Y:S02]  /*574c0*/  F2FP.F16.E5M2.UNPACK_B R24, R24 ;  /* 0x00000018ff18723e */ /* 0x000fe400020004ff */
[----:B------:R-:W-:-:S02]  /*574d0*/  F2FP.F16.E5M2.UNPACK_B R25, R25 ;  /* 0x00000019ff19723e */ /* 0x000fc400020004ff */
[----:B------:R-:W-:Y:S02]  /*574e0*/  F2FP.F16.E5M2.UNPACK_B R26, R7 ;  /* 0x00000007ff1a723e */ /* 0x000fe400020004ff */
[----:B------:R-:W-:Y:S01]  /*574f0*/  F2FP.F16.E5M2.UNPACK_B R27, R6 ;  /* 0x00000006ff1b723e */ /* 0x000fe200020004ff */
[----:B------:R-:W-:Y:S04]  /*57500*/  STL.64 [R1+0x3ce8], R22 ;  /* 0x003ce81601007387 */ /* 0x000fe80000100a00 */
[----:B------:R-:W-:Y:S04]  /*57510*/  STL.64 [R1+0x3ce0], R20 ;  /* 0x003ce01401007387 */ /* 0x000fe80000100a00 */
[----:B0-----:R-:W-:Y:S04]  /*57520*/  STL.64 [R1+0x3c0], R44 ;  /* 0x0003c02c01007387 */ /* 0x001fe80000100a00 */
[----:B------:R-:W-:Y:S01]  /*57530*/  STL.64 [R1+0x3c8], R46 ;  /* 0x0003c82e01007387 */ /* 0x000fe20000100a00 */
[----:B------:R-:W-:-:S02]  /*57540*/  F2FP.F16.E5M2.UNPACK_B R32, R5 ;  /* 0x00000005ff20723e */ /* 0x000fc400020004ff */
[----:B------:R-:W-:Y:S01]  /*57550*/  F2FP.F16.E5M2.UNPACK_B R33, R4 ;  /* 0x00000004ff21723e */ /* 0x000fe200020004ff */
[----:B--2---:R-:W-:-:S15]  /*57560*/  HMMA.16816.F32 R40, R28, R24, R40 ;  /* 0x000000181c28723c */ /* 0x004fde0000001828 */
[----:B------:R-:W-:-:S04]  /*57570*/  NOP ;  /* 0x0000000000007918 */ /* 0x000fc80000000000 */
[----:B------:R-:W-:Y:S04]  /*57580*/  STL.64 [R1+0xa30], R40 ;  /* 0x000a302801007387 */ /* 0x000fe80000100a00 */
[----:B------:R4:W-:Y:S02]  /*57590*/  STL.64 [R1+0xa38], R42 ;  /* 0x000a382a01007387 */ /* 0x0009e40000100a00 */
[----:B----4-:R-:W-:Y:S02]  /*575a0*/  HMMA.16816.F32 R40, R28, R26, R16 ;  /* 0x0000001a1c28723c */ /* 0x010fe40000001810 */
[----:B------:R-:W2:Y:S04]  /*575b0*/  LDL.LU.64 R16, [R1+0xa90] ;  /* 0x000a900001107983 */ /* 0x000ea80000300a00 */
[----:B------:R-:W2:-:S13]  /*575c0*/  LDL.LU.64 R18, [R1+0xa98] ;  /* 0x000a980001127983 */ /* 0x000e9a0000300a00 */
[----:B------:R-:W-:Y:S04]  /*575d0*/  STL.64 [R1+0xa50], R40 ;  /* 0x000a502801007387 */ /* 0x000fe80000100a00 */
[----:B------:R-:W-:Y:S04]  /*575e0*/  STL.64 [R1+0xa58], R42 ;  /* 0x000a582a01007387 */ /* 0x000fe80000100a00 */
[----:B------:R-:W-:Y:S04]  /*575f0*/  STL.64 [R1+0x3cf8], R26 ;  /* 0x003cf81a01007387 */ /* 0x000fe80000100a00 */
[----:B------:R-:W-:Y:S04]  /*57600*/  STL.64 [R1+0x3cf0], R24 ;  /* 0x003cf01801007387 */ /* 0x000fe80000100a00 */
[----:B------:R-:W0:Y:S04]  /*57610*/  LDSM.16.M88.4 R24, [R39+0x3e00] ;  /* 0x003e00002718783b */ /* 0x000e280000000200 */
[----:B0-----:R-:W-:Y:S04]  /*57620*/  STL.64 [R1+0x3d0], R24 ;  /* 0x0003d01801007387 */ /* 0x001fe80000100a00 */
[----:B------:R-:W-:Y:S04]  /*57630*/  STL.64 [R1+0x3d8], R26 ;  /* 0x0003d81a01007387 */ /* 0x000fe80000100a00 */
[----:B------:R-:W4:Y:S04]  /*57640*/  LDL.LU.64 R40, [R1+0xab0] ;  /* 0x000ab00001287983 */ /* 0x000f280000300a00 */
[----:B------:R-:W4:Y:S01]  /*57650*/  LDL.LU.64 R42, [R1+0xab8] ;  /* 0x000ab800012a7983 */ /* 0x000f220000300a00 */
[----:B---3--:R-:W-:-:S15]  /*57660*/  HMMA.16816.F32 R8, R28, R32, R8 ;  /* 0x000000201c08723c */ /* 0x008fde0000001808 */
[----:B------:R-:W-:-:S04]  /*57670*/  NOP ;  /* 0x0000000000007918 */ /* 0x000fc80000000000 */
[----:B------:R0:W-:Y:S04]  /*57680*/  STL.64 [R1+0xa70], R8 ;  /* 0x000a700801007387 */ /* 0x0001e80000100a00 */
[----:B------:R1:W-:Y:S04]  /*57690*/  STL.64 [R1+0xa78], R10 ;  /* 0x000a780a01007387 */ /* 0x0003e80000100a00 */
[----:B0-----:R-:W3:Y:S04]  /*576a0*/  LDL.LU.64 R8, [R1+0xad0] ;  /* 0x000ad00001087983 */ /* 0x001ee80000300a00 */
[----:B-1----:R-:W3:Y:S01]  /*576b0*/  LDL.LU.64 R10, [R1+0xad8] ;  /* 0x000ad800010a7983 */ /* 0x002ee20000300a00 */
[----:B------:R-:W-:-:S02]  /*576c0*/  F2FP.F16.E5M2.UNPACK_B R34, R34 ;  /* 0x00000022ff22723e */ /* 0x000fc400020004ff */
[----:B------:R-:W-:Y:S01]  /*576d0*/  F2FP.F16.E5M2.UNPACK_B R35, R35 ;  /* 0x00000023ff23723e */ /* 0x000fe200020004ff */
[----:B------:R-:W3:Y:S04]  /*576e0*/  LDL.LU R52, [R1+0x1760] ;  /* 0x0017600001347983 */ /* 0x000ee80000300800 */
[----:B------:R-:W3:Y:S04]  /*576f0*/  LDL.LU R53, [R1+0x175c] ;  /* 0x00175c0001357983 */ /* 0x000ee80000300800 */
[----:B------:R-:W3:Y:S04]  /*57700*/  LDL.LU R54, [R1+0x1768] ;  /* 0x0017680001367983 */ /* 0x000ee80000300800 */
[----:B------:R-:W3:Y:S04]  /*57710*/  LDL.LU R55, [R1+0x1764] ;  /* 0x0017640001377983 */ /* 0x000ee80000300800 */
[----:B------:R-:W3:Y:S04]  /*57720*/  LDL.LU R56, [R1+0x1770] ;  /* 0x0017700001387983 */ /* 0x000ee80000300800 */
[----:B------:R-:W3:Y:S04]  /*57730*/  LDL.LU R57, [R1+0x176c] ;  /* 0x00176c0001397983 */ /* 0x000ee80000300800 */
[----:B------:R-:W3:Y:S01]  /*57740*/  LDL.LU R58, [R1+0x1778] ;  /* 0x00177800013a7983 */ /* 0x000ee20000300800 */
[----:B------:R-:W-:-:S02]  /*57750*/  IMAD.MOV.U32 R7, RZ, RZ, R24 ;  /* 0x000000ffff077224 */ /* 0x000fc400078e0018 */
[----:B------:R-:W-:Y:S01]  /*57760*/  IMAD.MOV.U32 R6, RZ, RZ, R25 ;  /* 0x000000ffff067224 */ /* 0x000fe200078e0019 */
[----:B------:R-:W3:Y:S01]  /*57770*/  LDL.LU R59, [R1+0x1774] ;  /* 0x00177400013b7983 */ /* 0x000ee20000300800 */
[----:B------:R-:W-:Y:S02]  /*57780*/  IMAD.MOV.U32 R5, RZ, RZ, R26 ;  /* 0x000000ffff057224 */ /* 0x000fe400078e001a */
[----:B------:R-:W-:Y:S01]  /*57790*/  IMAD.MOV.U32 R4, RZ, RZ, R27 ;  /* 0x000000ffff047224 */ /* 0x000fe200078e001b */
[----:B------:R-:W3:Y:S01]  /*577a0*/  LDL.LU.64 R24, [R1+0xaf0] ;  /* 0x000af00001187983 */ /* 0x000ee20000300a00 */
[----:B------:R-:W-:-:S03]  /*577b0*/  F2FP.F16.E5M2.UNPACK_B R36, R15 ;  /* 0x0000000fff24723e */ /* 0x000fc600020004ff */
[----:B------:R-:W3:Y:S01]  /*577c0*/  LDL.LU.64 R26, [R1+0xaf8] ;  /* 0x000af800011a7983 */ /* 0x000ee20000300a00 */
[----:B------:R-:W-:Y:S02]  /*577d0*/  F2FP.F16.E5M2.UNPACK_B R37, R14 ;  /* 0x0000000eff25723e */ /* 0x000fe400020004ff */
[----:B------:R-:W-:Y:S02]  /*577e0*/  F2FP.F16.E5M2.UNPACK_B R38, R13 ;  /* 0x0000000dff26723e */ /* 0x000fe400020004ff */
[----:B------:R-:W-:Y:S01]  /*577f0*/  F2FP.F16.E5M2.UNPACK_B R39, R12 ;  /* 0x0000000cff27723e */ /* 0x000fe200020004ff */
[----:B--2---:R-:W-:-:S15]  /*57800*/  HMMA.16816.F32 R16, R28, R34, R16 ;  /* 0x000000221c10723c */ /* 0x004fde0000001810 */
[----:B------:R-:W-:-:S04]  /*57810*/  NOP ;  /* 0x0000000000007918 */ /* 0x000fc80000000000 */
[----:B------:R0:W-:Y:S04]  /*57820*/  STL.64 [R1+0xa90], R16 ;  /* 0x000a901001007387 */ /* 0x0001e80000100a00 */
[----:B------:R1:W-:Y:S04]  /*57830*/  STL.64 [R1+0xa98], R18 ;  /* 0x000a981201007387 */ /* 0x0003e80000100a00 */
[----:B0-----:R-:W2:Y:S04]  /*57840*/  LDL.LU.64 R16, [R1+0xb40] ;  /* 0x000b400001107983 */ /* 0x001ea80000300a00 */
[----:B-1----:R-:W2:Y:S04]  /*57850*/  LDL.LU.64 R18, [R1+0xb48] ;  /* 0x000b480001127983 */ /* 0x002ea80000300a00 */
[----:B------:R-:W-:Y:S04]  /*57860*/  STL.64 [R1+0x3d78], R34 ;  /* 0x003d782201007387 */ /* 0x000fe80000100a00 */
[----:B------:R4:W-:Y:S04]  /*57870*/  STL.64 [R1+0x3d70], R32 ;  /* 0x003d702001007387 */ /* 0x0009e80000100a00 */
[----:B------:R-:W2:Y:S01]  /*57880*/  LDL.LU.64 R12, [R1+0x1330] ;  /* 0x00133000010c7983 */ /* 0x000ea20000300a00 */
[----:B----4-:R-:W-:-:S15]  /*57890*/  HMMA.16816.F32 R32, R28, R36, R40 ;  /* 0x000000241c20723c */ /* 0x010fde0000001828 */
[----:B------:R-:W-:-:S04]  /*578a0*/  NOP ;  /* 0x0000000000007918 */ /* 0x000fc80000000000 */
[----:B------:R-:W-:Y:S04]  /*578b0*/  STL.64 [R1+0xab0], R32 ;  /* 0x000ab02001007387 */ /* 0x000fe80000100a00 */
[----:B------:R3:W-:Y:S04]  /*578c0*/  STL.64 [R1+0xab8], R34 ;  /* 0x000ab82201007387 */ /* 0x0007e80000100a00 */
[----:B------:R-:W4:Y:S01]  /*578d0*/  LDL.LU.64 R14, [R1+0x1338] ;  /* 0x00133800010e7983 */ /* 0x000f220000300a00 */
[----:B---3--:R-:W-:Y:S03]  /*578e0*/  HMMA.16816.F32 R32, R28, R38, R8 ;  /* 0x000000261c20723c */ /* 0x008fe60000001808 */
[----:B------:R-:W3:Y:S04]  /*578f0*/  LDL.LU.64 R8, [R1+0xb30] ;  /* 0x000b300001087983 */ /* 0x000ee80000300a00 */
[----:B------:R-:W3:Y:S01]  /*57900*/  LDL.LU.64 R10, [R1+0xb38] ;  /* 0x000b3800010a7983 */ /* 0x000ee20000300a00 */
[----:B------:R-:W-:-:S02]  /*57910*/  IMAD.MOV.U32 R23, RZ, RZ, R44 ;  /* 0x000000ffff177224 */ /* 0x000fc400078e002c */
[----:B------:R-:W-:Y:S02]  /*57920*/  IMAD.MOV.U32 R22, RZ, RZ, R45 ;  /* 0x000000ffff167224 */ /* 0x000fe400078e002d */
[----:B------:R-:W-:Y:S02]  /*57930*/  IMAD.MOV.U32 R21, RZ, RZ, R46 ;  /* 0x000000ffff157224 */ /* 0x000fe400078e002e */
[----:B------:R-:W-:Y:S01]  /*57940*/  IMAD.MOV.U32 R20, RZ, RZ, R47 ;  /* 0x000000ffff147224 */ /* 0x000fe200078e002f */
[----:B------:R-:W-:Y:S02]  /*57950*/  F2FP.F16.E5M2.UNPACK_B R40, R23 ;  /* 0x00000017ff28723e */ /* 0x000fe400020004ff */
[----:B------:R-:W-:Y:S02]  /*57960*/  F2FP.F16.E5M2.UNPACK_B R41, R22 ;  /* 0x00000016ff29723e */ /* 0x000fe400020004ff */
[----:B------:R-:W-:Y:S02]  /*57970*/  F2FP.F16.E5M2.UNPACK_B R42, R21 ;  /* 0x00000015ff2a723e */ /* 0x000fe400020004ff */
[----:B------:R-:W-:-:S02]  /*57980*/  F2FP.F16.E5M2.UNPACK_B R43, R20 ;  /* 0x00000014ff2b723e */ /* 0x000fc400020004ff */
[----:B------:R-:W-:Y:S02]  /*57990*/  F2FP.F16.E5M2.UNPACK_B R44, R7 ;  /* 0x00000007ff2c723e */ /* 0x000fe400020004ff */
[----:B------:R-:W-:Y:S02]  /*579a0*/  F2FP.F16.E5M2.UNPACK_B R45, R6 ;  /* 0x00000006ff2d723e */ /* 0x000fe400020004ff */
[----:B------:R-:W-:Y:S02]  /*579b0*/  F2FP.F16.E5M2.UNPACK_B R46, R5 ;  /* 0x00000005ff2e723e */ /* 0x000fe400020004ff */
[----:B------:R-:W-:Y:S01]  /*579c0*/  F2FP.F16.E5M2.UNPACK_B R47, R4 ;  /* 0x00000004ff2f723e */ /* 0x000fe200020004ff */
[----:B------:R-:W-:Y:S01]  /*579d0*/  HMMA.16816.F32 R24, R28, R40, R24 ;  /* 0x000000281c18723c */ /* 0x000fe20000001818 */
[----:B------:R-:W-:Y:S04]  /*579e0*/  STL.64 [R1+0xad0], R32 ;  /* 0x000ad02001007387 */ /* 0x000fe80000100a00 */
[----:B------:R-:W-:Y:S04]  /*579f0*/  STL.64 [R1+0xad8], R34 ;  /* 0x000ad82201007387 */ /* 0x000fe80000100a00 */
[----:B------:R-:W-:Y:S04]  /*57a00*/  STL.64 [R1+0x3d88], R38 ;  /* 0x003d882601007387 */ /* 0x000fe80000100a00 */
[----:B------:R-:W-:Y:S01]  /*57a10*/  STL.64 [R1+0x3d80], R36 ;  /* 0x003d802401007387 */ /* 0x000fe20000100a00 */
[----:B------:R-:W-:-:S05]  /*57a20*/  IMAD R4, R53, 0x100, R52 ;  /* 0x0000010035047824 */ /* 0x000fca00078e0234 */
[----:B------:R-:W-:Y:S04]  /*57a30*/  STL.64 [R1+0xaf0], R24 ;  /* 0x000af01801007387 */ /* 0x000fe80000100a00 */
[----:B------:R-:W-:Y:S04]  /*57a40*/  STL.64 [R1+0xaf8], R26 ;  /* 0x000af81a01007387 */ /* 0x000fe80000100a00 */
[----:B------:R-:W-:Y:S04]  /*57a50*/  STL [R1+0x3cdc], R42 ;  /* 0x003cdc2a01007387 */ /* 0x000fe80000100800 */
[----:B------:R-:W-:Y:S01]  /*57a60*/  STL [R1+0x3cd8], R43 ;  /* 0x003cd82b01007387 */ /* 0x000fe20000100800 */
[----:B--2---:R-:W-:-:S15]  /*57a70*/  HMMA.16816.F32 R16, R28, R42, R16 ;  /* 0x0000002a1c10723c */ /* 0x004fde0000001810 */
[----:B------:R-:W-:-:S04]  /*57a80*/  NOP ;  /* 0x0000000000007918 */ /* 0x000fc80000000000 */
[----:B------:R0:W-:Y:S04]  /*57a90*/  STL.64 [R1+0xb40], R16 ;  /* 0x000b401001007387 */ /* 0x0001e80000100a00 */
[----:B------:R-:W-:Y:S01]  /*57aa0*/  STL.64 [R1+0xb48], R18 ;  /* 0x000b481201007387 */ /* 0x000fe20000100a00 */
[----:B0-----:R-:W-:Y:S01]  /*57ab0*/  IMAD R16, R55, 0x100, R54 ;  /* 0x0000010037107824 */ /* 0x001fe200078e0236 */
[----:B----4-:R-:W-:-:S15]  /*57ac0*/  HMMA.16816.F32 R12, R28, R44, R12 ;  /* 0x0000002c1c0c723c */ /* 0x010fde000000180c */
[----:B------:R-:W-:-:S04]  /*57ad0*/  NOP ;  /* 0x0000000000007918 */ /* 0x000fc80000000000 */
[----:B------:R-:W-:Y:S04]  /*57ae0*/  STL.64 [R1+0x1330], R12 ;  /* 0x0013300c01007387 */ /* 0x000fe80000100a00 */
[----:B------:R-:W-:Y:S04]  /*57af0*/  STL.64 [R1+0x1338], R14 ;  /* 0x0013380e01007387 */ /* 0x000fe80000100a00 */
[----:B------:R-:W2:Y:S01]  /*57b00*/  LDL R54, [R1+0xc0] ;  /* 0x0000c00001367983 */ /* 0x000ea20000100800 */
[----:B---3--:R-:W-:-:S15]  /*57b10*/  HMMA.16816.F32 R8, R28, R46, R8 ;  /* 0x0000002e1c08723c */ /* 0x008fde0000001808 */
[----:B------:R-:W-:-:S04]  /*57b20*/  NOP ;  /* 0x0000000000007918 */ /* 0x000fc80000000000 */
[----:B------:R0:W-:Y:S04]  /*57b30*/  STL.64 [R1+0xb30], R8 ;  /* 0x000b300801007387 */ /* 0x0001e80000100a00 */
[----:B------:R1:W-:Y:S04]  /*57b40*/  STL.64 [R1+0xb38], R10 ;  /* 0x000b380a01007387 */ /* 0x0003e80000100a00 */
[----:B------:R-:W2:Y:S04]  /*57b50*/  LDL R55, [R1+0xc4] ;  /* 0x0000c40001377983 */ /* 0x000ea80000100800 */
[----:B------:R-:W3:Y:S04]  /*57b60*/  LDL R52, [R1+0xc8] ;  /* 0x0000c80001347983 */ /* 0x000ee80000100800 */
[----:B------:R-:W3:Y:S04]  /*57b70*/  LDL R53, [R1+0xcc] ;  /* 0x0000cc0001357983 */ /* 0x000ee80000100800 */
[----:B--2---:R-:W-:Y:S04]  /*57b80*/  STL.64 [R1+0x3e10], R54 ;  /* 0x003e103601007387 */ /* 0x004fe80000100a00 */
[----:B---3--:R-:W-:Y:S04]  /*57b90*/  STL.64 [R1+0x3e08], R52 ;  /* 0x003e083401007387 */ /* 0x008fe80000100a00 */
[----:B------:R-:W2:Y:S04]  /*57ba0*/  LDL R50, [R1+0xd0] ;  /* 0x0000d00001327983 */ /* 0x000ea80000100800 */
[----:B------:R-:W2:Y:S04]  /*57bb0*/  LDL R51, [R1+0xd4] ;  /* 0x0000d40001337983 */ /* 0x000ea80000100800 */
[----:B0-----:R-:W3:Y:S04]  /*57bc0*/  LDL.LU.64 R8, [R1+0x1320] ;  /* 0x0013200001087983 */ /* 0x001ee80000300a00 */
[----:B-1----:R-:W3:Y:S04]  /*57bd0*/  LDL.LU.64 R10, [R1+0x1328] ;  /* 0x00132800010a7983 */ /* 0x002ee80000300a00 */
[----:B------:R-:W4:Y:S04]  /*57be0*/  LDL R48, [R1+0xd8] ;  /* 0x0000d80001307983 */ /* 0x000f280000100800 */
[----:B------:R-:W4:Y:S01]  /*57bf0*/  LDL R49, [R1+0xdc] ;  /* 0x0000dc0001317983 */ /* 0x000f220000100800 */
[----:B------:R-:W-:-:S03]  /*57c00*/  IMAD R13, R57, 0x100, R56 ;  /* 0x00000100390d7824 */ /* 0x000fc600078e0238 */
[----:B------:R-:W3:Y:S04]  /*57c10*/  LDL.64 R56, [R1+0x118] ;  /* 0x0001180001387983 */ /* 0x000ee80000100a00 */
[----:B--2---:R-:W-:Y:S04]  /*57c20*/  STL.64 [R1+0x3e20], R50 ;  /* 0x003e203201007387 */ /* 0x004fe80000100a00 */
[----:B----4-:R-:W-:Y:S04]  /*57c30*/  STL.64 [R1+0x3e18], R48 ;  /* 0x003e183001007387 */ /* 0x010fe80000100a00 */
[----:B------:R-:W2:Y:S04]  /*57c40*/  LDL R26, [R1+0xe0] ;  /* 0x0000e000011a7983 */ /* 0x000ea80000100800 */
[----:B------:R-:W2:Y:S04]  /*57c50*/  LDL R27, [R1+0xe4] ;  /* 0x0000e400011b7983 */ /* 0x000ea80000100800 */
[----:B------:R-:W4:Y:S04]  /*57c60*/  LDL R24, [R1+0xe8] ;  /* 0x0000e80001187983 */ /* 0x000f280000100800 */
[----:B------:R-:W4:Y:S04]  /*57c70*/  LDL R25, [R1+0xec] ;  /* 0x0000ec0001197983 */ /* 0x000f280000100800 */
[----:B--2---:R-:W-:Y:S04]  /*57c80*/  STL.64 [R1+0x3e30], R26 ;  /* 0x003e301a01007387 */ /* 0x004fe80000100a00 */
[----:B----4-:R-:W-:Y:S04]  /*57c90*/  STL.64 [R1+0x3e28], R24 ;  /* 0x003e281801007387 */ /* 0x010fe80000100a00 */
[----:B------:R0:W-:Y:S04]  /*57ca0*/  STL.64 [R1+0x3d98], R46 ;  /* 0x003d982e01007387 */ /* 0x0001e80000100a00 */
[----:B------:R-:W-:Y:S04]  /*57cb0*/  STL.64 [R1+0x3d90], R44 ;  /* 0x003d902c01007387 */ /* 0x000fe80000100a00 */
[----:B------:R-:W2:Y:S04]  /*57cc0*/  LDL R6, [R1+0xf8] ;  /* 0x0000f80001067983 */ /* 0x000ea80000100800 */
[----:B------:R-:W2:Y:S04]  /*57cd0*/  LDL R7, [R1+0xfc] ;  /* 0x0000fc0001077983 */ /* 0x000ea80000100800 */
[----:B0-----:R-:W4:Y:S04]  /*57ce0*/  LDL R46, [R1+0xf0] ;  /* 0x0000f000012e7983 */ /* 0x001f280000100800 */
[----:B------:R-:W4:Y:S01]  /*57cf0*/  LDL R47, [R1+0xf4] ;  /* 0x0000f400012f7983 */ /* 0x000f220000100800 */
[----:B------:R-:W-:Y:S01]  /*57d00*/  F2FP.F16.E5M2.UNPACK_B R28, R4 ;  /* 0x00000004ff1c723e */ /* 0x000fe200020004ff */
[----:B------:R-:W-:Y:S01]  /*57d10*/  IMAD R12, R59, 0x100, R58 ;  /* 0x000001003b0c7824 */ /* 0x000fe200078e023a */
[----:B------:R-:W-:-:S02]  /*57d20*/  F2FP.F16.E5M2.UNPACK_B R29, R16 ;  /* 0x00000010ff1d723e */ /* 0x000fc400020004ff */
[----:B------:R-:W-:Y:S01]  /*57d30*/  F2FP.F16.E5M2.UNPACK_B R30, R13 ;  /* 0x0000000dff1e723e */ /* 0x000fe200020004ff */
[----:B----4-:R-:W-:Y:S04]  /*57d40*/  STL.64 [R1+0x3e38], R46 ;  /* 0x003e382e01007387 */ /* 0x010fe80000100a00 */
[----:B------:R-:W4:Y:S04]  /*57d50*/  LDL R4, [R1+0x100] ;  /* 0x0001000001047983 */ /* 0x000f280000100800 */
[----:B------:R-:W4:Y:S01]  /*57d60*/  LDL R5, [R1+0x104] ;  /* 0x0001040001057983 */ /* 0x000f220000100800 */
[----:B------:R-:W-:-:S03]  /*57d70*/  F2FP.F16.E5M2.UNPACK_B R31, R12 ;  /* 0x0000000cff1f723e */ /* 0x000fc600020004ff */
[----:B--2---:R-:W-:Y:S04]  /*57d80*/  STL.64 [R1+0x3e48], R6 ;  /* 0x003e480601007387 */ /* 0x004fe80000100a00 */
[----:B----4-:R3:W-:Y:S04]  /*57d90*/  STL.64 [R1+0x3e40], R4 ;  /* 0x003e400401007387 */ /* 0x0107e80000100a00 */
[----:B------:R-:W2:Y:S04]  /*57da0*/  LDL R26, [R1+0x108] ;  /* 0x00010800011a7983 */ /* 0x000ea80000100800 */
[----:B------:R-:W2:Y:S04]  /*57db0*/  LDL R27, [R1+0x10c] ;  /* 0x00010c00011b7983 */ /* 0x000ea80000100800 */
[----:B------:R-:W4:Y:S04]  /*57dc0*/  LDL R14, [R1+0x110] ;  /* 0x00011000010e7983 */ /* 0x000f280000100800 */
[----:B------:R-:W4:Y:S04]  /*57dd0*/  LDL R15, [R1+0x114] ;  /* 0x00011400010f7983 */ /* 0x000f280000100800 */
[----:B------:R-:W2:Y:S04]  /*57de0*/  LDL R58, [R1+0xb8] ;  /* 0x0000b800013a7983 */ /* 0x000ea80000100800 */
[----:B------:R-:W2:Y:S01]  /*57df0*/  LDL R59, [R1+0xbc] ;  /* 0x0000bc00013b7983 */ /* 0x000ea20000100800 */
[----:B---3--:R-:W-:-:S15]  /*57e00*/  HMMA.16816.F32 R4, R28, R56, R8 ;  /* 0x000000381c04723c */ /* 0x008fde0000001808 */
[----:B------:R-:W-:-:S04]  /*57e10*/  NOP ;  /* 0x0000000000007918 */ /* 0x000fc80000000000 */
[----:B------:R0:W-:Y:S04]  /*57e20*/  STL.64 [R1+0x1320], R4 ;  /* 0x0013200401007387 */ /* 0x0001e80000100a00 */
[----:B------:R1:W-:Y:S04]  /*57e30*/  STL.64 [R1+0x1328], R6 ;  /* 0x0013280601007387 */ /* 0x0003e80000100a00 */
[----:B0-----:R-:W4:Y:S04]  /*57e40*/  LDL.LU.64 R4, [R1+0x1310] ;  /* 0x0013100001047983 */ /* 0x001f280000300a00 */
[----:B-1----:R-:W4:Y:S01]  /*57e50*/  LDL.LU.64 R6, [R1+0x1318] ;  /* 0x0013180001067983 */ /* 0x002f220000300a00 */
[----:B------:R-:W-:-:S02]  /*57e60*/  IMAD.MOV.U32 R42, RZ, RZ, R56 ;  /* 0x000000ffff2a7224 */ /* 0x000fc400078e0038 */
[----:B------:R-:W-:Y:S01]  /*57e70*/  IMAD.MOV.U32 R43, RZ, RZ, R57 ;  /* 0x000000ffff2b7224 */ /* 0x000fe200078e0039 */
[----:B------:R-:W3:Y:S04]  /*57e80*/  LDL R56, [R1+0xb0] ;  /* 0x0000b00001387983 */ /* 0x000ee80000100800 */
[----:B------:R-:W3:Y:S04]  /*57e90*/  LDL R57, [R1+0xb4] ;  /* 0x0000b40001397983 */ /* 0x000ee80000100800 */
[----:B------:R-:W2:Y:S04]  /*57ea0*/  LDL.LU.64 R44, [R1+0x1300] ;  /* 0x00130000012c7983 */ /* 0x000ea80000300a00 */
[----:B------:R-:W2:Y:S04]  /*57eb0*/  LDL.LU.64 R46, [R1+0x1308] ;  /* 0x00130800012e7983 */ /* 0x000ea80000300a00 */
[----:B------:R-:W3:Y:S04]  /*57ec0*/  LDL.LU.64 R48, [R1+0x12f0] ;  /* 0x0012f00001307983 */ /* 0x000ee80000300a00 */
        /* <DEDUP_REMOVED lines=13> */
[----:B------:R-:W-:Y:S04]  /*57fa0*/  STL.64 [R1+0x3da8], R42 ;  /* 0x003da82a01007387 */ /* 0x000fe80000100a00 */
[----:B------:R0:W-:Y:S04]  /*57fb0*/  STL.64 [R1+0x3da0], R40 ;  /* 0x003da02801007387 */ /* 0x0001e80000100a00 */
[----:B0-----:R-:W3:Y:S04]  /*57fc0*/  LDL.LU.64 R40, [R1+0x12d0] ;  /* 0x0012d00001287983 */ /* 0x001ee80000300a00 */
[----:B------:R-:W3:Y:S01]  /*57fd0*/  LDL.LU.64 R42, [R1+0x12d8] ;  /* 0x0012d800012a7983 */ /* 0x000ee20000300a00 */
[C---:B----4-:R-:W-:Y:S03]  /*57fe0*/  HMMA.16816.F32 R12, R28.reuse, R14, R4 ;  /* 0x0000000e1c0c723c */ /* 0x050fe60000001804 */
[----:B------:R-:W4:Y:S04]  /*57ff0*/  LDL.LU.64 R6, [R1+0x3e48] ;  /* 0x003e480001067983 */ /* 0x000f280000300a00 */
[----:B------:R-:W3:Y:S01]  /*58000*/  LDL.LU.64 R4, [R1+0x3e40] ;  /* 0x003e400001047983 */ /* 0x000ee20000300a00 */
[C---:B--2---:R-:W-:Y:S11]  /*58010*/  HMMA.16816.F32 R24, R28.reuse, R26, R44 ;  /* 0x0000001a1c18723c */ /* 0x044ff6000000182c */
[----:B------:R0:W-:Y:S04]  /*58020*/  STL.64 [R1+0x1310], R12 ;  /* 0x0013100c01007387 */ /* 0x0001e80000100a00 */
[----:B------:R1:W-:Y:S04]  /*58030*/  STL.64 [R1+0x1318], R14 ;  /* 0x0013180e01007387 */ /* 0x0003e80000100a00 */
[----:B0-----:R-:W2:Y:S04]  /*58040*/  LDL.LU.64 R12, [R1+0x1270] ;  /* 0x00127000010c7983 */ /* 0x001ea80000300a00 */
[----:B-1----:R-:W2:Y:S04]  /*58050*/  LDL.LU.64 R14, [R1+0x1278] ;  /* 0x00127800010e7983 */ /* 0x002ea80000300a00 */
[----:B------:R-:W2:Y:S04]  /*58060*/  LDL.LU.64 R46, [R1+0x3e38] ;  /* 0x003e3800012e7983 */ /* 0x000ea80000300a00 */
[----:B------:R-:W-:Y:S04]  /*58070*/  STL.64 [R1+0x1300], R24 ;  /* 0x0013001801007387 */ /* 0x000fe80000100a00 */
[----:B------:R0:W-:Y:S04]  /*58080*/  STL.64 [R1+0x1308], R26 ;  /* 0x0013081a01007387 */ /* 0x0001e80000100a00 */
[----:B0-----:R-:W2:Y:S04]  /*58090*/  LDL.LU.64 R26, [R1+0x3e30] ;  /* 0x003e3000011a7983 */ /* 0x001ea80000300a00 */
[----:B------:R-:W2:Y:S01]  /*580a0*/  LDL.LU.64 R24, [R1+0x3e28] ;  /* 0x003e280001187983 */ /* 0x000ea20000300a00 */
[----:B---3--:R-:W-:-:S15]  /*580b0*/  HMMA.16816.F32 R48, R28, R4, R48 ;  /* 0x000000041c30723c */ /* 0x008fde0000001830 */
[----:B------:R-:W-:-:S04]  /*580c0*/  NOP ;  /* 0x0000000000007918 */ /* 0x000fc80000000000 */
[----:B------:R-:W-:Y:S04]  /*580d0*/  STL.64 [R1+0x12f0], R48 ;  /* 0x0012f03001007387 */ /* 0x000fe80000100a00 */
[----:B------:R0:W-:Y:S04]  /*580e0*/  STL.64 [R1+0x12f8], R50 ;  /* 0x0012f83201007387 */ /* 0x0001e80000100a00 */
[----:B0-----:R-:W3:Y:S04]  /*580f0*/  LDL.LU.64 R50, [R1+0x3e20] ;  /* 0x003e200001327983 */ /* 0x001ee80000300a00 */
[----:B------:R-:W3:Y:S01]  /*58100*/  LDL.LU.64 R48, [R1+0x3e18] ;  /* 0x003e180001307983 */ /* 0x000ee20000300a00 */
[C---:B----4-:R-:W-:Y:S03]  /*58110*/  HMMA.16816.F32 R4, R28.reuse, R6, R52 ;  /* 0x000000061c04723c */ /* 0x050fe60000001834 */
[----:B------:R-:W4:Y:S04]  /*58120*/  LDL.LU.64 R54, [R1+0x3e10] ;  /* 0x003e100001367983 */ /* 0x000f280000300a00 */
[----:B------:R-:W4:Y:S01]  /*58130*/  LDL.LU.64 R52, [R1+0x3e08] ;  /* 0x003e080001347983 */ /* 0x000f220000300a00 */
[C---:B--2---:R-:W-:Y:S08]  /*58140*/  HMMA.16816.F32 R40, R28.reuse, R46, R40 ;  /* 0x0000002e1c28723c */ /* 0x044ff00000001828 */
[C---:B------:R-:W-:Y:S08]  /*58150*/  HMMA.16816.F32 R36, R28.reuse, R24, R36 ;  /* 0x000000181c24723c */ /* 0x040ff00000001824 */
[C---:B------:R-:W-:Y:S01]  /*58160*/  HMMA.16816.F32 R32, R28.reuse, R26, R32 ;  /* 0x0000001a1c20723c */ /* 0x040fe20000001820 */
[----:B------:R0:W-:Y:S04]  /*58170*/  STL.64 [R1+0x12e0], R4 ;  /* 0x0012e00401007387 */ /* 0x0001e80000100a00 */
[----:B------:R1:W-:Y:S04]  /*58180*/  STL.64 [R1+0x12e8], R6 ;  /* 0x0012e80601007387 */ /* 0x0003e80000100a00 */
[----:B0-----:R-:W2:Y:S04]  /*58190*/  LDL.LU.64 R4, [R1+0x1260] ;  /* 0x0012600001047983 */ /* 0x001ea80000300a00 */
[----:B-1----:R-:W2:Y:S04]  /*581a0*/  LDL.LU.64 R6, [R1+0x1268] ;  /* 0x0012680001067983 */ /* 0x002ea80000300a00 */
[----:B------:R-:W-:Y:S04]  /*581b0*/  STL.64 [R1+0x12d0], R40 ;  /* 0x0012d02801007387 */ /* 0x000fe80000100a00 */
[----:B------:R-:W-:Y:S04]  /*581c0*/  STL.64 [R1+0x12d8], R42 ;  /* 0x0012d82a01007387 */ /* 0x000fe80000100a00 */
[----:B------:R-:W-:Y:S04]  /*581d0*/  STL.64 [R1+0x12c0], R36 ;  /* 0x0012c02401007387 */ /* 0x000fe80000100a00 */
[----:B------:R-:W-:Y:S01]  /*581e0*/  STL.64 [R1+0x12c8], R38 ;  /* 0x0012c82601007387 */ /* 0x000fe20000100a00 */
[C---:B---3--:R-:W-:Y:S03]  /*581f0*/  HMMA.16816.F32 R24, R28.reuse, R48, R8 ;  /* 0x000000301c18723c */ /* 0x048fe60000001808 */
[----:B------:R-:W3:Y:S04]  /*58200*/  LDL R10, [R1+0xa8] ;  /* 0x0000a800010a7983 */ /* 0x000ee80000100800 */
[----:B------:R-:W-:Y:S04]  /*58210*/  STL.64 [R1+0x12b0], R32 ;  /* 0x0012b02001007387 */ /* 0x000fe80000100a00 */
[----:B------:R-:W-:Y:S01]  /*58220*/  STL.64 [R1+0x12b8], R34 ;  /* 0x0012b82201007387 */ /* 0x000fe20000100a00 */
[C---:B----4-:R-:W-:Y:S07]  /*58230*/  HMMA.16816.F32 R12, R28.reuse, R54, R12 ;  /* 0x000000361c0c723c */ /* 0x050fee000000180c */
[----:B------:R-:W-:Y:S04]  /*58240*/  STL.64 [R1+0x12a0], R24 ;  /* 0x0012a01801007387 */ /* 0x000fe80000100a00 */
[----:B------:R0:W-:Y:S04]  /*58250*/  STL.64 [R1+0x12a8], R26 ;  /* 0x0012a81a01007387 */ /* 0x0001e80000100a00 */
[----:B------:R-:W3:Y:S01]  /*58260*/  LDL R11, [R1+0xac] ;  /* 0x0000ac00010b7983 */ /* 0x000ee20000100800 */
[C---:B0-----:R-:W-:Y:S08]  /*58270*/  HMMA.16816.F32 R24, R28.reuse, R50, R20 ;  /* 0x000000321c18723c */ /* 0x041ff00000001814 */
[----:B------:R-:W-:Y:S01]  /*58280*/  HMMA.16816.F32 R20, R28, R52, R16 ;  /* 0x000000341c14723c */ /* 0x000fe20000001810 */
[----:B------:R-:W4:Y:S01]  /*58290*/  LDL.LU.64 R16, [R1+0x1250] ;  /* 0x0012500001107983 */ /* 0x000f220000300a00 */
[----:B------:R-:W-:-:S09]  /*582a0*/  IMAD.MOV.U32 R48, RZ, RZ, R0 ;  /* 0x000000ffff307224 */ /* 0x000fd200078e0000 */
[----:B------:R-:W-:Y:S04]  /*582b0*/  STL.64 [R1+0x1290], R24 ;  /* 0x0012901801007387 */ /* 0x000fe80000100a00 */
[----:B------:R-:W-:Y:S04]  /*582c0*/  STL.64 [R1+0x1298], R26 ;  /* 0x0012981a01007387 */ /* 0x000fe80000100a00 */
[----:B------:R-:W4:Y:S04]  /*582d0*/  LDL.LU.64 R18, [R1+0x1258] ;  /* 0x0012580001127983 */ /* 0x000f280000300a00 */
[----:B------:R-:W-:Y:S04]  /*582e0*/  STL.64 [R1+0x1280], R20 ;  /* 0x0012801401007387 */ /* 0x000fe80000100a00 */
[----:B------:R-:W-:Y:S04]  /*582f0*/  STL.64 [R1+0x1288], R22 ;  /* 0x0012881601007387 */ /* 0x000fe80000100a00 */
[----:B------:R-:W3:Y:S04]  /*58300*/  LDL.64 R50, [R1] ;  /* 0x0000000001327983 */ /* 0x000ee80000100a00 */
[----:B------:R-:W4:Y:S04]  /*58310*/  LDL.LU R0, [R1+0x3e04] ;  /* 0x003e040001007983 */ /* 0x000f280000300800 */
[----:B------:R0:W-:Y:S04]  /*58320*/  STL.64 [R1+0x1270], R12 ;  /* 0x0012700c01007387 */ /* 0x0001e80000100a00 */
[----:B------:R1:W-:Y:S04]  /*58330*/  STL.64 [R1+0x1278], R14 ;  /* 0x0012780e01007387 */ /* 0x0003e80000100a00 */
[----:B------:R-:W4:Y:S01]  /*58340*/  LDL R49, [R1+0xc] ;  /* 0x00000c0001317983 */ /* 0x000f220000100800 */
[----:B--2---:R-:W-:Y:S03]  /*58350*/  HMMA.16816.F32 R4, R28, R58, R4 ;  /* 0x0000003a1c04723c */ /* 0x004fe60000001804 */
[----:B---3--:R-:W-:Y:S04]  /*58360*/  STL.64 [R1+0x3db8], R50 ;  /* 0x003db83201007387 */ /* 0x008fe80000100a00 */
[----:B----4-:R-:W-:Y:S04]  /*58370*/  STL.64 [R1+0x3db0], R48 ;  /* 0x003db03001007387 */ /* 0x010fe80000100a00 */
[----:B0-----:R-:W2:Y:S04]  /*58380*/  LDL.LU.64 R12, [R1+0x1240] ;  /* 0x00124000010c7983 */ /* 0x001ea80000300a00 */
[----:B-1----:R-:W2:Y:S04]  /*58390*/  LDL.LU.64 R14, [R1+0x1248] ;  /* 0x00124800010e7983 */ /* 0x002ea80000300a00 */
[----:B------:R0:W-:Y:S04]  /*583a0*/  STL.64 [R1+0x1260], R4 ;  /* 0x0012600401007387 */ /* 0x0001e80000100a00 */
[----:B------:R1:W-:Y:S04]  /*583b0*/  STL.64 [R1+0x1268], R6 ;  /* 0x0012680601007387 */ /* 0x0003e80000100a00 */
[----:B------:R-:W3:Y:S01]  /*583c0*/  LDL R58, [R1+0x10] ;  /* 0x00001000013a7983 */ /* 0x000ee20000100800 */
[----:B------:R-:W-:-:S03]  /*583d0*/  IMAD.MOV.U32 R59, RZ, RZ, R0 ;  /* 0x000000ffff3b7224 */ /* 0x000fc600078e0000 */
[----:B------:R-:W4:Y:S01]  /*583e0*/  LDL.LU R0, [R1+0x3e00] ;  /* 0x003e000001007983 */ /* 0x000f220000300800 */
[----:B------:R-:W-:Y:S03]  /*583f0*/  HMMA.16816.F32 R16, R28, R56, R16 ;  /* 0x000000381c10723c */ /* 0x000fe60000001810 */
[----:B------:R-:W2:Y:S04]  /*58400*/  LDL R22, [R1+0xa0] ;  /* 0x0000a00001167983 */ /* 0x000ea80000100800 */
[----:B------:R-:W3:Y:S04]  /*58410*/  LDL R23, [R1+0xa4] ;  /* 0x0000a40001177983 */ /* 0x000ee80000100800 */
[----:B0-----:R-:W3:Y:S04]  /*58420*/  LDL R4, [R1+0x98] ;  /* 0x0000980001047983 */ /* 0x001ee80000100800 */
[----:B------:R-:W3:Y:S04]  /*58430*/  LDL R5, [R1+0x9c] ;  /* 0x00009c0001057983 */ /* 0x000ee80000100800 */
[----:B-1----:R-:W3:Y:S04]  /*58440*/  LDL R6, [R1+0x90] ;  /* 0x0000900001067983 */ /* 0x002ee80000100800 */
[----:B------:R-:W3:Y:S04]  /*58450*/  LDL R7, [R1+0x94] ;  /* 0x0000940001077983 */ /* 0x000ee80000100800 */
[----:B------:R-:W3:Y:S04]  /*58460*/  LDL.LU.64 R24, [R1+0x1230] ;  /* 0x0012300001187983 */ /* 0x000ee80000300a00 */
[----:B------:R-:W3:Y:S04]  /*58470*/  LDL.LU.64 R26, [R1+0x1238] ;  /* 0x00123800011a7983 */ /* 0x000ee80000300a00 */
[----:B------:R-:W-:Y:S04]  /*58480*/  STL.64 [R1+0x1250], R16 ;  /* 0x0012501001007387 */ /* 0x000fe80000100a00 */
[----:B------:R0:W-:Y:S04]  /*58490*/  STL.64 [R1+0x1258], R18 ;  /* 0x0012581201007387 */ /* 0x0001e80000100a00 */
[----:B------:R-:W3:Y:S01]  /*584a0*/  LDL R56, [R1+0x18] ;  /* 0x0000180001387983 */ /* 0x000ee20000100800 */
[----:B----4-:R-:W-:-:S03]  /*584b0*/  IMAD.MOV.U32 R57, RZ, RZ, R0 ;  /* 0x000000ffff397224 */ /* 0x010fc600078e0000 */
[----:B------:R-:W4:Y:S01]  /*584c0*/  LDL.LU R0, [R1+0x3dfc] ;  /* 0x003dfc0001007983 */ /* 0x000f220000300800 */
[C---:B--2---:R-:W-:Y:S03]  /*584d0*/  HMMA.16816.F32 R8, R28.reuse, R10, R12 ;  /* 0x0000000a1c08723c */ /* 0x044fe6000000180c */
[----:B------:R-:W2:Y:S04]  /*584e0*/  LDL R54, [R1+0x58] ;  /* 0x0000580001367983 */ /* 0x000ea80000100800 */
[----:B------:R-:W2:Y:S04]  /*584f0*/  LDL R55, [R1+0x5c] ;  /* 0x00005c0001377983 */ /* 0x000ea80000100800 */
[----:B------:R-:W2:Y:S04]  /*58500*/  LDL R52, [R1+0x60] ;  /* 0x0000600001347983 */ /* 0x000ea80000100800 */
[----:B------:R-:W2:Y:S04]  /*58510*/  LDL R53, [R1+0x64] ;  /* 0x0000640001357983 */ /* 0x000ea80000100800 */
[----:B0-----:R-:W2:Y:S04]  /*58520*/  LDL R18, [R1+0x68] ;  /* 0x0000680001127983 */ /* 0x001ea80000100800 */
[----:B------:R-:W2:Y:S04]  /*58530*/  LDL R19, [R1+0x6c] ;  /* 0x00006c0001137983 */ /* 0x000ea80000100800 */
[----:B---3--:R-:W-:Y:S01]  /*58540*/  STL.64 [R1+0x3dc8], R58 ;  /* 0x003dc83a01007387 */ /* 0x008fe20000100a00 */
[----:B------:R-:W-:Y:S03]  /*58550*/  HMMA.16816.F32 R20, R28, R22, R24 ;  /* 0x000000161c14723c */ /* 0x000fe60000001818 */
[----:B------:R-:W-:Y:S04]  /*58560*/  STL.64 [R1+0x3dc0], R56 ;  /* 0x003dc03801007387 */ /* 0x000fe80000100a00 */
[----:B------:R-:W3:Y:S04]  /*58570*/  LDL.LU.64 R12, [R1+0x1220] ;  /* 0x00122000010c7983 */ /* 0x000ee80000300a00 */
[----:B------:R-:W3:Y:S04]  /*58580*/  LDL.LU.64 R14, [R1+0x1228] ;  /* 0x00122800010e7983 */ /* 0x000ee80000300a00 */
[----:B------:R0:W-:Y:S04]  /*58590*/  STL.64 [R1+0x1240], R8 ;  /* 0x0012400801007387 */ /* 0x0001e80000100a00 */
[----:B------:R1:W-:Y:S04]  /*585a0*/  STL.64 [R1+0x1248], R10 ;  /* 0x0012480a01007387 */ /* 0x0003e80000100a00 */
[----:B0-----:R-:W2:Y:S04]  /*585b0*/  LDL.LU.64 R8, [R1+0x1210] ;  /* 0x0012100001087983 */ /* 0x001ea80000300a00 */
[----:B-1----:R-:W2:Y:S04]  /*585c0*/  LDL.LU.64 R10, [R1+0x1218] ;  /* 0x00121800010a7983 */ /* 0x002ea80000300a00 */
[----:B------:R-:W2:Y:S04]  /*585d0*/  LDL R16, [R1+0x70] ;  /* 0x0000700001107983 */ /* 0x000ea80000100800 */
[----:B------:R-:W2:Y:S04]  /*585e0*/  LDL R17, [R1+0x74] ;  /* 0x0000740001117983 */ /* 0x000ea80000100800 */
[----:B------:R-:W2:Y:S04]  /*585f0*/  LDL R38, [R1+0x78] ;  /* 0x0000780001267983 */ /* 0x000ea80000100800 */
[----:B------:R-:W2:Y:S04]  /*58600*/  LDL R39, [R1+0x7c] ;  /* 0x00007c0001277983 */ /* 0x000ea80000100800 */
[----:B------:R-:W2:Y:S01]  /*58610*/  LDL R34, [R1+0x20] ;  /* 0x0000200001227983 */ /* 0x000ea20000100800 */
[----:B----4-:R-:W-:-:S03]  /*58620*/  IMAD.MOV.U32 R35, RZ, RZ, R0 ;  /* 0x000000ffff237224 */ /* 0x010fc600078e0000 */
[----:B------:R-:W4:Y:S04]  /*58630*/  LDL.LU R0, [R1+0x3df8] ;  /* 0x003df80001007983 */ /* 0x000f280000300800 */
[----:B------:R-:W4:Y:S04]  /*58640*/  LDL R58, [R1+0x88] ;  /* 0x00008800013a7983 */ /* 0x000f280000100800 */
[----:B------:R-:W4:Y:S04]  /*58650*/  LDL R59, [R1+0x8c] ;  /* 0x00008c00013b7983 */ /* 0x000f280000100800 */
[----:B------:R-:W4:Y:S04]  /*58660*/  LDL R36, [R1+0x80] ;  /* 0x0000800001247983 */ /* 0x000f280000100800 */
[----:B------:R-:W4:Y:S04]  /*58670*/  LDL R37, [R1+0x84] ;  /* 0x0000840001257983 */ /* 0x000f280000100800 */
[----:B------:R-:W4:Y:S04]  /*58680*/  LDL R32, [R1+0x28] ;  /* 0x0000280001207983 */ /* 0x000f280000100800 */
[----:B------:R-:W-:Y:S04]  /*58690*/  STL.64 [R1+0x1230], R20 ;  /* 0x0012301401007387 */ /* 0x000fe80000100a00 */
[----:B------:R-:W-:Y:S04]  /*586a0*/  STL.64 [R1+0x1238], R22 ;  /* 0x0012381601007387 */ /* 0x000fe80000100a00 */
[----:B------:R-:W4:Y:S01]  /*586b0*/  LDL R33, [R1+0x2c] ;  /* 0x00002c0001217983 */ /* 0x000f220000100800 */
[C---:B---3--:R-:W-:Y:S08]  /*586c0*/  HMMA.16816.F32 R12, R28.reuse, R4, R12 ;  /* 0x000000041c0c723c */ /* 0x048ff0000000180c */
[----:B--2---:R-:W-:Y:S01]  /*586d0*/  HMMA.16816.F32 R4, R28, R6, R8 ;  /* 0x000000061c04723c */ /* 0x004fe20000001808 */
[----:B------:R-:W-:Y:S01]  /*586e0*/  STL.64 [R1+0x3dd8], R34 ;  /* 0x003dd82201007387 */ /* 0x000fe20000100a00 */
[----:B----4-:R-:W-:-:S03]  /*586f0*/  IMAD.MOV.U32 R43, RZ, RZ, R0 ;  /* 0x000000ffff2b7224 */ /* 0x010fc600078e0000 */
[----:B------:R0:W-:Y:S04]  /*58700*/  STL.64 [R1+0x3dd0], R32 ;  /* 0x003dd02001007387 */ /* 0x0001e80000100a00 */
[----:B------:R-:W2:Y:S04]  /*58710*/  LDL R42, [R1+0x30] ;  /* 0x00003000012a7983 */ /* 0x000ea80000100800 */
[----:B------:R1:W-:Y:S04]  /*58720*/  STL.64 [R1+0x1220], R12 ;  /* 0x0012200c01007387 */ /* 0x0003e80000100a00 */
[----:B------:R3:W-:Y:S04]  /*58730*/  STL.64 [R1+0x1228], R14 ;  /* 0x0012280e01007387 */ /* 0x0007e80000100a00 */
[----:B------:R-:W4:Y:S04]  /*58740*/  LDL.LU R0, [R1+0x3df4] ;  /* 0x003df40001007983 */ /* 0x000f280000300800 */
[----:B0-----:R-:W2:Y:S04]  /*58750*/  LDL.LU.64 R32, [R1+0x1200] ;  /* 0x0012000001207983 */ /* 0x001ea80000300a00 */
[----:B------:R-:W2:Y:S04]  /*58760*/  LDL.LU.64 R34, [R1+0x1208] ;  /* 0x0012080001227983 */ /* 0x000ea80000300a00 */
[----:B------:R-:W-:Y:S04]  /*58770*/  STL.64 [R1+0x1210], R4 ;  /* 0x0012100401007387 */ /* 0x000fe80000100a00 */
[----:B------:R0:W-:Y:S04]  /*58780*/  STL.64 [R1+0x1218], R6 ;  /* 0x0012180601007387 */ /* 0x0001e80000100a00 */
[----:B------:R-:W2:Y:S04]  /*58790*/  LDL.LU.64 R48, [R1+0x11f0] ;  /* 0x0011f00001307983 */ /* 0x000ea80000300a00 */
[----:B------:R-:W2:Y:S04]  /*587a0*/  LDL.LU.64 R50, [R1+0x11f8] ;  /* 0x0011f80001327983 */ /* 0x000ea80000300a00 */
[----:B------:R-:W2:Y:S04]  /*587b0*/  LDL.LU.64 R44, [R1+0x11e0] ;  /* 0x0011e000012c7983 */ /* 0x000ea80000300a00 */
[----:B------:R-:W2:Y:S04]  /*587c0*/  LDL.LU.64 R46, [R1+0x11e8] ;  /* 0x0011e800012e7983 */ /* 0x000ea80000300a00 */
[----:B------:R-:W2:Y:S04]  /*587d0*/  LDL.LU.64 R24, [R1+0x11d0] ;  /* 0x0011d00001187983 */ /* 0x000ea80000300a00 */
[----:B------:R-:W2:Y:S04]  /*587e0*/  LDL.LU.64 R26, [R1+0x11d8] ;  /* 0x0011d800011a7983 */ /* 0x000ea80000300a00 */
[----:B------:R-:W2:Y:S04]  /*587f0*/  LDL.LU.64 R20, [R1+0x11c0] ;  /* 0x0011c00001147983 */ /* 0x000ea80000300a00 */
[----:B------:R-:W2:Y:S04]  /*58800*/  LDL.LU.64 R22, [R1+0x11c8] ;  /* 0x0011c80001167983 */ /* 0x000ea80000300a00 */
[----:B-1----:R-:W2:Y:S04]  /*58810*/  LDL.LU.64 R12, [R1+0x11b0] ;  /* 0x0011b000010c7983 */ /* 0x002ea80000300a00 */
[----:B---3--:R-:W3:Y:S04]  /*58820*/  LDL.LU.64 R14, [R1+0x11b8] ;  /* 0x0011b800010e7983 */ /* 0x008ee80000300a00 */
[----:B------:R-:W3:Y:S04]  /*58830*/  LDL.LU.64 R8, [R1+0x11a0] ;  /* 0x0011a00001087983 */ /* 0x000ee80000300a00 */
[----:B------:R-:W3:Y:S04]  /*58840*/  LDL.LU.64 R10, [R1+0x11a8] ;  /* 0x0011a800010a7983 */ /* 0x000ee80000300a00 */
[----:B------:R-:W3:Y:S01]  /*58850*/  LDL R40, [R1+0x38] ;  /* 0x0000380001287983 */ /* 0x000ee20000100800 */
[----:B----4-:R-:W-:-:S03]  /*58860*/  IMAD.MOV.U32 R41, RZ, RZ, R0 ;  /* 0x000000ffff297224 */ /* 0x010fc600078e0000 */
[----:B------:R-:W4:Y:S04]  /*58870*/  LDL.LU R0, [R1+0x3df0] ;  /* 0x003df00001007983 */ /* 0x000f280000300800 */
[----:B0-----:R-:W4:Y:S04]  /*58880*/  LDL R6, [R1+0x48] ;  /* 0x0000480001067983 */ /* 0x001f280000100800 */
[----:B------:R-:W4:Y:S04]  /*58890*/  LDL R7, [R1+0x4c] ;  /* 0x00004c0001077983 */ /* 0x000f280000100800 */
[----:B------:R-:W4:Y:S04]  /*588a0*/  LDL R4, [R1+0x50] ;  /* 0x0000500001047983 */ /* 0x000f280000100800 */
[----:B------:R-:W4:Y:S04]  /*588b0*/  LDL R5, [R1+0x54] ;  /* 0x0000540001057983 */ /* 0x000f280000100800 */
[----:B--2---:R-:W-:Y:S04]  /*588c0*/  STL.64 [R1+0x3de8], R42 ;  /* 0x003de82a01007387 */ /* 0x004fe80000100a00 */
[----:B---3--:R0:W-:Y:S02]  /*588d0*/  STL.64 [R1+0x3de0], R40 ;  /* 0x003de02801007387 */ /* 0x0081e40000100a00 */
[C---:B0-----:R-:W-:Y:S02]  /*588e0*/  HMMA.16816.F32 R40, R28.reuse, R58, R32 ;  /* 0x0000003a1c28723c */ /* 0x041fe40000001820 */
[----:B------:R-:W2:Y:S06]  /*588f0*/  LDL R34, [R1+0x40] ;  /* 0x0000400001227983 */ /* 0x000eac0000100800 */
[C---:B------:R-:W-:Y:S08]  /*58900*/  HMMA.16816.F32 R24, R28.reuse, R16, R24 ;  /* 0x000000101c18723c */ /* 0x040ff00000001818 */
[C---:B------:R-:W-:Y:S08]  /*58910*/  HMMA.16816.F32 R16, R28.reuse, R18, R20 ;  /* 0x000000121c10723c */ /* 0x040ff00000001814 */
[C---:B------:R-:W-:Y:S08]  /*58920*/  HMMA.16816.F32 R12, R28.reuse, R52, R12 ;  /* 0x000000341c0c723c */ /* 0x040ff0000000180c */
[C---:B------:R-:W-:Y:S01]  /*58930*/  HMMA.16816.F32 R8, R28.reuse, R54, R8 ;  /* 0x000000361c08723c */ /* 0x040fe20000001808 */
[----:B------:R-:W-:Y:S04]  /*58940*/  STL.64 [R1+0x1200], R40 ;  /* 0x0012002801007387 */ /* 0x000fe80000100a00 */
[----:B------:R0:W-:Y:S03]  /*58950*/  STL.64 [R1+0x1208], R42 ;  /* 0x0012082a01007387 */ /* 0x0001e60000100a00 */
[C---:B0-----:R-:W-:Y:S08]  /*58960*/  HMMA.16816.F32 R40, R28.reuse, R36, R48 ;  /* 0x000000241c28723c */ /* 0x041ff00000001830 */
[C---:B------:R-:W-:Y:S11]  /*58970*/  HMMA.16816.F32 R36, R28.reuse, R38, R44 ;  /* 0x000000261c24723c */ /* 0x040ff6000000182c */
[----:B------:R-:W-:Y:S04]  /*58980*/  STL.64 [R1+0x11f0], R40 ;  /* 0x0011f02801007387 */ /* 0x000fe80000100a00 */
[----:B------:R-:W-:Y:S04]  /*58990*/  STL.64 [R1+0x11f8], R42 ;  /* 0x0011f82a01007387 */ /* 0x000fe80000100a00 */
[----:B------:R-:W-:Y:S04]  /*589a0*/  STL.64 [R1+0x11e0], R36 ;  /* 0x0011e02401007387 */ /* 0x000fe80000100a00 */
[----:B------:R-:W-:Y:S04]  /*589b0*/  STL.64 [R1+0x11e8], R38 ;  /* 0x0011e82601007387 */ /* 0x000fe80000100a00 */
[----:B------:R-:W-:Y:S04]  /*589c0*/  STL.64 [R1+0x11d0], R24 ;  /* 0x0011d01801007387 */ /* 0x000fe80000100a00 */
[----:B------:R-:W-:Y:S04]  /*589d0*/  STL.64 [R1+0x11d8], R26 ;  /* 0x0011d81a01007387 */ /* 0x000fe80000100a00 */
[----:B------:R0:W-:Y:S04]  /*589e0*/  STL.64 [R1+0x11c0], R16 ;  /* 0x0011c01001007387 */ /* 0x0001e80000100a00 */
[----:B------:R1:W-:Y:S04]  /*589f0*/  STL.64 [R1+0x11c8], R18 ;  /* 0x0011c81201007387 */ /* 0x0003e80000100a00 */
[----:B0-----:R-:W3:Y:S04]  /*58a00*/  LDL.LU.64 R16, [R1+0x1190] ;  /* 0x0011900001107983 */ /* 0x001ee80000300a00 */
[----:B------:R-:W-:Y:S04]  /*58a10*/  STL.64 [R1+0x11b0], R12 ;  /* 0x0011b00c01007387 */ /* 0x000fe80000100a00 */
[----:B------:R-:W-:Y:S04]  /*58a20*/  STL.64 [R1+0x11b8], R14 ;  /* 0x0011b80e01007387 */ /* 0x000fe80000100a00 */
[----:B-1----:R-:W3:Y:S04]  /*58a30*/  LDL.LU.64 R18, [R1+0x1198] ;  /* 0x0011980001127983 */ /* 0x002ee80000300a00 */
[----:B------:R0:W-:Y:S04]  /*58a40*/  STL.64 [R1+0x11a0], R8 ;  /* 0x0011a00801007387 */ /* 0x0001e80000100a00 */
[----:B------:R1:W-:Y:S04]  /*58a50*/  STL.64 [R1+0x11a8], R10 ;  /* 0x0011a80a01007387 */ /* 0x0003e80000100a00 */
[----:B0-----:R-:W2:Y:S04]  /*58a60*/  LDL.LU.64 R8, [R1+0x1180] ;  /* 0x0011800001087983 */ /* 0x001ea80000300a00 */
[----:B-1----:R-:W2:Y:S04]  /*58a70*/  LDL.LU.64 R10, [R1+0x1188] ;  /* 0x00118800010a7983 */ /* 0x002ea80000300a00 */
        /* <DEDUP_REMOVED lines=17> */
[----:B------:R-:W2:Y:S01]  /*58b90*/  LDL.LU.64 R22, [R1+0x10f8] ;  /* 0x0010f80001167983 */ /* 0x000ea20000300a00 */
[----:B----4-:R-:W-:Y:S01]  /*58ba0*/  IMAD.MOV.U32 R35, RZ, RZ, R0 ;  /* 0x000000ffff237224 */ /* 0x010fe200078e0000 */
[C---:B---3--:R-:W-:Y:S08]  /*58bb0*/  HMMA.16816.F32 R16, R28.reuse, R4, R16 ;  /* 0x000000041c10723c */ /* 0x048ff00000001810 */
[C---:B--2---:R-:W-:Y:S11]  /*58bc0*/  HMMA.16816.F32 R4, R28.reuse, R6, R8 ;  /* 0x000000061c04723c */ /* 0x044ff60000001808 */
[----:B------:R0:W-:Y:S04]  /*58bd0*/  STL.64 [R1+0x1190], R16 ;  /* 0x0011901001007387 */ /* 0x0001e80000100a00 */
[----:B------:R1:W-:Y:S01]  /*58be0*/  STL.64 [R1+0x1198], R18 ;  /* 0x0011981201007387 */ /* 0x0003e20000100a00 */
[C---:B------:R-:W-:Y:S03]  /*58bf0*/  HMMA.16816.F32 R32, R28.reuse, R34, R40 ;  /* 0x000000221c20723c */ /* 0x040fe60000001828 */
[----:B0-----:R-:W2:Y:S04]  /*58c00*/  LDL.LU.64 R16, [R1+0x10e0] ;  /* 0x0010e00001107983 */ /* 0x001ea80000300a00 */
[----:B-1----:R-:W2:Y:S04]  /*58c10*/  LDL.LU.64 R18, [R1+0x10e8] ;  /* 0x0010e80001127983 */ /* 0x002ea80000300a00 */
[----:B------:R0:W-:Y:S04]  /*58c20*/  STL.64 [R1+0x1180], R4 ;  /* 0x0011800401007387 */ /* 0x0001e80000100a00 */
[----:B------:R1:W-:Y:S04]  /*58c30*/  STL.64 [R1+0x1188], R6 ;  /* 0x0011880601007387 */ /* 0x0003e80000100a00 */
[----:B------:R-:W3:Y:S04]  /*58c40*/  LDL.LU.64 R8, [R1+0x10d0] ;  /* 0x0010d00001087983 */ /* 0x000ee80000300a00 */
[----:B------:R-:W3:Y:S04]  /*58c50*/  LDL.LU.64 R10, [R1+0x10d8] ;  /* 0x0010d800010a7983 */ /* 0x000ee80000300a00 */
[----:B0-----:R-:W4:Y:S04]  /*58c60*/  LDL.LU.64 R4, [R1+0x10c0] ;  /* 0x0010c00001047983 */ /* 0x001f280000300a00 */
[----:B-1----:R-:W4:Y:S04]  /*58c70*/  LDL.LU.64 R6, [R1+0x10c8] ;  /* 0x0010c80001067983 */ /* 0x002f280000300a00 */
[----:B------:R-:W2:Y:S04]  /*58c80*/  LDL.LU.64 R42, [R1+0x3de8] ;  /* 0x003de800012a7983 */ /* 0x000ea80000300a00 */
[----:B------:R-:W2:Y:S04]  /*58c90*/  LDL.LU.64 R40, [R1+0x3de0] ;  /* 0x003de00001287983 */ /* 0x000ea80000300a00 */
[----:B------:R-:W-:Y:S04]  /*58ca0*/  STL.64 [R1+0x1170], R32 ;  /* 0x0011702001007387 */ /* 0x000fe80000100a00 */
[----:B------:R0:W-:Y:S04]  /*58cb0*/  STL.64 [R1+0x1178], R34 ;  /* 0x0011782201007387 */ /* 0x0001e80000100a00 */
[----:B0-----:R-:W3:Y:S04]  /*58cc0*/  LDL.LU.64 R34, [R1+0x3dd8] ;  /* 0x003dd80001227983 */ /* 0x001ee80000300a00 */
[----:B------:R-:W3:Y:S01]  /*58cd0*/  LDL.LU.64 R32, [R1+0x3dd0] ;  /* 0x003dd00001207983 */ /* 0x000ee20000300a00 */
[----:B--2---:R-:W-:-:S15]  /*58ce0*/  HMMA.16816.F32 R56, R28, R40, R56 ;  /* 0x000000281c38723c */ /* 0x004fde0000001838 */
[----:B------:R-:W-:-:S04]  /*58cf0*/  NOP ;  /* 0x0000000000007918 */ /* 0x000fc80000000000 */
[----:B------:R-:W-:Y:S04]  /*58d00*/  STL.64 [R1+0x1160], R56 ;  /* 0x0011603801007387 */ /* 0x000fe80000100a00 */
[----:B------:R0:W-:Y:S04]  /*58d10*/  STL.64 [R1+0x1168], R58 ;  /* 0x0011683a01007387 */ /* 0x0001e80000100a00 */
[----:B0-----:R-:W2:Y:S04]  /*58d20*/  LDL.LU.64 R58, [R1+0x3dc8] ;  /* 0x003dc800013a7983 */ /* 0x001ea80000300a00 */
[----:B------:R-:W2:Y:S01]  /*58d30*/  LDL.LU.64 R56, [R1+0x3dc0] ;  /* 0x003dc00001387983 */ /* 0x000ea20000300a00 */
[C---:B------:R-:W-:Y:S03]  /*58d40*/  HMMA.16816.F32 R40, R28.reuse, R42, R48 ;  /* 0x0000002a1c28723c */ /* 0x040fe60000001830 */
[----:B------:R-:W4:Y:S04]  /*58d50*/  LDL.LU.64 R50, [R1+0x3db8] ;  /* 0x003db80001327983 */ /* 0x000f280000300a00 */
[----:B------:R-:W4:Y:S01]  /*58d60*/  LDL.LU.64 R48, [R1+0x3db0] ;  /* 0x003db00001307983 */ /* 0x000f220000300a00 */
[C---:B---3--:R-:W-:Y:S08]  /*58d70*/  HMMA.16816.F32 R44, R28.reuse, R32, R44 ;  /* 0x000000201c2c723c */ /* 0x048ff0000000182c */
[C---:B------:R-:W-:Y:S03]  /*58d80*/  HMMA.16816.F32 R32, R28.reuse, R34, R36 ;  /* 0x000000221c20723c */ /* 0x040fe60000001824 */
[----:B------:R-:W-:Y:S04]  /*58d90*/  STL.64 [R1+0x1150], R40 ;  /* 0x0011502801007387 */ /* 0x000fe80000100a00 */
[----:B------:R0:W-:Y:S04]  /*58da0*/  STL.64 [R1+0x1158], R42 ;  /* 0x0011582a01007387 */ /* 0x0001e80000100a00 */
[----:B0-----:R-:W3:Y:S04]  /*58db0*/  LDL.LU.64 R42, [R1+0x3da8] ;  /* 0x003da800012a7983 */ /* 0x001ee80000300a00 */
[----:B------:R-:W3:Y:S04]  /*58dc0*/  LDL.LU.64 R40, [R1+0x3da0] ;  /* 0x003da00001287983 */ /* 0x000ee80000300a00 */
[----:B------:R-:W-:Y:S04]  /*58dd0*/  STL.64 [R1+0x1140], R44 ;  /* 0x0011402c01007387 */ /* 0x000fe80000100a00 */
[----:B------:R0:W-:Y:S04]  /*58de0*/  STL.64 [R1+0x1148], R46 ;  /* 0x0011482e01007387 */ /* 0x0001e80000100a00 */
[----:B0-----:R-:W3:Y:S04]  /*58df0*/  LDL.LU.64 R46, [R1+0x3d98] ;  /* 0x003d9800012e7983 */ /* 0x001ee80000300a00 */
[----:B------:R-:W3:Y:S04]  /*58e00*/  LDL.LU.64 R44, [R1+0x3d90] ;  /* 0x003d9000012c7983 */ /* 0x000ee80000300a00 */
[----:B------:R-:W3:Y:S04]  /*58e10*/  LDL.LU.64 R38, [R1+0x3d88] ;  /* 0x003d880001267983 */ /* 0x000ee80000300a00 */
[----:B------:R-:W3:Y:S04]  /*58e20*/  LDL.LU.64 R36, [R1+0x3d80] ;  /* 0x003d800001247983 */ /* 0x000ee80000300a00 */
[----:B------:R-:W-:Y:S04]  /*58e30*/  STL.64 [R1+0x1130], R32 ;  /* 0x0011302001007387 */ /* 0x000fe80000100a00 */
[----:B------:R0:W-:Y:S04]  /*58e40*/  STL.64 [R1+0x1138], R34 ;  /* 0x0011382201007387 */ /* 0x0001e80000100a00 */
[----:B0-----:R-:W3:Y:S04]  /*58e50*/  LDL.LU.64 R34, [R1+0x3d78] ;  /* 0x003d780001227983 */ /* 0x001ee80000300a00 */
[----:B------:R-:W3:Y:S01]  /*58e60*/  LDL.LU.64 R32, [R1+0x3d70] ;  /* 0x003d700001207983 */ /* 0x000ee20000300a00 */
[C---:B--2---:R-:W-:Y:S08]  /*58e70*/  HMMA.16816.F32 R12, R28.reuse, R56, R12 ;  /* 0x000000381c0c723c */ /* 0x044ff0000000180c */
[C---:B------:R-:W-:Y:S08]  /*58e80*/  HMMA.16816.F32 R56, R28.reuse, R58, R52 ;  /* 0x0000003a1c38723c */ /* 0x040ff00000001834 */
[C---:B----4-:R-:W-:Y:S08]  /*58e90*/  HMMA.16816.F32 R24, R28.reuse, R48, R24 ;  /* 0x000000301c18723c */ /* 0x050ff00000001818 */
[----:B------:R-:W-:Y:S01]  /*58ea0*/  HMMA.16816.F32 R20, R28, R50, R20 ;  /* 0x000000321c14723c */ /* 0x000fe20000001814 */
[----:B------:R-:W-:Y:S04]  /*58eb0*/  STL.64 [R1+0x1120], R12 ;  /* 0x0011200c01007387 */ /* 0x000fe80000100a00 */
[----:B------:R0:W-:Y:S04]  /*58ec0*/  STL.64 [R1+0x1128], R14 ;  /* 0x0011280e01007387 */ /* 0x0001e80000100a00 */
[----:B0-----:R-:W2:Y:S04]  /*58ed0*/  LDL.LU.64 R14, [R1+0x3d68] ;  /* 0x003d6800010e7983 */ /* 0x001ea80000300a00 */
[----:B------:R-:W4:Y:S04]  /*58ee0*/  LDL.LU.64 R12, [R1+0x3d60] ;  /* 0x003d6000010c7983 */ /* 0x000f280000300a00 */
[----:B------:R-:W2:Y:S04]  /*58ef0*/  LDL.LU.64 R54, [R1+0x3d58] ;  /* 0x003d580001367983 */ /* 0x000ea80000300a00 */
[----:B------:R-:W2:Y:S04]  /*58f00*/  LDL.LU.64 R52, [R1+0x3d50] ;  /* 0x003d500001347983 */ /* 0x000ea80000300a00 */
[----:B------:R-:W-:Y:S04]  /*58f10*/  STL.64 [R1+0x1110], R56 ;  /* 0x0011103801007387 */ /* 0x000fe80000100a00 */
[----:B------:R0:W-:Y:S04]  /*58f20*/  STL.64 [R1+0x1118], R58 ;  /* 0x0011183a01007387 */ /* 0x0001e80000100a00 */
[----:B0-----:R-:W2:Y:S04]  /*58f30*/  LDL.LU.64 R58, [R1+0x3d48] ;  /* 0x003d4800013a7983 */ /* 0x001ea80000300a00 */
[----:B------:R-:W3:Y:S04]  /*58f40*/  LDL.LU.64 R56, [R1+0x3d40] ;  /* 0x003d400001387983 */ /* 0x000ee80000300a00 */
[----:B------:R-:W-:Y:S04]  /*58f50*/  STL.64 [R1+0x1100], R24 ;  /* 0x0011001801007387 */ /* 0x000fe80000100a00 */
[----:B------:R0:W-:Y:S04]  /*58f60*/  STL.64 [R1+0x1108], R26 ;  /* 0x0011081a01007387 */ /* 0x0001e80000100a00 */
[----:B------:R-:W4:Y:S04]  /*58f70*/  LDL.LU.64 R48, [R1+0x10b0] ;  /* 0x0010b00001307983 */ /* 0x000f280000300a00 */
[----:B------:R1:W-:Y:S01]  /*58f80*/  STL.64 [R1+0x10f0], R20 ;  /* 0x0010f01401007387 */ /* 0x0003e20000100a00 */
[----:B------:R-:W-:-:S03]  /*58f90*/  IMAD.MOV.U32 R0, RZ, RZ, R51 ;  /* 0x000000ffff007224 */ /* 0x000fc600078e0033 */
[----:B------:R1:W-:Y:S04]  /*58fa0*/  STL.64 [R1+0x10f8], R22 ;  /* 0x0010f81601007387 */ /* 0x0003e80000100a00 */
[----:B------:R-:W4:Y:S01]  /*58fb0*/  LDL.LU.64 R50, [R1+0x10b8] ;  /* 0x0010b80001327983 */ /* 0x000f220000300a00 */
[----:B0-----:R-:W-:Y:S03]  /*58fc0*/  HMMA.16816.F32 R24, R28, R60, R16 ;  /* 0x0000003c1c18723c */ /* 0x001fe60000001810 */
[----:B-1----:R-:W4:Y:S04]  /*58fd0*/  LDL.LU.64 R20, [R1+0x10a0] ;  /* 0x0010a00001147983 */ /* 0x002f280000300a00 */
[----:B------:R-:W4:-:S12]  /*58fe0*/  LDL.LU.64 R22, [R1+0x10a8] ;  /* 0x0010a80001167983 */ /* 0x000f180000300a00 */
[----:B------:R-:W-:Y:S04]  /*58ff0*/  STL.64 [R1+0x10e0], R24 ;  /* 0x0010e01801007387 */ /* 0x000fe80000100a00 */
[----:B------:R-:W-:Y:S01]  /*59000*/  STL.64 [R1+0x10e8], R26 ;  /* 0x0010e81a01007387 */ /* 0x000fe20000100a00 */
[C---:B--2---:R-:W-:Y:S08]  /*59010*/  HMMA.16816.F32 R16, R28.reuse, R58, R8 ;  /* 0x0000003a1c10723c */ /* 0x044ff00000001808 */
[C---:B---3--:R-:W-:Y:S08]  /*59020*/  HMMA.16816.F32 R4, R28.reuse, R56, R4 ;  /* 0x000000381c04723c */ /* 0x048ff00000001804 */
[C---:B----4-:R-:W-:Y:S01]  /*59030*/  HMMA.16816.F32 R48, R28.reuse, R54, R48 ;  /* 0x000000361c30723c */ /* 0x050fe20000001830 */
[----:B------:R-:W2:Y:S04]  /*59040*/  LDL.LU.64 R8, [R1+0x1090] ;  /* 0x0010900001087983 */ /* 0x000ea80000300a00 */
[----:B------:R-:W-:Y:S04]  /*59050*/  STL.64 [R1+0x10d0], R16 ;  /* 0x0010d01001007387 */ /* 0x000fe80000100a00 */
[----:B------:R-:W-:Y:S04]  /*59060*/  STL.64 [R1+0x10d8], R18 ;  /* 0x0010d81201007387 */ /* 0x000fe80000100a00 */
[----:B------:R-:W2:Y:S04]  /*59070*/  LDL.LU.64 R10, [R1+0x1098] ;  /* 0x00109800010a7983 */ /* 0x000ea80000300a00 */
[----:B------:R0:W-:Y:S04]  /*59080*/  STL.64 [R1+0x10c0], R4 ;  /* 0x0010c00401007387 */ /* 0x0001e80000100a00 */
[----:B------:R1:W-:Y:S04]  /*59090*/  STL.64 [R1+0x10c8], R6 ;  /* 0x0010c80601007387 */ /* 0x0003e80000100a00 */
[----:B0-----:R-:W3:Y:S04]  /*590a0*/  LDL.LU.64 R4, [R1+0x1080] ;  /* 0x0010800001047983 */ /* 0x001ee80000300a00 */
[----:B-1----:R-:W3:Y:S04]  /*590b0*/  LDL.LU.64 R6, [R1+0x1088] ;  /* 0x0010880001067983 */ /* 0x002ee80000300a00 */
[----:B------:R-:W4:Y:S04]  /*590c0*/  LDL.LU.64 R24, [R1+0x1040] ;  /* 0x0010400001187983 */ /* 0x000f280000300a00 */
[----:B------:R-:W4:Y:S04]  /*590d0*/  LDL.LU.64 R26, [R1+0x1048] ;  /* 0x00104800011a7983 */ /* 0x000f280000300a00 */
[----:B------:R-:W2:Y:S04]  /*590e0*/  LDL.LU.64 R16, [R1+0x1030] ;  /* 0x0010300001107983 */ /* 0x000ea80000300a00 */
[----:B------:R-:W2:Y:S04]  /*590f0*/  LDL.LU.64 R18, [R1+0x1038] ;  /* 0x0010380001127983 */ /* 0x000ea80000300a00 */
[----:B------:R-:W-:Y:S04]  /*59100*/  STL.64 [R1+0x3c28], R58 ;  /* 0x003c283a01007387 */ /* 0x000fe80000100a00 */
[----:B------:R0:W-:Y:S04]  /*59110*/  STL.64 [R1+0x3c20], R56 ;  /* 0x003c203801007387 */ /* 0x0001e80000100a00 */
[----:B0-----:R-:W2:Y:S04]  /*59120*/  LDL.LU.64 R56, [R1+0x1050] ;  /* 0x0010500001387983 */ /* 0x001ea80000300a00 */
[----:B------:R-:W2:Y:S04]  /*59130*/  LDL.LU.64 R58, [R1+0x1058] ;  /* 0x00105800013a7983 */ /* 0x000ea80000300a00 */
[----:B------:R-:W-:Y:S04]  /*59140*/  STL.64 [R1+0x10b0], R48 ;  /* 0x0010b03001007387 */ /* 0x000fe80000100a00 */
[----:B------:R0:W-:Y:S04]  /*59150*/  STL.64 [R1+0x10b8], R50 ;  /* 0x0010b83201007387 */ /* 0x0001e80000100a00 */
[----:B0-----:R-:W2:Y:S04]  /*59160*/  LDL.LU.64 R50, [R1+0x3d38] ;  /* 0x003d380001327983 */ /* 0x001ea80000300a00 */
[----:B------:R-:W3:Y:S01]  /*59170*/  LDL.LU.64 R48, [R1+0x3d30] ;  /* 0x003d300001307983 */ /* 0x000ee20000300a00 */
[----:B------:R-:W-:-:S15]  /*59180*/  HMMA.16816.F32 R20, R28, R52, R20 ;  /* 0x000000341c14723c */ /* 0x000fde0000001814 */
[----:B------:R-:W-:-:S04]  /*59190*/  NOP ;  /* 0x0000000000007918 */ /* 0x000fc80000000000 */
[----:B------:R0:W-:Y:S04]  /*591a0*/  STL.64 [R1+0x10a0], R20 ;  /* 0x0010a01401007387 */ /* 0x0001e80000100a00 */
[----:B------:R1:W-:Y:S04]  /*591b0*/  STL.64 [R1+0x10a8], R22 ;  /* 0x0010a81601007387 */ /* 0x0003e80000100a00 */
[----:B0-----:R-:W4:Y:S04]  /*591c0*/  LDL.LU.64 R20, [R1+0x1020] ;  /* 0x0010200001147983 */ /* 0x001f280000300a00 */
[----:B-1----:R-:W4:Y:S04]  /*591d0*/  LDL.LU.64 R22, [R1+0x1028] ;  /* 0x0010280001167983 */ /* 0x002f280000300a00 */
[----:B------:R-:W-:Y:S04]  /*591e0*/  STL.64 [R1+0x3c18], R54 ;  /* 0x003c183601007387 */ /* 0x000fe80000100a00 */
[----:B------:R0:W-:Y:S04]  /*591f0*/  STL.64 [R1+0x3c10], R52 ;  /* 0x003c103401007387 */ /* 0x0001e80000100a00 */
[----:B0-----:R-:W4:Y:S04]  /*59200*/  LDL.LU.64 R52, [R1+0x1060] ;  /* 0x0010600001347983 */ /* 0x001f280000300a00 */
[----:B------:R-:W4:Y:S01]  /*59210*/  LDL.LU.64 R54, [R1+0x1068] ;  /* 0x0010680001367983 */ /* 0x000f220000300a00 */
[C---:B--2---:R-:W-:Y:S08]  /*59220*/  HMMA.16816.F32 R8, R28.reuse, R50, R8 ;  /* 0x000000321c08723c */ /* 0x044ff00000001808 */
[C---:B---3--:R-:W-:Y:S11]  /*59230*/  HMMA.16816.F32 R4, R28.reuse, R48, R4 ;  /* 0x000000301c04723c */ /* 0x048ff60000001804 */
[----:B------:R-:W-:Y:S04]  /*59240*/  STL.64 [R1+0x1090], R8 ;  /* 0x0010900801007387 */ /* 0x000fe80000100a00 */
[----:B------:R0:W-:Y:S04]  /*59250*/  STL.64 [R1+0x1098], R10 ;  /* 0x0010980a01007387 */ /* 0x0001e80000100a00 */
[----:B0-----:R-:W2:Y:S04]  /*59260*/  LDL.LU.64 R10, [R1+0x3d28] ;  /* 0x003d2800010a7983 */ /* 0x001ea80000300a00 */
[----:B------:R-:W4:Y:S04]  /*59270*/  LDL.LU.64 R8, [R1+0x3d20] ;  /* 0x003d200001087983 */ /* 0x000f280000300a00 */
[----:B------:R-:W-:Y:S04]  /*59280*/  STL.64 [R1+0x1080], R4 ;  /* 0x0010800401007387 */ /* 0x000fe80000100a00 */
[----:B------:R0:W-:Y:S04]  /*59290*/  STL.64 [R1+0x1088], R6 ;  /* 0x0010880601007387 */ /* 0x0001e80000100a00 */
[----:B0-----:R-:W3:Y:S04]  /*592a0*/  LDL.LU.64 R6, [R1+0x3d18] ;  /* 0x003d180001067983 */ /* 0x001ee80000300a00 */
[----:B------:R-:W2:Y:S04]  /*592b0*/  LDL.LU.64 R4, [R1+0x3d10] ;  /* 0x003d100001047983 */ /* 0x000ea80000300a00 */
[----:B------:R-:W-:Y:S04]  /*592c0*/  STL.64 [R1+0x3c08], R50 ;  /* 0x003c083201007387 */ /* 0x000fe80000100a00 */
[----:B------:R0:W-:Y:S04]  /*592d0*/  STL.64 [R1+0x3c00], R48 ;  /* 0x003c003001007387 */ /* 0x0001e80000100a00 */
[----:B0-----:R-:W2:Y:S04]  /*592e0*/  LDL.LU.64 R48, [R1+0x1070] ;  /* 0x0010700001307983 */ /* 0x001ea80000300a00 */
[----:B------:R-:W2:Y:S01]  /*592f0*/  LDL.LU.64 R50, [R1+0x1078] ;  /* 0x0010780001327983 */ /* 0x000ea20000300a00 */
[C---:B----4-:R-:W-:Y:S08]  /*59300*/  HMMA.16816.F32 R24, R28.reuse, R8, R24 ;  /* 0x000000081c18723c */ /* 0x050ff00000001818 */
[C---:B--2---:R-:W-:Y:S08]  /*59310*/  HMMA.16816.F32 R48, R28.reuse, R2, R48 ;  /* 0x000000021c30723c */ /* 0x044ff00000001830 */
[C---:B------:R-:W-:Y:S11]  /*59320*/  HMMA.16816.F32 R52, R28.reuse, R4, R52 ;  /* 0x000000041c34723c */ /* 0x040ff60000001834 */
[----:B------:R-:W-:Y:S04]  /*59330*/  STL.64 [R1+0x1070], R48 ;  /* 0x0010703001007387 */ /* 0x000fe80000100a00 */
[----:B------:R3:W-:Y:S02]  /*59340*/  STL.64 [R1+0x1078], R50 ;  /* 0x0010783201007387 */ /* 0x0007e40000100a00 */
[C---:B---3--:R-:W-:Y:S02]  /*59350*/  HMMA.16816.F32 R48, R28.reuse, R6, R56 ;  /* 0x000000061c30723c */ /* 0x048fe40000001838 */
[----:B------:R-:W-:Y:S04]  /*59360*/  STL.64 [R1+0x3bf8], R6 ;  /* 0x003bf80601007387 */ /* 0x000fe80000100a00 */
[----:B------:R-:W-:Y:S04]  /*59370*/  STL.64 [R1+0x1060], R52 ;  /* 0x0010603401007387 */ /* 0x000fe80000100a00 */
[----:B------:R-:W-:Y:S04]  /*59380*/  STL.64 [R1+0x1068], R54 ;  /* 0x0010683601007387 */ /* 0x000fe80000100a00 */
[----:B------:R0:W-:Y:S02]  /*59390*/  STL.64 [R1+0x3bf0], R4 ;  /* 0x003bf00401007387 */ /* 0x0001e40000100a00 */
[C---:B0-----:R-:W-:Y:S03]  /*593a0*/  HMMA.16816.F32 R4, R28.reuse, R10, R16 ;  /* 0x0000000a1c04723c */ /* 0x041fe60000001810 */
[----:B------:R-:W-:Y:S04]  /*593b0*/  STL.64 [R1+0x1050], R48 ;  /* 0x0010503001007387 */ /* 0x000fe80000100a00 */
[----:B------:R-:W-:Y:S04]  /*593c0*/  STL.64 [R1+0x1058], R50 ;  /* 0x0010583201007387 */ /* 0x000fe80000100a00 */
[----:B------:R-:W2:Y:S04]  /*593d0*/  LDL.LU.64 R16, [R1+0x1010] ;  /* 0x0010100001107983 */ /* 0x000ea80000300a00 */
[----:B------:R-:W-:Y:S04]  /*593e0*/  STL.64 [R1+0x1040], R24 ;  /* 0x0010401801007387 */ /* 0x000fe80000100a00 */
[----:B------:R-:W-:Y:S04]  /*593f0*/  STL.64 [R1+0x1048], R26 ;  /* 0x0010481a01007387 */ /* 0x000fe80000100a00 */
[----:B------:R-:W2:Y:S04]  /*59400*/  LDL.LU.64 R18, [R1+0x1018] ;  /* 0x0010180001127983 */ /* 0x000ea80000300a00 */
[----:B------:R-:W-:Y:S04]  /*59410*/  STL.64 [R1+0x1030], R4 ;  /* 0x0010300401007387 */ /* 0x000fe80000100a00 */
[----:B------:R0:W-:Y:S02]  /*59420*/  STL.64 [R1+0x1038], R6 ;  /* 0x0010380601007387 */ /* 0x0001e40000100a00 */
[C---:B0-----:R-:W-:Y:S02]  /*59430*/  HMMA.16816.F32 R4, R28.reuse, R12, R20 ;  /* 0x0000000c1c04723c */ /* 0x041fe40000001814 */
[----:B------:R-:W-:Y:S04]  /*59440*/  STL.64 [R1+0x3be8], R10 ;  /* 0x003be80a01007387 */ /* 0x000fe80000100a00 */
[----:B------:R0:W-:Y:S04]  /*59450*/  STL.64 [R1+0x3be0], R8 ;  /* 0x003be00801007387 */ /* 0x0001e80000100a00 */
[----:B------:R-:W3:Y:S04]  /*59460*/  LDL.LU.64 R24, [R1+0x1000] ;  /* 0x0010000001187983 */ /* 0x000ee80000300a00 */
[----:B------:R-:W3:Y:S05]  /*59470*/  LDL.LU.64 R26, [R1+0x1008] ;  /* 0x00100800011a7983 */ /* 0x000eea0000300a00 */
[----:B------:R1:W-:Y:S04]  /*59480*/  STL.64 [R1+0x1020], R4 ;  /* 0x0010200401007387 */ /* 0x0003e80000100a00 */
[----:B------:R4:W-:Y:S04]  /*59490*/  STL.64 [R1+0x1028], R6 ;  /* 0x0010280601007387 */ /* 0x0009e80000100a00 */
        /* <DEDUP_REMOVED lines=8> */
[----:B0-----:R-:W3:Y:S04]  /*59520*/  LDL.LU.64 R8, [R1+0xfa0] ;  /* 0x000fa00001087983 */ /* 0x001ee80000300a00 */
[----:B------:R-:W3:Y:S04]  /*59530*/  LDL.LU.64 R10, [R1+0xfa8] ;  /* 0x000fa800010a7983 */ /* 0x000ee80000300a00 */
[----:B-1----:R-:W3:Y:S04]  /*59540*/  LDL.LU.64 R4, [R1+0xf90] ;  /* 0x000f900001047983 */ /* 0x002ee80000300a00 */
[----:B----4-:R-:W4:Y:S01]  /*59550*/  LDL.LU.64 R6, [R1+0xf98] ;  /* 0x000f980001067983 */ /* 0x010f220000300a00 */
[----:B--2---:R-:W-:-:S15]  /*59560*/  HMMA.16816.F32 R16, R28, R14, R16 ;  /* 0x0000000e1c10723c */ /* 0x004fde0000001810 */
[----:B------:R-:W-:-:S04]  /*59570*/  NOP ;  /* 0x0000000000007918 */ /* 0x000fc80000000000 */
[----:B------:R-:W-:Y:S04]  /*59580*/  STL.64 [R1+0x1010], R16 ;  /* 0x0010101001007387 */ /* 0x000fe80000100a00 */
[----:B------:R0:W-:Y:S04]  /*59590*/  STL.64 [R1+0x1018], R18 ;  /* 0x0010181201007387 */ /* 0x0001e80000100a00 */
[----:B0-----:R-:W2:Y:S04]  /*595a0*/  LDL.LU.64 R18, [R1+0x3d08] ;  /* 0x003d080001127983 */ /* 0x001ea80000300a00 */
[----:B------:R-:W3:Y:S04]  /*595b0*/  LDL.LU.64 R16, [R1+0x3d00] ;  /* 0x003d000001107983 */ /* 0x000ee80000300a00 */
[----:B------:R-:W-:Y:S04]  /*595c0*/  STL.64 [R1+0x3bd8], R14 ;  /* 0x003bd80e01007387 */ /* 0x000fe80000100a00 */
[----:B------:R0:W-:Y:S04]  /*595d0*/  STL.64 [R1+0x3bd0], R12 ;  /* 0x003bd00c01007387 */ /* 0x0001e80000100a00 */
[----:B0-----:R-:W4:Y:S04]  /*595e0*/  LDL.LU.64 R12, [R1+0xfe0] ;  /* 0x000fe000010c7983 */ /* 0x001f280000300a00 */
[----:B------:R-:W4:Y:S01]  /*595f0*/  LDL.LU.64 R14, [R1+0xfe8] ;  /* 0x000fe800010e7983 */ /* 0x000f220000300a00 */
[C---:B---3--:R-:W-:Y:S08]  /*59600*/  HMMA.16816.F32 R24, R28.reuse, R16, R24 ;  /* 0x000000101c18723c */ /* 0x048ff00000001818 */
[C---:B--2---:R-:W-:Y:S11]  /*59610*/  HMMA.16816.F32 R20, R28.reuse, R18, R20 ;  /* 0x000000121c14723c */ /* 0x044ff60000001814 */
[----:B------:R-:W-:Y:S04]  /*59620*/  STL.64 [R1+0x1000], R24 ;  /* 0x0010001801007387 */ /* 0x000fe80000100a00 */
[----:B------:R0:W-:Y:S04]  /*59630*/  STL.64 [R1+0x1008], R26 ;  /* 0x0010081a01007387 */ /* 0x0001e80000100a00 */
[----:B0-----:R-:W2:Y:S04]  /*59640*/  LDL.LU.64 R26, [R1+0x3cf8] ;  /* 0x003cf800011a7983 */ /* 0x001ea80000300a00 */
[----:B------:R-:W3:Y:S04]  /*59650*/  LDL.LU.64 R24, [R1+0x3cf0] ;  /* 0x003cf00001187983 */ /* 0x000ee80000300a00 */
[----:B------:R-:W-:Y:S04]  /*59660*/  STL.64 [R1+0xff0], R20 ;  /* 0x000ff01401007387 */ /* 0x000fe80000100a00 */
[----:B------:R0:W-:Y:S04]  /*59670*/  STL.64 [R1+0xff8], R22 ;  /* 0x000ff81601007387 */ /* 0x0001e80000100a00 */
[----:B0-----:R-:W2:Y:S04]  /*59680*/  LDL.LU.64 R22, [R1+0x3ce8] ;  /* 0x003ce80001167983 */ /* 0x001ea80000300a00 */
[----:B------:R-:W2:Y:S04]  /*59690*/  LDL.LU.64 R20, [R1+0x3ce0] ;  /* 0x003ce00001147983 */ /* 0x000ea80000300a00 */
[----:B------:R-:W-:Y:S04]  /*596a0*/  STL.64 [R1+0x3c38], R18 ;  /* 0x003c381201007387 */ /* 0x000fe80000100a00 */
[----:B------:R2:W-:Y:S01]  /*596b0*/  STL.64 [R1+0x3c30], R16 ;  /* 0x003c301001007387 */ /* 0x0005e20000100a00 */
[C---:B------:R-:W-:Y:S08]  /*596c0*/  HMMA.16816.F32 R8, R28.reuse, R32, R8 ;  /* 0x000000201c08723c */ /* 0x040ff00000001808 */
[C---:B----4-:R-:W-:Y:S08]  /*596d0*/  HMMA.16816.F32 R4, R28.reuse, R34, R4 ;  /* 0x000000221c04723c */ /* 0x050ff00000001804 */
[C---:B--2---:R-:W-:Y:S08]  /*596e0*/  HMMA.16816.F32 R16, R28.reuse, R20, R12 ;  /* 0x000000141c10723c */ /* 0x044ff0000000180c */
[C---:B------:R-:W-:Y:S01]  /*596f0*/  HMMA.16816.F32 R12, R28.reuse, R22, R56 ;  /* 0x000000161c0c723c */ /* 0x040fe20000001838 */
[----:B------:R-:W-:Y:S10]  /*59700*/  STL.64 [R1+0x3c48], R22 ;  /* 0x003c481601007387 */ /* 0x000ff40000100a00 */
[----:B------:R-:W-:Y:S04]  /*59710*/  STL.64 [R1+0xfe0], R16 ;  /* 0x000fe01001007387 */ /* 0x000fe80000100a00 */
[----:B------:R3:W-:Y:S04]  /*59720*/  STL.64 [R1+0xfe8], R18 ;  /* 0x000fe81201007387 */ /* 0x0007e80000100a00 */
[----:B------:R-:W-:Y:S04]  /*59730*/  STL.64 [R1+0x3c40], R20 ;  /* 0x003c401401007387 */ /* 0x000fe80000100a00 */
[----:B------:R-:W-:Y:S04]  /*59740*/  STL.64 [R1+0xfd0], R12 ;  /* 0x000fd00c01007387 */ /* 0x000fe80000100a00 */
[----:B------:R0:W-:Y:S01]  /*59750*/  STL.64 [R1+0xfd8], R14 ;  /* 0x000fd80e01007387 */ /* 0x0001e20000100a00 */
[C---:B---3--:R-:W-:Y:S08]  /*59760*/  HMMA.16816.F32 R16, R28.reuse, R24, R52 ;  /* 0x000000181c10723c */ /* 0x048ff00000001834 */
[----:B0-----:R-:W-:Y:S01]  /*59770*/  HMMA.16816.F32 R12, R28, R26, R48 ;  /* 0x0000001a1c0c723c */ /* 0x001fe20000001830 */
[----:B------:R-:W-:Y:S10]  /*59780*/  STL.64 [R1+0x3c58], R26 ;  /* 0x003c581a01007387 */ /* 0x000ff40000100a00 */
[----:B------:R-:W-:Y:S04]  /*59790*/  STL.64 [R1+0xfc0], R16 ;  /* 0x000fc01001007387 */ /* 0x000fe80000100a00 */
[----:B------:R-:W-:Y:S04]  /*597a0*/  STL.64 [R1+0xfc8], R18 ;  /* 0x000fc81201007387 */ /* 0x000fe80000100a00 */
[----:B------:R-:W-:Y:S04]  /*597b0*/  STL.64 [R1+0x3c50], R24 ;  /* 0x003c501801007387 */ /* 0x000fe80000100a00 */
[----:B------:R0:W-:Y:S04]  /*597c0*/  STL.64 [R1+0xfb0], R12 ;  /* 0x000fb00c01007387 */ /* 0x0001e80000100a00 */
[----:B------:R1:W-:Y:S04]  /*597d0*/  STL.64 [R1+0xfb8], R14 ;  /* 0x000fb80e01007387 */ /* 0x0003e80000100a00 */
[----:B0-----:R-:W2:Y:S04]  /*597e0*/  LDL.LU.64 R12, [R1+0xf80] ;  /* 0x000f8000010c7983 */ /* 0x001ea80000300a00 */
[----:B------:R0:W-:Y:S04]  /*597f0*/  STL.64 [R1+0xfa0], R8 ;  /* 0x000fa00801007387 */ /* 0x0001e80000100a00 */
[----:B------:R3:W-:Y:S04]  /*59800*/  STL.64 [R1+0xfa8], R10 ;  /* 0x000fa80a01007387 */ /* 0x0007e80000100a00 */
[----:B-1----:R-:W2:Y:S04]  /*59810*/  LDL.LU.64 R14, [R1+0xf88] ;  /* 0x000f8800010e7983 */ /* 0x002ea80000300a00 */
[----:B------:R1:W-:Y:S04]  /*59820*/  STL.64 [R1+0xf90], R4 ;  /* 0x000f900401007387 */ /* 0x0003e80000100a00 */
[----:B------:R4:W-:Y:S04]  /*59830*/  STL.64 [R1+0xf98], R6 ;  /* 0x000f980601007387 */ /* 0x0009e80000100a00 */
[----:B------:R-:W2:Y:S04]  /*59840*/  LDL.LU.64 R20, [R1+0xf70] ;  /* 0x000f700001147983 */ /* 0x000ea80000300a00 */
[----:B------:R-:W2:Y:S04]  /*59850*/  LDL.LU.64 R22, [R1+0xf78] ;  /* 0x000f780001167983 */ /* 0x000ea80000300a00 */
[----:B0-----:R-:W2:Y:S04]  /*59860*/  LDL.LU.64 R8, [R1+0xf60] ;  /* 0x000f600001087983 */ /* 0x001ea80000300a00 */
[----:B---3--:R-:W3:Y:S04]  /*59870*/  LDL.LU.64 R10, [R1+0xf68] ;  /* 0x000f6800010a7983 */ /* 0x008ee80000300a00 */
[----:B------:R-:W3:Y:S04]  /*59880*/  LDL.LU.64 R16, [R1+0xf50] ;  /* 0x000f500001107983 */ /* 0x000ee80000300a00 */
[----:B------:R-:W3:Y:S04]  /*59890*/  LDL.LU.64 R18, [R1+0xf58] ;  /* 0x000f580001127983 */ /* 0x000ee80000300a00 */
[----:B-1----:R-:W3:Y:S04]  /*598a0*/  LDL.LU R4, [R1+0x1780] ;  /* 0x0017800001047983 */ /* 0x002ee80000300800 */
[----:B------:R-:W3:Y:S04]  /*598b0*/  LDL.LU R5, [R1+0x177c] ;  /* 0x00177c0001057983 */ /* 0x000ee80000300800 */
[----:B----4-:R-:W4:Y:S04]  /*598c0*/  LDL.LU R6, [R1+0x1788] ;  /* 0x0017880001067983 */ /* 0x010f280000300800 */
[----:B------:R-:W4:Y:S04]  /*598d0*/  LDL.LU R7, [R1+0x1784] ;  /* 0x0017840001077983 */ /* 0x000f280000300800 */
[----:B------:R-:W3:Y:S04]  /*598e0*/  LDL.LU R48, [R1+0x1790] ;  /* 0x0017900001307983 */ /* 0x000ee80000300800 */
[----:B------:R-:W3:Y:S04]  /*598f0*/  LDL.LU R49, [R1+0x178c] ;  /* 0x00178c0001317983 */ /* 0x000ee80000300800 */
[----:B------:R-:W3:Y:S04]  /*59900*/  LDL.LU R50, [R1+0x1798] ;  /* 0x0017980001327983 */ /* 0x000ee80000300800 */
[----:B------:R-:W4:Y:S04]  /*59910*/  LDL.LU R51, [R1+0x1794] ;  /* 0x0017940001337983 */ /* 0x000f280000300800 */
[----:B------:R-:W-:Y:S04]  /*59920*/  STL.64 [R1+0x3c68], R34 ;  /* 0x003c682201007387 */ /* 0x000fe80000100a00 */
[----:B------:R-:W-:Y:S01]  /*59930*/  STL.64 [R1+0x3c60], R32 ;  /* 0x003c602001007387 */ /* 0x000fe20000100a00 */
[----:B------:R-:W-:-:S02]  /*59940*/  IMAD.MOV.U32 R52, RZ, RZ, R42 ;  /* 0x000000ffff347224 */ /* 0x000fc400078e002a */
[----:B------:R-:W-:Y:S01]  /*59950*/  IMAD.MOV.U32 R53, RZ, RZ, R43 ;  /* 0x000000ffff357224 */ /* 0x000fe200078e002b */
[C---:B--2---:R-:W-:Y:S08]  /*59960*/  HMMA.16816.F32 R24, R28.reuse, R36, R12 ;  /* 0x000000241c18723c */ /* 0x044ff0000000180c */
[C---:B------:R-:W-:Y:S01]  /*59970*/  HMMA.16816.F32 R20, R28.reuse, R38, R20 ;  /* 0x000000261c14723c */ /* 0x040fe20000001814 */
[----:B------:R-:W2:Y:S04]  /*59980*/  LDL.LU.64 R12, [R1+0xf40] ;  /* 0x000f4000010c7983 */ /* 0x000ea80000300a00 */
[----:B------:R-:W2:Y:S06]  /*59990*/  LDL.LU.64 R14, [R1+0xf48] ;  /* 0x000f4800010e7983 */ /* 0x000eac0000300a00 */
[----:B------:R-:W-:Y:S04]  /*599a0*/  STL.64 [R1+0xf80], R24 ;  /* 0x000f801801007387 */ /* 0x000fe80000100a00 */
[----:B------:R-:W-:Y:S04]  /*599b0*/  STL.64 [R1+0xf88], R26 ;  /* 0x000f881a01007387 */ /* 0x000fe80000100a00 */
[----:B------:R-:W2:Y:S04]  /*599c0*/  LDL.64 R54, [R1+0x110] ;  /* 0x0001100001367983 */ /* 0x000ea80000100a00 */
[----:B------:R-:W2:Y:S04]  /*599d0*/  LDL.LU R42, [R1+0x3cdc] ;  /* 0x003cdc00012a7983 */ /* 0x000ea80000300800 */
[----:B------:R-:W-:Y:S04]  /*599e0*/  STL.64 [R1+0xf70], R20 ;  /* 0x000f701401007387 */ /* 0x000fe80000100a00 */
[----:B------:R3:W-:Y:S04]  /*599f0*/  STL.64 [R1+0xf78], R22 ;  /* 0x000f781601007387 */ /* 0x0007e80000100a00 */
[----:B------:R-:W2:Y:S04]  /*59a00*/  LDL.LU R43, [R1+0x3cd8] ;  /* 0x003cd800012b7983 */ /* 0x000ea80000300800 */
[----:B------:R-:W2:Y:S04]  /*59a10*/  LDL.LU.64 R56, [R1+0x108] ;  /* 0x0001080001387983 */ /* 0x000ea80000300a00 */
[----:B------:R-:W-:Y:S04]  /*59a20*/  STL.64 [R1+0x3c78], R38 ;  /* 0x003c782601007387 */ /* 0x000fe80000100a00 */
[----:B------:R-:W-:Y:S01]  /*59a30*/  STL.64 [R1+0x3c70], R36 ;  /* 0x003c702401007387 */ /* 0x000fe20000100a00 */
[----:B---3--:R-:W-:Y:S03]  /*59a40*/  HMMA.16816.F32 R20, R28, R40, R8 ;  /* 0x000000281c14723c */ /* 0x008fe60000001808 */
[----:B------:R-:W3:Y:S04]  /*59a50*/  LDL.LU.64 R8, [R1+0xb20] ;  /* 0x000b200001087983 */ /* 0x000ee80000300a00 */
[----:B------:R-:W3:-:S12]  /*59a60*/  LDL.LU.64 R10, [R1+0xb28] ;  /* 0x000b2800010a7983 */ /* 0x000ed80000300a00 */
[----:B------:R-:W-:Y:S04]  /*59a70*/  STL.64 [R1+0xf60], R20 ;  /* 0x000f601401007387 */ /* 0x000fe80000100a00 */
[----:B------:R0:W-:Y:S04]  /*59a80*/  STL.64 [R1+0xf68], R22 ;  /* 0x000f681601007387 */ /* 0x0001e80000100a00 */
[----:B------:R-:W3:Y:S04]  /*59a90*/  LDL.64 R58, [R1+0x100] ;  /* 0x00010000013a7983 */ /* 0x000ee80000100a00 */
[----:B------:R-:W-:Y:S04]  /*59aa0*/  STL [R1+0x3bb4], R40 ;  /* 0x003bb42801007387 */ /* 0x000fe80000100800 */
[----:B------:R-:W-:Y:S01]  /*59ab0*/  STL [R1+0x3bb0], R41 ;  /* 0x003bb02901007387 */ /* 0x000fe20000100800 */
[----:B0-----:R-:W-:-:S02]  /*59ac0*/  IMAD R23, R5, 0x100, R4 ;  /* 0x0000010005177824 */ /* 0x001fc400078e0204 */
[----:B----4-:R-:W-:Y:S01]  /*59ad0*/  IMAD R22, R7, 0x100, R6 ;  /* 0x0000010007167824 */ /* 0x010fe200078e0206 */
[C---:B--2---:R-:W-:Y:S08]  /*59ae0*/  HMMA.16816.F32 R12, R28.reuse, R44, R12 ;  /* 0x0000002c1c0c723c */ /* 0x044ff0000000180c */
[----:B------:R-:W-:Y:S01]  /*59af0*/  HMMA.16816.F32 R16, R28, R42, R16 ;  /* 0x0000002a1c10723c */ /* 0x000fe20000001810 */
[----:B------:R-:W-:Y:S04]  /*59b00*/  STL [R1+0x3bac], R42 ;  /* 0x003bac2a01007387 */ /* 0x000fe80000100800 */
[----:B------:R-:W-:-:S14]  /*59b10*/  STL [R1+0x3ba8], R43 ;  /* 0x003ba82b01007387 */ /* 0x000fdc0000100800 */
[----:B------:R0:W-:Y:S04]  /*59b20*/  STL.64 [R1+0xf50], R16 ;  /* 0x000f501001007387 */ /* 0x0001e80000100a00 */
[----:B------:R1:W-:Y:S04]  /*59b30*/  STL.64 [R1+0xf58], R18 ;  /* 0x000f581201007387 */ /* 0x0003e80000100a00 */
[----:B0-----:R-:W2:Y:S04]  /*59b40*/  LDL.LU.64 R16, [R1+0xf30] ;  /* 0x000f300001107983 */ /* 0x001ea80000300a00 */
[----:B-1----:R-:W2:Y:S04]  /*59b50*/  LDL.LU.64 R18, [R1+0xf38] ;  /* 0x000f380001127983 */ /* 0x002ea80000300a00 */
[----:B------:R0:W-:Y:S04]  /*59b60*/  STL.64 [R1+0xf40], R12 ;  /* 0x000f400c01007387 */ /* 0x0001e80000100a00 */
[----:B------:R1:W-:Y:S01]  /*59b70*/  STL.64 [R1+0xf48], R14 ;  /* 0x000f480e01007387 */ /* 0x0003e20000100a00 */
[----:B---3--:R-:W-:Y:S03]  /*59b80*/  HMMA.16816.F32 R24, R28, R46, R8 ;  /* 0x0000002e1c18723c */ /* 0x008fe60000001808 */
[----:B0-----:R-:W3:Y:S04]  /*59b90*/  LDL.LU.64 R12, [R1+0xf20] ;  /* 0x000f2000010c7983 */ /* 0x001ee80000300a00 */
[----:B-1----:R-:W3:Y:S04]  /*59ba0*/  LDL.LU.64 R14, [R1+0xf28] ;  /* 0x000f2800010e7983 */ /* 0x002ee80000300a00 */
[----:B------:R-:W-:Y:S04]  /*59bb0*/  STL [R1+0x3ba4], R44 ;  /* 0x003ba42c01007387 */ /* 0x000fe80000100800 */
[----:B------:R0:W-:Y:S04]  /*59bc0*/  STL [R1+0x3ba0], R45 ;  /* 0x003ba02d01007387 */ /* 0x0001e80000100800 */
[----:B------:R-:W4:Y:S04]  /*59bd0*/  LDL.LU.64 R4, [R1+0xf10] ;  /* 0x000f100001047983 */ /* 0x000f280000300a00 */
[----:B------:R-:W4:Y:S04]  /*59be0*/  LDL.LU.64 R6, [R1+0xf18] ;  /* 0x000f180001067983 */ /* 0x000f280000300a00 */
[----:B------:R-:W4:Y:S04]  /*59bf0*/  LDL.LU.64 R8, [R1+0xf00] ;  /* 0x000f000001087983 */ /* 0x000f280000300a00 */
[----:B------:R-:W4:Y:S01]  /*59c00*/  LDL.LU.64 R10, [R1+0xf08] ;  /* 0x000f0800010a7983 */ /* 0x000f220000300a00 */
[----:B------:R-:W-:-:S02]  /*59c10*/  IMAD R21, R49, 0x100, R48 ;  /* 0x0000010031157824 */ /* 0x000fc400078e0230 */
[----:B------:R-:W-:Y:S01]  /*59c20*/  IMAD R20, R51, 0x100, R50 ;  /* 0x0000010033147824 */ /* 0x000fe200078e0232 */
[----:B------:R-:W-:Y:S02]  /*59c30*/  F2FP.F16.E5M2.UNPACK_B R28, R23 ;  /* 0x00000017ff1c723e */ /* 0x000fe400020004ff */
[----:B------:R-:W-:Y:S02]  /*59c40*/  F2FP.F16.E5M2.UNPACK_B R29, R22 ;  /* 0x00000016ff1d723e */ /* 0x000fe400020004ff */
[----:B------:R-:W-:Y:S02]  /*59c50*/  F2FP.F16.E5M2.UNPACK_B R30, R21 ;  /* 0x00000015ff1e723e */ /* 0x000fe400020004ff */
[----:B------:R-:W-:Y:S01]  /*59c60*/  F2FP.F16.E5M2.UNPACK_B R31, R20 ;  /* 0x00000014ff1f723e */ /* 0x000fe200020004ff */
[----:B------:R-:W-:Y:S04]  /*59c70*/  STL.64 [R1+0xb20], R24 ;  /* 0x000b201801007387 */ /* 0x000fe80000100a00 */
[----:B------:R-:W-:Y:S04]  /*59c80*/  STL.64 [R1+0xb28], R26 ;  /* 0x000b281a01007387 */ /* 0x000fe80000100a00 */
[----:B------:R-:W-:Y:S04]  /*59c90*/  STL [R1+0x3b9c], R46 ;  /* 0x003b9c2e01007387 */ /* 0x000fe80000100800 */
[----:B------:R-:W-:Y:S01]  /*59ca0*/  STL [R1+0x3b98], R47 ;  /* 0x003b982f01007387 */ /* 0x000fe20000100800 */
[----:B0-----:R-:W-:-:S02]  /*59cb0*/  IMAD.MOV.U32 R45, RZ, RZ, R54 ;  /* 0x000000ffff2d7224 */ /* 0x001fc400078e0036 */
[----:B------:R-:W-:Y:S02]  /*59cc0*/  IMAD.MOV.U32 R44, RZ, RZ, R57 ;  /* 0x000000ffff2c7224 */ /* 0x000fe400078e0039 */
[----:B------:R-:W-:Y:S02]  /*59cd0*/  IMAD.MOV.U32 R43, RZ, RZ, R56 ;  /* 0x000000ffff2b7224 */ /* 0x000fe400078e0038 */
[----:B------:R-:W-:Y:S01]  /*59ce0*/  IMAD.MOV.U32 R42, RZ, RZ, R59 ;  /* 0x000000ffff2a7224 */ /* 0x000fe200078e003b */
[C---:B--2---:R-:W-:Y:S08]  /*59cf0*/  HMMA.16816.F32 R20, R28.reuse, R52, R16 ;  /* 0x000000341c14723c */ /* 0x044ff00000001810 */
[C---:B---3--:R-:W-:Y:S08]  /*59d00*/  HMMA.16816.F32 R16, R28.reuse, R54, R12 ;  /* 0x000000361c10723c */ /* 0x048ff0000000180c */
[C---:B----4-:R-:W-:Y:S08]  /*59d10*/  HMMA.16816.F32 R4, R28.reuse, R56, R4 ;  /* 0x000000381c04723c */ /* 0x050ff00000001804 */
[----:B------:R-:W-:Y:S01]  /*59d20*/  HMMA.16816.F32 R8, R28, R58, R8 ;  /* 0x0000003a1c08723c */ /* 0x000fe20000001808 */
[----:B------:R-:W-:Y:S04]  /*59d30*/  STL.64 [R1+0xf30], R20 ;  /* 0x000f301401007387 */ /* 0x000fe80000100a00 */
[----:B------:R-:W-:Y:S04]  /*59d40*/  STL.64 [R1+0xf38], R22 ;  /* 0x000f381601007387 */ /* 0x000fe80000100a00 */
[----:B------:R-:W2:Y:S04]  /*59d50*/  LDL.LU.64 R12, [R1+0xf8] ;  /* 0x0000f800010c7983 */ /* 0x000ea80000300a00 */
[----:B------:R-:W-:Y:S04]  /*59d60*/  STL.64 [R1+0xf20], R16 ;  /* 0x000f201001007387 */ /* 0x000fe80000100a00 */
[----:B------:R-:W-:Y:S04]  /*59d70*/  STL.64 [R1+0xf28], R18 ;  /* 0x000f281201007387 */ /* 0x000fe80000100a00 */
[----:B------:R-:W3:Y:S04]  /*59d80*/  LDL.LU.64 R14, [R1+0xf0] ;  /* 0x0000f000010e7983 */ /* 0x000ee80000300a00 */
[----:B------:R-:W-:Y:S04]  /*59d90*/  STL [R1+0x3bb8], R45 ;  /* 0x003bb82d01007387 */ /* 0x000fe80000100800 */
[----:B------:R0:W-:Y:S04]  /*59da0*/  STL.64 [R1+0xf10], R4 ;  /* 0x000f100401007387 */ /* 0x0001e80000100a00 */
[----:B------:R-:W-:Y:S04]  /*59db0*/  STL.64 [R1+0xf18], R6 ;  /* 0x000f180601007387 */ /* 0x000fe80000100a00 */
[----:B0-----:R-:W4:Y:S04]  /*59dc0*/  LDL.LU.64 R4, [R1+0xe8] ;  /* 0x0000e80001047983 */ /* 0x001f280000300a00 */
[----:B------:R-:W-:Y:S04]  /*59dd0*/  STL [R1+0x3bc0], R44 ;  /* 0x003bc02c01007387 */ /* 0x000fe80000100800 */
[----:B------:R-:W-:Y:S04]  /*59de0*/  STL [R1+0x3bbc], R43 ;  /* 0x003bbc2b01007387 */ /* 0x000fe80000100800 */
[----:B------:R-:W3:Y:S04]  /*59df0*/  LDL.LU.64 R20, [R1+0xef0] ;  /* 0x000ef00001147983 */ /* 0x000ee80000300a00 */
[----:B------:R0:W-:Y:S04]  /*59e00*/  STL.64 [R1+0xf00], R8 ;  /* 0x000f000801007387 */ /* 0x0001e80000100a00 */
[----:B------:R1:W-:Y:S04]  /*59e10*/  STL.64 [R1+0xf08], R10 ;  /* 0x000f080a01007387 */ /* 0x0003e80000100a00 */
[----:B------:R-:W3:Y:S04]  /*59e20*/  LDL.LU.64 R22, [R1+0xef8] ;  /* 0x000ef80001167983 */ /* 0x000ee80000300a00 */
[----:B------:R-:W4:Y:S04]  /*59e30*/  LDL.LU.64 R16, [R1+0xee0] ;  /* 0x000ee00001107983 */ /* 0x000f280000300a00 */
[----:B------:R-:W4:Y:S04]  /*59e40*/  LDL.LU.64 R18, [R1+0xee8] ;  /* 0x000ee80001127983 */ /* 0x000f280000300a00 */
[----:B0-----:R-:W4:Y:S04]  /*59e50*/  LDL.LU.64 R8, [R1+0xed0] ;  /* 0x000ed00001087983 */ /* 0x001f280000300a00 */
[----:B-1----:R-:W4:Y:S04]  /*59e60*/  LDL.LU.64 R10, [R1+0xed8] ;  /* 0x000ed800010a7983 */ /* 0x002f280000300a00 */
[----:B------:R-:W4:Y:S04]  /*59e70*/  LDL R58, [R1+0xa8] ;  /* 0x0000a800013a7983 */ /* 0x000f280000100800 */
[----:B------:R-:W4:Y:S04]  /*59e80*/  LDL R59, [R1+0xac] ;  /* 0x0000ac00013b7983 */ /* 0x000f280000100800 */
[----:B------:R-:W4:Y:S04]  /*59e90*/  LDL R56, [R1+0xb0] ;  /* 0x0000b00001387983 */ /* 0x000f280000100800 */
[----:B------:R-:W4:Y:S04]  /*59ea0*/  LDL R57, [R1+0xb4] ;  /* 0x0000b40001397983 */ /* 0x000f280000100800 */
[----:B------:R-:W4:Y:S04]  /*59eb0*/  LDL R54, [R1+0xb8] ;  /* 0x0000b80001367983 */ /* 0x000f280000100800 */
[----:B------:R-:W4:Y:S01]  /*59ec0*/  LDL R55, [R1+0xbc] ;  /* 0x0000bc0001377983 */ /* 0x000f220000100800 */
[----:B--2---:R-:W-:-:S02]  /*59ed0*/  IMAD.MOV.U32 R41, RZ, RZ, R13 ;  /* 0x000000ffff297224 */ /* 0x004fc400078e000d */
[----:B------:R-:W-:Y:S01]  /*59ee0*/  IMAD.MOV.U32 R40, RZ, RZ, R12 ;  /* 0x000000ffff287224 */ /* 0x000fe200078e000c */
[C---:B---3--:R-:W-:Y:S08]  /*59ef0*/  HMMA.16816.F32 R20, R28.reuse, R12, R20 ;  /* 0x0000000c1c14723c */ /* 0x048ff00000001814 */
[C---:B----4-:R-:W-:Y:S01]  /*59f00*/  HMMA.16816.F32 R16, R28.reuse, R14, R16 ;  /* 0x0000000e1c10723c */ /* 0x050fe20000001810 */
[----:B------:R-:W-:Y:S04]  /*59f10*/  STL.64 [R1+0x3cd0], R58 ;  /* 0x003cd03a01007387 */ /* 0x000fe80000100a00 */
[----:B------:R0:W-:Y:S04]  /*59f20*/  STL.64 [R1+0x3cc8], R56 ;  /* 0x003cc83801007387 */ /* 0x0001e80000100a00 */
[----:B------:R-:W2:Y:S04]  /*59f30*/  LDL.LU.64 R6, [R1+0xe0] ;  /* 0x0000e00001067983 */ /* 0x000ea80000300a00 */
[----:B------:R-:W3:Y:S04]  /*59f40*/  LDL R52, [R1+0xc0] ;  /* 0x0000c00001347983 */ /* 0x000ee80000100800 */
[----:B------:R-:W3:Y:S04]  /*59f50*/  LDL R53, [R1+0xc4] ;  /* 0x0000c40001357983 */ /* 0x000ee80000100800 */
[----:B------:R-:W4:Y:S04]  /*59f60*/  LDL R50, [R1+0xc8] ;  /* 0x0000c80001327983 */ /* 0x000f280000100800 */
[----:B------:R-:W4:Y:S04]  /*59f70*/  LDL R51, [R1+0xcc] ;  /* 0x0000cc0001337983 */ /* 0x000f280000100800 */
[----:B------:R-:W2:Y:S04]  /*59f80*/  LDL.LU.64 R34, [R1+0xd8] ;  /* 0x0000d80001227983 */ /* 0x000ea80000300a00 */
[----:B------:R-:W2:Y:S04]  /*59f90*/  LDL R48, [R1+0xd0] ;  /* 0x0000d00001307983 */ /* 0x000ea80000100800 */
[----:B------:R-:W2:Y:S04]  /*59fa0*/  LDL R49, [R1+0xd4] ;  /* 0x0000d40001317983 */ /* 0x000ea80000100800 */
[----:B------:R1:W-:Y:S04]  /*59fb0*/  STL [R1+0x3bc4], R42 ;  /* 0x003bc42a01007387 */ /* 0x0003e80000100800 */
[----:B------:R0:W-:Y:S04]  /*59fc0*/  STL.64 [R1+0xef0], R20 ;  /* 0x000ef01401007387 */ /* 0x0001e80000100a00 */
[----:B------:R0:W-:Y:S04]  /*59fd0*/  STL.64 [R1+0xef8], R22 ;  /* 0x000ef81601007387 */ /* 0x0001e80000100a00 */
[----:B------:R-:W-:Y:S04]  /*59fe0*/  STL [R1+0x3bcc], R41 ;  /* 0x003bcc2901007387 */ /* 0x000fe80000100800 */
[----:B------:R-:W-:Y:S04]  /*59ff0*/  STL [R1+0x3bc8], R40 ;  /* 0x003bc82801007387 */ /* 0x000fe80000100800 */
[----:B------:R1:W-:Y:S04]  /*5a000*/  STL.64 [R1+0xee0], R16 ;  /* 0x000ee01001007387 */ /* 0x0003e80000100a00 */
[----:B------:R1:W-:Y:S04]  /*5a010*/  STL.64 [R1+0xee8], R18 ;  /* 0x000ee81201007387 */ /* 0x0003e80000100a00 */
[----:B0-----:R-:W2:Y:S04]  /*5a020*/  LDL.LU.64 R56, [R1+0xec0] ;  /* 0x000ec00001387983 */ /* 0x001ea80000300a00 */
[----:B------:R-:W2:Y:S01]  /*5a030*/  LDL.LU.64 R58, [R1+0xec8] ;  /* 0x000ec800013a7983 */ /* 0x000ea20000300a00 */
[----:B------:R-:W-:Y:S01]  /*5a040*/  HMMA.16816.F32 R8, R28, R4, R8 ;  /* 0x000000041c08723c */ /* 0x000fe20000001808 */
[----:B-1----:R-:W-:-:S02]  /*5a050*/  IMAD.MOV.U32 R42, RZ, RZ, R14 ;  /* 0x000000ffff2a7224 */ /* 0x002fc400078e000e */
[----:B------:R-:W-:-:S15]  /*5a060*/  IMAD.MOV.U32 R44, RZ, RZ, R15 ;  /* 0x000000ffff2c7224 */ /* 0x000fde00078e000f */
[----:B------:R-:W-:Y:S01]  /*5a070*/  NOP ;  /* 0x0000000000007918 */ /* 0x000fe20000000000 */
[----:B------:R0:W-:Y:S04]  /*5a080*/  STL.64 [R1+0xed0], R8 ;  /* 0x000ed00801007387 */ /* 0x0001e80000100a00 */
[----:B------:R1:W-:Y:S04]  /*5a090*/  STL.64 [R1+0xed8], R10 ;  /* 0x000ed80a01007387 */ /* 0x0003e80000100a00 */
[----:B------:R-:W3:Y:S04]  /*5a0a0*/  LDL.LU.64 R36, [R1+0xeb0] ;  /* 0x000eb00001247983 */ /* 0x000ee80000300a00 */
[----:B------:R-:W3:Y:S04]  /*5a0b0*/  LDL.LU.64 R38, [R1+0xeb8] ;  /* 0x000eb80001267983 */ /* 0x000ee80000300a00 */
[----:B------:R-:W3:Y:S04]  /*5a0c0*/  LDL.LU.64 R24, [R1+0xea0] ;  /* 0x000ea00001187983 */ /* 0x000ee80000300a00 */
[----:B------:R-:W3:Y:S04]  /*5a0d0*/  LDL.LU.64 R26, [R1+0xea8] ;  /* 0x000ea800011a7983 */ /* 0x000ee80000300a00 */
[----:B------:R-:W4:Y:S04]  /*5a0e0*/  LDL.LU.64 R20, [R1+0xe90] ;  /* 0x000e900001147983 */ /* 0x000f280000300a00 */
[----:B------:R-:W4:Y:S04]  /*5a0f0*/  LDL.LU.64 R22, [R1+0xe98] ;  /* 0x000e980001167983 */ /* 0x000f280000300a00 */
[----:B------:R-:W4:Y:S04]  /*5a100*/  LDL.LU.64 R16, [R1+0xe80] ;  /* 0x000e800001107983 */ /* 0x000f280000300a00 */
[----:B------:R-:W4:Y:S04]  /*5a110*/  LDL.LU.64 R18, [R1+0xe88] ;  /* 0x000e880001127983 */ /* 0x000f280000300a00 */
[----:B------:R-:W4:Y:S04]  /*5a120*/  LDL.LU.64 R12, [R1+0xe70] ;  /* 0x000e7000010c7983 */ /* 0x000f280000300a00 */
[----:B------:R-:W4:Y:S04]  /*5a130*/  LDL.LU.64 R14, [R1+0xe78] ;  /* 0x000e7800010e7983 */ /* 0x000f280000300a00 */
[----:B0-----:R-:W4:Y:S04]  /*5a140*/  LDL.LU.64 R8, [R1+0xe60] ;  /* 0x000e600001087983 */ /* 0x001f280000300a00 */
[----:B-1----:R-:W4:Y:S01]  /*5a150*/  LDL.LU.64 R10, [R1+0xe68] ;  /* 0x000e6800010a7983 */ /* 0x002f220000300a00 */
[----:B------:R-:W-:-:S02]  /*5a160*/  IMAD.MOV.U32 R43, RZ, RZ, R4 ;  /* 0x000000ffff2b7224 */ /* 0x000fc400078e0004 */
[----:B------:R-:W-:Y:S01]  /*5a170*/  IMAD.MOV.U32 R45, RZ, RZ, R5 ;  /* 0x000000ffff2d7224 */ /* 0x000fe200078e0005 */
[----:B--2---:R-:W-:Y:S01]  /*5a180*/  HMMA.16816.F32 R56, R28, R6, R56 ;  /* 0x000000061c38723c */ /* 0x004fe20000001838 */
[----:B------:R-:W-:Y:S02]  /*5a190*/  IMAD.MOV.U32 R41, RZ, RZ, R6 ;  /* 0x000000ffff297224 */ /* 0x000fe400078e0006 */
[----:B------:R-:W-:-:S15]  /*5a1a0*/  IMAD.MOV.U32 R40, RZ, RZ, R7 ;  /* 0x000000ffff287224 */ /* 0x000fde00078e0007 */
[----:B------:R-:W-:Y:S01]  /*5a1b0*/  NOP ;  /* 0x0000000000007918 */ /* 0x000fe20000000000 */
[----:B------:R-:W-:Y:S04]  /*5a1c0*/  STL.64 [R1+0xec0], R56 ;  /* 0x000ec03801007387 */ /* 0x000fe80000100a00 */
[----:B------:R0:W-:Y:S04]  /*5a1d0*/  STL.64 [R1+0xec8], R58 ;  /* 0x000ec83a01007387 */ /* 0x0001e80000100a00 */
[----:B0-----:R-:W2:Y:S04]  /*5a1e0*/  LDL.LU.64 R58, [R1+0x3cd0] ;  /* 0x003cd000013a7983 */ /* 0x001ea80000300a00 */
[----:B------:R-:W2:Y:S04]  /*5a1f0*/  LDL.LU.64 R56, [R1+0x3cc8] ;  /* 0x003cc80001387983 */ /* 0x000ea80000300a00 */
[----:B------:R-:W2:Y:S04]  /*5a200*/  LDL.LU.64 R4, [R1+0xe50] ;  /* 0x000e500001047983 */ /* 0x000ea80000300a00 */
[----:B------:R-:W2:Y:S01]  /*5a210*/  LDL.LU.64 R6, [R1+0xe58] ;  /* 0x000e580001067983 */ /* 0x000ea20000300a00 */
[C---:B---3--:R-:W-:Y:S08]  /*5a220*/  HMMA.16816.F32 R36, R28.reuse, R34, R36 ;  /* 0x000000221c24723c */ /* 0x048ff00000001824 */
[C---:B------:R-:W-:Y:S08]  /*5a230*/  HMMA.16816.F32 R24, R28.reuse, R48, R24 ;  /* 0x000000301c18723c */ /* 0x040ff00000001818 */
[C---:B----4-:R-:W-:Y:S08]  /*5a240*/  HMMA.16816.F32 R20, R28.reuse, R50, R20 ;  /* 0x000000321c14723c */ /* 0x050ff00000001814 */
[C---:B------:R-:W-:Y:S08]  /*5a250*/  HMMA.16816.F32 R16, R28.reuse, R52, R16 ;  /* 0x000000341c10723c */ /* 0x040ff00000001810 */
[----:B------:R-:W-:Y:S01]  /*5a260*/  HMMA.16816.F32 R12, R28, R54, R12 ;  /* 0x000000361c0c723c */ /* 0x000fe2000000180c */
[----:B------:R-:W-:-:S02]  /*5a270*/  IMAD.MOV.U32 R46, RZ, RZ, R34 ;  /* 0x000000ffff2e7224 */ /* 0x000fc400078e0022 */
[----:B------:R-:W-:Y:S01]  /*5a280*/  IMAD.MOV.U32 R47, RZ, RZ, R35 ;  /* 0x000000ffff2f7224 */ /* 0x000fe200078e0023 */
[----:B------:R-:W-:Y:S04]  /*5a290*/  STL.64 [R1+0x3c88], R42 ;  /* 0x003c882a01007387 */ /* 0x000fe80000100a00 */
        /* <DEDUP_REMOVED lines=10> */
[----:B------:R0:W-:Y:S04]  /*5a340*/  STL.64 [R1+0xe88], R18 ;  /* 0x000e881201007387 */ /* 0x0001e80000100a00 */
[----:B------:R-:W3:Y:S04]  /*5a350*/  LDL R50, [R1+0x70] ;  /* 0x0000700001327983 */ /* 0x000ee80000100800 */
[----:B------:R-:W-:Y:S04]  /*5a360*/  STL.64 [R1+0xe70], R12 ;  /* 0x000e700c01007387 */ /* 0x000fe80000100a00 */
[----:B------:R-:W-:Y:S01]  /*5a370*/  STL.64 [R1+0xe78], R14 ;  /* 0x000e780e01007387 */ /* 0x000fe20000100a00 */
[C---:B--2---:R-:W-:Y:S08]  /*5a380*/  HMMA.16816.F32 R8, R28.reuse, R56, R8 ;  /* 0x000000381c08723c */ /* 0x044ff00000001808 */
[C---:B------:R-:W-:Y:S11]  /*5a390*/  HMMA.16816.F32 R4, R28.reuse, R58, R4 ;  /* 0x0000003a1c04723c */ /* 0x040ff60000001804 */
[----:B------:R1:W-:Y:S04]  /*5a3a0*/  STL.64 [R1+0xe60], R8 ;  /* 0x000e600801007387 */ /* 0x0003e80000100a00 */
[----:B------:R2:W-:Y:S04]  /*5a3b0*/  STL.64 [R1+0xe68], R10 ;  /* 0x000e680a01007387 */ /* 0x0005e80000100a00 */
[----:B------:R-:W3:Y:S04]  /*5a3c0*/  LDL R51, [R1+0x74] ;  /* 0x0000740001337983 */ /* 0x000ee80000100800 */
[----:B------:R-:W4:Y:S04]  /*5a3d0*/  LDL.64 R54, [R1+0x28] ;  /* 0x0000280001367983 */ /* 0x000f280000100a00 */
[----:B------:R-:W3:Y:S04]  /*5a3e0*/  LDL R48, [R1+0x78] ;  /* 0x0000780001307983 */ /* 0x000ee80000100800 */
[----:B------:R-:W-:Y:S04]  /*5a3f0*/  STL.64 [R1+0xe50], R4 ;  /* 0x000e500401007387 */ /* 0x000fe80000100a00 */
[----:B------:R-:W-:Y:S04]  /*5a400*/  STL.64 [R1+0xe58], R6 ;  /* 0x000e580601007387 */ /* 0x000fe80000100a00 */
[----:B------:R-:W3:Y:S04]  /*5a410*/  LDL R49, [R1+0x7c] ;  /* 0x00007c0001317983 */ /* 0x000ee80000100800 */
[----:B0-----:R-:W3:Y:S04]  /*5a420*/  LDL R18, [R1+0x80] ;  /* 0x0000800001127983 */ /* 0x001ee80000100800 */
[----:B------:R-:W3:Y:S04]  /*5a430*/  LDL R19, [R1+0x84] ;  /* 0x0000840001137983 */ /* 0x000ee80000100800 */
[----:B------:R-:W3:Y:S04]  /*5a440*/  LDL R56, [R1+0xa0] ;  /* 0x0000a00001387983 */ /* 0x000ee80000100800 */
[----:B------:R-:W3:Y:S04]  /*5a450*/  LDL R57, [R1+0xa4] ;  /* 0x0000a40001397983 */ /* 0x000ee80000100800 */
[----:B-1----:R-:W3:Y:S04]  /*5a460*/  LDL.LU.64 R8, [R1+0xe40] ;  /* 0x000e400001087983 */ /* 0x002ee80000300a00 */
[----:B--2---:R-:W3:Y:S04]  /*5a470*/  LDL.LU.64 R10, [R1+0xe48] ;  /* 0x000e4800010a7983 */ /* 0x004ee80000300a00 */
[----:B------:R-:W2:Y:S04]  /*5a480*/  LDL.64 R12, [R1+0x38] ;  /* 0x00003800010c7983 */ /* 0x000ea80000100a00 */
[----:B------:R-:W3:Y:S04]  /*5a490*/  LDL R16, [R1+0x88] ;  /* 0x0000880001107983 */ /* 0x000ee80000100800 */
[----:B------:R-:W3:Y:S04]  /*5a4a0*/  LDL R17, [R1+0x8c] ;  /* 0x00008c0001117983 */ /* 0x000ee80000100800 */
[----:B------:R-:W3:Y:S04]  /*5a4b0*/  LDL R38, [R1+0x90] ;  /* 0x0000900001267983 */ /* 0x000ee80000100800 */
[----:B------:R-:W3:Y:S04]  /*5a4c0*/  LDL R39, [R1+0x94] ;  /* 0x0000940001277983 */ /* 0x000ee80000100800 */
[----:B--2---:R-:W-:Y:S04]  /*5a4d0*/  STL.64 [R1+0x3cc0], R12 ;  /* 0x003cc00c01007387 */ /* 0x004fe80000100a00 */
[----:B------:R-:W2:Y:S04]  /*5a4e0*/  LDL R52, [R1+0x30] ;  /* 0x0000300001347983 */ /* 0x000ea80000100800 */
[----:B------:R-:W2:Y:S04]  /*5a4f0*/  LDL R53, [R1+0x34] ;  /* 0x0000340001357983 */ /* 0x000ea80000100800 */
[----:B------:R-:W3:Y:S04]  /*5a500*/  LDL R36, [R1+0x98] ;  /* 0x0000980001247983 */ /* 0x000ee80000100800 */
[----:B------:R-:W3:Y:S04]  /*5a510*/  LDL R37, [R1+0x9c] ;  /* 0x00009c0001257983 */ /* 0x000ee80000100800 */
[----:B----4-:R-:W-:Y:S04]  /*5a520*/  STL.64 [R1+0x3ca8], R54 ;  /* 0x003ca83601007387 */ /* 0x010fe80000100a00 */
[----:B--2---:R0:W-:Y:S04]  /*5a530*/  STL.64 [R1+0x3ca0], R52 ;  /* 0x003ca03401007387 */ /* 0x0041e80000100a00 */
[----:B------:R-:W2:Y:S04]  /*5a540*/  LDL R34, [R1+0x40] ;  /* 0x0000400001227983 */ /* 0x000ea80000100800 */
[----:B------:R-:W2:Y:S04]  /*5a550*/  LDL R35, [R1+0x44] ;  /* 0x0000440001237983 */ /* 0x000ea80000100800 */
[----:B------:R-:W4:Y:S04]  /*5a560*/  LDL R32, [R1+0x48] ;  /* 0x0000480001207983 */ /* 0x000f280000100800 */
[----:B------:R-:W4:Y:S04]  /*5a570*/  LDL R33, [R1+0x4c] ;  /* 0x00004c0001217983 */ /* 0x000f280000100800 */
[----:B0-----:R-:W4:Y:S04]  /*5a580*/  LDL.LU.64 R52, [R1+0xe30] ;  /* 0x000e300001347983 */ /* 0x001f280000300a00 */
[----:B------:R-:W4:Y:S04]  /*5a590*/  LDL.LU.64 R54, [R1+0xe38] ;  /* 0x000e380001367983 */ /* 0x000f280000300a00 */
        /* <DEDUP_REMOVED lines=9> */
[----:B------:R-:W4:Y:S01]  /*5a630*/  LDL.LU.64 R6, [R1+0xde8] ;  /* 0x000de80001067983 */ /* 0x000f220000300a00 */
[C---:B---3--:R-:W-:Y:S03]  /*5a640*/  HMMA.16816.F32 R8, R28.reuse, R56, R8 ;  /* 0x000000381c08723c */ /* 0x048fe60000001808 */
[----:B--2---:R-:W-:Y:S04]  /*5a650*/  STL.64 [R1+0x3cb8], R34 ;  /* 0x003cb82201007387 */ /* 0x004fe80000100a00 */
[----:B----4-:R0:W-:Y:S04]  /*5a660*/  STL.64 [R1+0x3cb0], R32 ;  /* 0x003cb02001007387 */ /* 0x0101e80000100a00 */
[----:B------:R-:W2:Y:S04]  /*5a670*/  LDL.64 R58, [R1+0x18] ;  /* 0x00001800013a7983 */ /* 0x000ea80000100a00 */
[----:B------:R-:W3:Y:S01]  /*5a680*/  LDL R46, [R1+0x50] ;  /* 0x00005000012e7983 */ /* 0x000ee20000100800 */
[C---:B------:R-:W-:Y:S08]  /*5a690*/  HMMA.16816.F32 R52, R28.reuse, R36, R52 ;  /* 0x000000241c34723c */ /* 0x040ff00000001834 */
[C---:B0-----:R-:W-:Y:S08]  /*5a6a0*/  HMMA.16816.F32 R32, R28.reuse, R38, R40 ;  /* 0x000000261c20723c */ /* 0x041ff00000001828 */
[C---:B------:R-:W-:Y:S08]  /*5a6b0*/  HMMA.16816.F32 R24, R28.reuse, R16, R24 ;  /* 0x000000101c18723c */ /* 0x040ff00000001818 */
[C---:B------:R-:W-:Y:S08]  /*5a6c0*/  HMMA.16816.F32 R20, R28.reuse, R18, R20 ;  /* 0x000000121c14723c */ /* 0x040ff00000001814 */
[C---:B------:R-:W-:Y:S08]  /*5a6d0*/  HMMA.16816.F32 R16, R28.reuse, R48, R12 ;  /* 0x000000301c10723c */ /* 0x040ff0000000180c */
[C---:B------:R-:W-:Y:S01]  /*5a6e0*/  HMMA.16816.F32 R4, R28.reuse, R50, R4 ;  /* 0x000000321c04723c */ /* 0x040fe20000001804 */
[----:B------:R0:W-:Y:S04]  /*5a6f0*/  STL.64 [R1+0xe40], R8 ;  /* 0x000e400801007387 */ /* 0x0001e80000100a00 */
[----:B------:R1:W-:Y:S04]  /*5a700*/  STL.64 [R1+0xe48], R10 ;  /* 0x000e480a01007387 */ /* 0x0003e80000100a00 */
[----:B------:R-:W3:Y:S04]  /*5a710*/  LDL R47, [R1+0x54] ;  /* 0x00005400012f7983 */ /* 0x000ee80000100800 */
[----:B------:R-:W4:Y:S04]  /*5a720*/  LDL R44, [R1+0x58] ;  /* 0x00005800012c7983 */ /* 0x000f280000100800 */
[----:B------:R-:W4:Y:S04]  /*5a730*/  LDL R45, [R1+0x5c] ;  /* 0x00005c00012d7983 */ /* 0x000f280000100800 */
[----:B------:R-:W2:Y:S04]  /*5a740*/  LDL R56, [R1+0x20] ;  /* 0x0000200001387983 */ /* 0x000ea80000100800 */
[----:B------:R-:W2:Y:S04]  /*5a750*/  LDL R57, [R1+0x24] ;  /* 0x0000240001397983 */ /* 0x000ea80000100800 */
[----:B0-----:R-:W2:Y:S04]  /*5a760*/  LDL R8, [R1+0x68] ;  /* 0x0000680001087983 */ /* 0x001ea80000100800 */
[----:B------:R-:W2:Y:S04]  /*5a770*/  LDL R9, [R1+0x6c] ;  /* 0x00006c0001097983 */ /* 0x000ea80000100800 */
[----:B-1----:R-:W2:Y:S04]  /*5a780*/  LDL R10, [R1+0x60] ;  /* 0x00006000010a7983 */ /* 0x002ea80000100800 */
[----:B------:R-:W2:Y:S04]  /*5a790*/  LDL R11, [R1+0x64] ;  /* 0x00006400010b7983 */ /* 0x000ea80000100800 */
        /* <DEDUP_REMOVED lines=8> */
[----:B------:R-:W2:Y:S04]  /*5a820*/  LDL.LU.64 R12, [R1+0xdd0] ;  /* 0x000dd000010c7983 */ /* 0x000ea80000300a00 */
[----:B------:R0:W-:Y:S04]  /*5a830*/  STL.64 [R1+0xdf0], R16 ;  /* 0x000df01001007387 */ /* 0x0001e80000100a00 */
[----:B------:R1:W-:Y:S04]  /*5a840*/  STL.64 [R1+0xdf8], R18 ;  /* 0x000df81201007387 */ /* 0x0003e80000100a00 */
[----:B------:R-:W2:Y:S04]  /*5a850*/  LDL.LU.64 R14, [R1+0xdd8] ;  /* 0x000dd800010e7983 */ /* 0x000ea80000300a00 */
[----:B------:R0:W-:Y:S04]  /*5a860*/  STL.64 [R1+0xde0], R4 ;  /* 0x000de00401007387 */ /* 0x0001e80000100a00 */
[----:B------:R0:W-:Y:S04]  /*5a870*/  STL.64 [R1+0xde8], R6 ;  /* 0x000de80601007387 */ /* 0x0001e80000100a00 */
[----:B------:R-:W3:Y:S04]  /*5a880*/  LDL R48, [R1+0x10] ;  /* 0x0000100001307983 */ /* 0x000ee80000100800 */
[----:B------:R-:W3:Y:S04]  /*5a890*/  LDL R49, [R1+0x14] ;  /* 0x0000140001317983 */ /* 0x000ee80000100800 */
[----:B0-----:R-:W3:Y:S04]  /*5a8a0*/  LDL.LU.64 R16, [R1+0xdc0] ;  /* 0x000dc00001107983 */ /* 0x001ee80000300a00 */
[----:B-1----:R-:W3:Y:S04]  /*5a8b0*/  LDL.LU.64 R18, [R1+0xdc8] ;  /* 0x000dc80001127983 */ /* 0x002ee80000300a00 */
        /* <DEDUP_REMOVED lines=14> */
[----:B------:R-:W4:Y:S01]  /*5a9a0*/  LDL.64 R50, [R1+0x8] ;  /* 0x0000080001327983 */ /* 0x000f220000100a00 */
[C---:B--2---:R-:W-:Y:S08]  /*5a9b0*/  HMMA.16816.F32 R12, R28.reuse, R8, R12 ;  /* 0x000000081c0c723c */ /* 0x044ff0000000180c */
[C---:B---3--:R-:W-:Y:S08]  /*5a9c0*/  HMMA.16816.F32 R8, R28.reuse, R10, R16 ;  /* 0x0000000a1c08723c */ /* 0x048ff00000001810 */
[C---:B----4-:R-:W-:Y:S03]  /*5a9d0*/  HMMA.16816.F32 R32, R28.reuse, R44, R32 ;  /* 0x0000002c1c20723c */ /* 0x050fe60000001820 */
[----:B------:R0:W-:Y:S04]  /*5a9e0*/  STL.64 [R1+0xdd0], R12 ;  /* 0x000dd00c01007387 */ /* 0x0001e80000100a00 */
[----:B------:R1:W-:Y:S04]  /*5a9f0*/  STL.64 [R1+0xdd8], R14 ;  /* 0x000dd80e01007387 */ /* 0x0003e80000100a00 */
[----:B0-----:R-:W2:Y:S04]  /*5aa00*/  LDL.LU.64 R12, [R1+0x3cc0] ;  /* 0x003cc000010c7983 */ /* 0x001ea80000300a00 */
[----:B-1----:R-:W3:Y:S04]  /*5aa10*/  LDL R14, [R1] ;  /* 0x00000000010e7983 */ /* 0x002ee80000100800 */
[----:B------:R-:W4:Y:S04]  /*5aa20*/  LDL.LU.64 R16, [R1+0xd40] ;  /* 0x000d400001107983 */ /* 0x000f280000300a00 */
[----:B------:R-:W4:Y:S04]  /*5aa30*/  LDL.LU.64 R18, [R1+0xd48] ;  /* 0x000d480001127983 */ /* 0x000f280000300a00 */
[----:B------:R0:W-:Y:S04]  /*5aa40*/  STL.64 [R1+0xdc0], R8 ;  /* 0x000dc00801007387 */ /* 0x0001e80000100a00 */
[----:B------:R1:W-:Y:S04]  /*5aa50*/  STL.64 [R1+0xdc8], R10 ;  /* 0x000dc80a01007387 */ /* 0x0003e80000100a00 */
[----:B0-----:R-:W3:Y:S04]  /*5aa60*/  LDL.LU.64 R8, [R1+0xd30] ;  /* 0x000d300001087983 */ /* 0x001ee80000300a00 */
[----:B-1----:R-:W3:Y:S04]  /*5aa70*/  LDL.LU.64 R10, [R1+0xd38] ;  /* 0x000d3800010a7983 */ /* 0x002ee80000300a00 */
[----:B------:R-:W-:Y:S04]  /*5aa80*/  STL.64 [R1+0xdb0], R32 ;  /* 0x000db02001007387 */ /* 0x000fe80000100a00 */
[----:B------:R0:W-:Y:S04]  /*5aa90*/  STL.64 [R1+0xdb8], R34 ;  /* 0x000db82201007387 */ /* 0x0001e80000100a00 */
[----:B0-----:R-:W3:Y:S04]  /*5aaa0*/  LDL.LU.64 R34, [R1+0x3cb8] ;  /* 0x003cb80001227983 */ /* 0x001ee80000300a00 */
[----:B------:R-:W3:Y:S01]  /*5aab0*/  LDL.LU.64 R32, [R1+0x3cb0] ;  /* 0x003cb00001207983 */ /* 0x000ee20000300a00 */
[----:B------:R-:W-:Y:S03]  /*5aac0*/  HMMA.16816.F32 R44, R28, R46, R52 ;  /* 0x0000002e1c2c723c */ /* 0x000fe60000001834 */
[----:B------:R-:W4:Y:S04]  /*5aad0*/  LDL.LU.64 R54, [R1+0x3ca8] ;  /* 0x003ca80001367983 */ /* 0x000f280000300a00 */
[----:B------:R-:W4:Y:S01]  /*5aae0*/  LDL.LU.64 R52, [R1+0x3ca0] ;  /* 0x003ca00001347983 */ /* 0x000f220000300a00 */
[----:B------:R-:W-:-:S11]  /*5aaf0*/  IMAD.MOV.U32 R15, RZ, RZ, R0 ;  /* 0x000000ffff0f7224 */ /* 0x000fd600078e0000 */
[----:B------:R-:W-:Y:S04]  /*5ab00*/  STL.64 [R1+0xda0], R44 ;  /* 0x000da02c01007387 */ /* 0x000fe80000100a00 */
[----:B------:R0:W-:Y:S04]  /*5ab10*/  STL.64 [R1+0xda8], R46 ;  /* 0x000da82e01007387 */ /* 0x0001e80000100a00 */
[----:B0-----:R-:W4:Y:S04]  /*5ab20*/  LDL.LU.64 R46, [R1+0x3c98] ;  /* 0x003c9800012e7983 */ /* 0x001f280000300a00 */
[----:B------:R-:W4:Y:S01]  /*5ab30*/  LDL.LU.64 R44, [R1+0x3c90] ;  /* 0x003c9000012c7983 */ /* 0x000f220000300a00 */
[----:B--2---:R-:W-:Y:S01]  /*5ab40*/  HMMA.16816.F32 R24, R28, R12, R24 ;  /* 0x0000000c1c18723c */ /* 0x004fe20000001818 */
[----:B------:R-:W-:-:S07]  /*5ab50*/  IMAD.MOV.U32 R0, RZ, RZ, R13 ;  /* 0x000000ffff007224 */ /* 0x000fce00078e000d */
[C---:B---3--:R-:W-:Y:S08]  /*5ab60*/  HMMA.16816.F32 R40, R28.reuse, R32, R40 ;  /* 0x000000201c28723c */ /* 0x048ff00000001828 */
[C---:B------:R-:W-:Y:S08]  /*5ab70*/  HMMA.16816.F32 R32, R28.reuse, R34, R36 ;  /* 0x000000221c20723c */ /* 0x040ff00000001824 */
[C---:B----4-:R-:W-:Y:S03]  /*5ab80*/  HMMA.16816.F32 R20, R28.reuse, R52, R20 ;  /* 0x000000341c14723c */ /* 0x050fe60000001814 */
[----:B------:R-:W-:Y:S04]  /*5ab90*/  STL.64 [R1+0xd90], R40 ;  /* 0x000d902801007387 */ /* 0x000fe80000100a00 */
[----:B------:R0:W-:Y:S04]  /*5aba0*/  STL.64 [R1+0xd98], R42 ;  /* 0x000d982a01007387 */ /* 0x0001e80000100a00 */
[----:B0-----:R-:W2:Y:S04]  /*5abb0*/  LDL.LU.64 R42, [R1+0x3c88] ;  /* 0x003c8800012a7983 */ /* 0x001ea80000300a00 */
[----:B------:R-:W3:Y:S04]  /*5abc0*/  LDL.LU.64 R40, [R1+0x3c80] ;  /* 0x003c800001287983 */ /* 0x000ee80000300a00 */
[----:B------:R-:W4:Y:S04]  /*5abd0*/  LDL.LU.64 R38, [R1+0x3c78] ;  /* 0x003c780001267983 */ /* 0x000f280000300a00 */
        /* <DEDUP_REMOVED lines=8> */
[----:B------:R-:W2:Y:S04]  /*5ac60*/  LDL.LU.64 R24, [R1+0x3c50] ;  /* 0x003c500001187983 */ /* 0x000ea80000300a00 */
[----:B------:R-:W-:Y:S04]  /*5ac70*/  STL [R1+0x3b00], R0 ;  /* 0x003b000001007387 */ /* 0x000fe80000100800 */
[----:B------:R-:W-:Y:S04]  /*5ac80*/  STL.64 [R1+0xd60], R20 ;  /* 0x000d601401007387 */ /* 0x000fe80000100a00 */
[----:B------:R0:W-:Y:S01]  /*5ac90*/  STL.64 [R1+0xd68], R22 ;  /* 0x000d681601007387 */ /* 0x0001e20000100a00 */
[C---:B------:R-:W-:Y:S08]  /*5aca0*/  HMMA.16816.F32 R16, R28.reuse, R56, R16 ;  /* 0x000000381c10723c */ /* 0x040ff00000001810 */
[C---:B0-----:R-:W-:Y:S08]  /*5acb0*/  HMMA.16816.F32 R20, R28.reuse, R54, R4 ;  /* 0x000000361c14723c */ /* 0x041ff00000001804 */
[----:B------:R-:W-:Y:S01]  /*5acc0*/  HMMA.16816.F32 R8, R28, R58, R8 ;  /* 0x0000003a1c08723c */ /* 0x000fe20000001808 */
[----:B------:R-:W2:Y:S01]  /*5acd0*/  LDL.LU.64 R4, [R1+0xd20] ;  /* 0x000d200001047983 */ /* 0x000ea20000300a00 */
[----:B------:R-:W-:-:S09]  /*5ace0*/  IMAD.MOV.U32 R0, RZ, RZ, R54 ;  /* 0x000000ffff007224 */ /* 0x000fd200078e0036 */
[----:B------:R0:W-:Y:S04]  /*5acf0*/  STL.64 [R1+0xd50], R20 ;  /* 0x000d501401007387 */ /* 0x0001e80000100a00 */
[----:B------:R1:W-:Y:S04]  /*5ad00*/  STL.64 [R1+0xd58], R22 ;  /* 0x000d581601007387 */ /* 0x0003e80000100a00 */
[----:B------:R-:W2:Y:S04]  /*5ad10*/  LDL.LU.64 R6, [R1+0xd28] ;  /* 0x000d280001067983 */ /* 0x000ea80000300a00 */
[----:B0-----:R-:W3:Y:S04]  /*5ad20*/  LDL.LU.64 R20, [R1+0xd10] ;  /* 0x000d100001147983 */ /* 0x001ee80000300a00 */
[----:B-1----:R-:W3:Y:S04]  /*5ad30*/  LDL.LU.64 R22, [R1+0xd18] ;  /* 0x000d180001167983 */ /* 0x002ee80000300a00 */
[----:B------:R-:W-:Y:S04]  /*5ad40*/  STL [R1+0x3b04], R0 ;  /* 0x003b040001007387 */ /* 0x000fe80000100800 */
[----:B------:R0:W-:Y:S04]  /*5ad50*/  STL.64 [R1+0xd40], R16 ;  /* 0x000d401001007387 */ /* 0x0001e80000100a00 */
[----:B------:R1:W-:Y:S04]  /*5ad60*/  STL.64 [R1+0xd48], R18 ;  /* 0x000d481201007387 */ /* 0x0003e80000100a00 */
[----:B0-----:R-:W4:Y:S04]  /*5ad70*/  LDL.LU.64 R16, [R1+0xd00] ;  /* 0x000d000001107983 */ /* 0x001f280000300a00 */
[----:B------:R0:W-:Y:S04]  /*5ad80*/  STL.64 [R1+0xd30], R8 ;  /* 0x000d300801007387 */ /* 0x0001e80000100a00 */
[----:B------:R0:W-:Y:S04]  /*5ad90*/  STL.64 [R1+0xd38], R10 ;  /* 0x000d380a01007387 */ /* 0x0001e80000100a00 */
[----:B-1----:R-:W4:Y:S01]  /*5ada0*/  LDL.LU.64 R18, [R1+0xd08] ;  /* 0x000d080001127983 */ /* 0x002f220000300a00 */
[----:B------:R-:W-:-:S03]  /*5adb0*/  IMAD.MOV.U32 R0, RZ, RZ, R59 ;  /* 0x000000ffff007224 */ /* 0x000fc600078e003b */
[----:B------:R-:W4:Y:S04]  /*5adc0*/  LDL.LU.64 R56, [R1+0xcf0] ;  /* 0x000cf00001387983 */ /* 0x000f280000300a00 */
[----:B------:R-:W4:Y:S04]  /*5add0*/  LDL.LU.64 R58, [R1+0xcf8] ;  /* 0x000cf800013a7983 */ /* 0x000f280000300a00 */
[----:B------:R-:W4:Y:S04]  /*5ade0*/  LDL.LU.64 R52, [R1+0xce0] ;  /* 0x000ce00001347983 */ /* 0x000f280000300a00 */
[----:B------:R-:W4:Y:S04]  /*5adf0*/  LDL.LU.64 R54, [R1+0xce8] ;  /* 0x000ce80001367983 */ /* 0x000f280000300a00 */
[----:B0-----:R-:W4:Y:S04]  /*5ae00*/  LDL.LU.64 R8, [R1+0xcd0] ;  /* 0x000cd00001087983 */ /* 0x001f280000300a00 */
[----:B------:R-:W4:Y:S04]  /*5ae10*/  LDL.LU.64 R10, [R1+0xcd8] ;  /* 0x000cd800010a7983 */ /* 0x000f280000300a00 */
[----:B------:R0:W-:Y:S02]  /*5ae20*/  STL [R1+0x3b08], R0 ;  /* 0x003b080001007387 */ /* 0x0001e40000100800 */
[----:B0-----:R-:W-:Y:S01]  /*5ae30*/  IMAD.MOV.U32 R0, RZ, RZ, R51 ;  /* 0x000000ffff007224 */ /* 0x001fe200078e0033 */
[C---:B--2---:R-:W-:Y:S08]  /*5ae40*/  HMMA.16816.F32 R4, R28.reuse, R48, R4 ;  /* 0x000000301c04723c */ /* 0x044ff00000001804 */
[C---:B---3--:R-:W-:Y:S11]  /*5ae50*/  HMMA.16816.F32 R20, R28.reuse, R50, R20 ;  /* 0x000000321c14723c */ /* 0x048ff60000001814 */
[----:B------:R0:W-:Y:S04]  /*5ae60*/  STL.64 [R1+0xd20], R4 ;  /* 0x000d200401007387 */ /* 0x0001e80000100a00 */
[----:B------:R1:W-:Y:S01]  /*5ae70*/  STL.64 [R1+0xd28], R6 ;  /* 0x000d280601007387 */ /* 0x0003e20000100a00 */
[C---:B----4-:R-:W-:Y:S08]  /*5ae80*/  HMMA.16816.F32 R12, R28.reuse, R14, R16 ;  /* 0x0000000e1c0c723c */ /* 0x050ff00000001810 */
[C---:B------:R-:W-:Y:S01]  /*5ae90*/  HMMA.16816.F32 R56, R28.reuse, R60, R56 ;  /* 0x0000003c1c38723c */ /* 0x040fe20000001838 */
[----:B0-----:R-:W2:Y:S04]  /*5aea0*/  LDL.LU.64 R4, [R1+0xcc0] ;  /* 0x000cc00001047983 */ /* 0x001ea80000300a00 */
[----:B-1----:R-:W2:Y:S04]  /*5aeb0*/  LDL.LU.64 R6, [R1+0xcc8] ;  /* 0x000cc80001067983 */ /* 0x002ea80000300a00 */
[----:B------:R-:W-:Y:S04]  /*5aec0*/  STL.64 [R1+0xd10], R20 ;  /* 0x000d101401007387 */ /* 0x000fe80000100a00 */
[----:B------:R0:W-:Y:S04]  /*5aed0*/  STL.64 [R1+0xd18], R22 ;  /* 0x000d181601007387 */ /* 0x0001e80000100a00 */
[----:B0-----:R-:W3:Y:S04]  /*5aee0*/  LDL.LU.64 R22, [R1+0x3c48] ;  /* 0x003c480001167983 */ /* 0x001ee80000300a00 */
[----:B------:R-:W4:Y:S04]  /*5aef0*/  LDL.LU.64 R20, [R1+0x3c40] ;  /* 0x003c400001147983 */ /* 0x000f280000300a00 */
[----:B------:R-:W2:Y:S04]  /*5af00*/  LDL.LU.64 R48, [R1+0xcb0] ;  /* 0x000cb00001307983 */ /* 0x000ea80000300a00 */
[----:B------:R-:W2:Y:S04]  /*5af10*/  LDL.LU.64 R50, [R1+0xcb8] ;  /* 0x000cb80001327983 */ /* 0x000ea80000300a00 */
[----:B------:R-:W-:Y:S04]  /*5af20*/  STL [R1+0x3b80], R0 ;  /* 0x003b800001007387 */ /* 0x000fe80000100800 */
[----:B------:R-:W2:Y:S04]  /*5af30*/  LDL.LU.64 R18, [R1+0x3c38] ;  /* 0x003c380001127983 */ /* 0x000ea80000300a00 */
[----:B------:R-:W2:Y:S04]  /*5af40*/  LDL.LU.64 R16, [R1+0x3c30] ;  /* 0x003c300001107983 */ /* 0x000ea80000300a00 */
[----:B------:R0:W-:Y:S04]  /*5af50*/  STL.64 [R1+0xd00], R12 ;  /* 0x000d000c01007387 */ /* 0x0001e80000100a00 */
[----:B------:R1:W-:Y:S04]  /*5af60*/  STL.64 [R1+0xd08], R14 ;  /* 0x000d080e01007387 */ /* 0x0003e80000100a00 */
[----:B0-----:R-:W2:Y:S04]  /*5af70*/  LDL.LU.64 R12, [R1+0xca0] ;  /* 0x000ca000010c7983 */ /* 0x001ea80000300a00 */
[----:B-1----:R-:W2:Y:S04]  /*5af80*/  LDL.LU.64 R14, [R1+0xca8] ;  /* 0x000ca800010e7983 */ /* 0x002ea80000300a00 */
[----:B------:R-:W-:Y:S04]  /*5af90*/  STL.64 [R1+0xcf0], R56 ;  /* 0x000cf03801007387 */ /* 0x000fe80000100a00 */
[----:B------:R0:W-:Y:S04]  /*5afa0*/  STL.64 [R1+0xcf8], R58 ;  /* 0x000cf83a01007387 */ /* 0x0001e80000100a00 */
[----:B0-----:R-:W2:Y:S04]  /*5afb0*/  LDL.LU.64 R58, [R1+0x3c28] ;  /* 0x003c2800013a7983 */ /* 0x001ea80000300a00 */
[----:B------:R-:W3:Y:S04]  /*5afc0*/  LDL.LU.64 R56, [R1+0x3c20] ;  /* 0x003c200001387983 */ /* 0x000ee80000300a00 */
[----:B------:R-:W-:Y:S01]  /*5afd0*/  STL [R1+0x3b84], R61 ;  /* 0x003b843d01007387 */ /* 0x000fe20000100800 */
[----:B--2---:R-:W-:-:S15]  /*5afe0*/  HMMA.16816.F32 R52, R28, R58, R52 ;  /* 0x0000003a1c34723c */ /* 0x004fde0000001834 */
[----:B------:R-:W-:-:S04]  /*5aff0*/  NOP ;  /* 0x0000000000007918 */ /* 0x000fc80000000000 */
[----:B------:R-:W-:Y:S04]  /*5b000*/  STL.64 [R1+0xce0], R52 ;  /* 0x000ce03401007387 */ /* 0x000fe80000100a00 */
[----:B------:R0:W-:Y:S04]  /*5b010*/  STL.64 [R1+0xce8], R54 ;  /* 0x000ce83601007387 */ /* 0x0001e80000100a00 */
[----:B0-----:R-:W2:Y:S04]  /*5b020*/  LDL.LU.64 R54, [R1+0x3c18] ;  /* 0x003c180001367983 */ /* 0x001ea80000300a00 */
[----:B------:R-:W4:Y:S01]  /*5b030*/  LDL.LU.64 R52, [R1+0x3c10] ;  /* 0x003c100001347983 */ /* 0x000f220000300a00 */
[----:B---3--:R-:W-:Y:S03]  /*5b040*/  HMMA.16816.F32 R8, R28, R56, R8 ;  /* 0x000000381c08723c */ /* 0x008fe60000001808 */
[----:B------:R-:W-:Y:S04]  /*5b050*/  STL.64 [R1+0x3a30], R58 ;  /* 0x003a303a01007387 */ /* 0x000fe80000100a00 */
[----:B------:R0:W-:-:S12]  /*5b060*/  STL.64 [R1+0x3a28], R56 ;  /* 0x003a283801007387 */ /* 0x0001d80000100a00 */
[----:B------:R-:W-:Y:S04]  /*5b070*/  STL.64 [R1+0xcd0], R8 ;  /* 0x000cd00801007387 */ /* 0x000fe80000100a00 */
[----:B------:R2:W-:Y:S04]  /*5b080*/  STL.64 [R1+0xcd8], R10 ;  /* 0x000cd80a01007387 */ /* 0x0005e80000100a00 */
[----:B0-----:R-:W3:Y:S04]  /*5b090*/  LDL.LU.64 R56, [R1+0xc90] ;  /* 0x000c900001387983 */ /* 0x001ee80000300a00 */
[----:B------:R-:W3:Y:S01]  /*5b0a0*/  LDL.LU.64 R58, [R1+0xc98] ;  /* 0x000c9800013a7983 */ /* 0x000ee20000300a00 */
[C---:B--2---:R-:W-:Y:S08]  /*5b0b0*/  HMMA.16816.F32 R8, R28.reuse, R54, R4 ;  /* 0x000000361c08723c */ /* 0x044ff00000001804 */
[C---:B----4-:R-:W-:Y:S01]  /*5b0c0*/  HMMA.16816.F32 R48, R28.reuse, R52, R48 ;  /* 0x000000341c30723c */ /* 0x050fe20000001830 */
[----:B------:R-:W2:Y:S04]  /*5b0d0*/  LDL.LU.64 R4, [R1+0xc80] ;  /* 0x000c800001047983 */ /* 0x000ea80000300a00 */
[----:B------:R-:W2:Y:S06]  /*5b0e0*/  LDL.LU.64 R6, [R1+0xc88] ;  /* 0x000c880001067983 */ /* 0x000eac0000300a00 */
[----:B------:R0:W-:Y:S04]  /*5b0f0*/  STL.64 [R1+0xcc0], R8 ;  /* 0x000cc00801007387 */ /* 0x0001e80000100a00 */
[----:B------:R1:W-:Y:S04]  /*5b100*/  STL.64 [R1+0xcc8], R10 ;  /* 0x000cc80a01007387 */ /* 0x0003e80000100a00 */
[----:B0-----:R-:W4:Y:S04]  /*5b110*/  LDL.LU.64 R8, [R1+0xc70] ;  /* 0x000c700001087983 */ /* 0x001f280000300a00 */
[----:B-1----:R-:W4:Y:S04]  /*5b120*/  LDL.LU.64 R10, [R1+0xc78] ;  /* 0x000c7800010a7983 */ /* 0x002f280000300a00 */
[----:B------:R-:W-:Y:S04]  /*5b130*/  STL.64 [R1+0xcb0], R48 ;  /* 0x000cb03001007387 */ /* 0x000fe80000100a00 */
[----:B------:R0:W-:Y:S04]  /*5b140*/  STL.64 [R1+0xcb8], R50 ;  /* 0x000cb83201007387 */ /* 0x0001e80000100a00 */
[----:B0-----:R-:W3:Y:S04]  /*5b150*/  LDL.LU.64 R50, [R1+0x3c08] ;  /* 0x003c080001327983 */ /* 0x001ee80000300a00 */
[----:B------:R-:W4:Y:S04]  /*5b160*/  LDL.LU.64 R48, [R1+0x3c00] ;  /* 0x003c000001307983 */ /* 0x000f280000300a00 */
[----:B------:R-:W-:Y:S04]  /*5b170*/  STL.64 [R1+0x3a40], R54 ;  /* 0x003a403601007387 */ /* 0x000fe80000100a00 */
[----:B------:R3:W-:Y:S01]  /*5b180*/  STL.64 [R1+0x3a38], R52 ;  /* 0x003a383401007387 */ /* 0x0007e20000100a00 */
[C---:B--2---:R-:W-:Y:S08]  /*5b190*/  HMMA.16816.F32 R4, R28.reuse, R2, R4 ;  /* 0x000000021c04723c */ /* 0x044ff00000001804 */
[----:B---3--:R-:W-:Y:S01]  /*5b1a0*/  HMMA.16816.F32 R52, R28, R50, R12 ;  /* 0x000000321c34723c */ /* 0x008fe2000000180c */
[----:B------:R-:W2:Y:S04]  /*5b1b0*/  LDL.LU.64 R12, [R1+0xc50] ;  /* 0x000c5000010c7983 */ /* 0x000ea80000300a00 */
[----:B------:R-:W2:-:S14]  /*5b1c0*/  LDL.LU.64 R14, [R1+0xc58] ;  /* 0x000c5800010e7983 */ /* 0x000e9c0000300a00 */
[----:B------:R-:W-:Y:S04]  /*5b1d0*/  STL.64 [R1+0xca0], R52 ;  /* 0x000ca03401007387 */ /* 0x000fe80000100a00 */
[----:B------:R4:W-:Y:S02]  /*5b1e0*/  STL.64 [R1+0xca8], R54 ;  /* 0x000ca83601007387 */ /* 0x0009e40000100a00 */
[----:B----4-:R-:W-:Y:S02]  /*5b1f0*/  HMMA.16816.F32 R52, R28, R48, R56 ;  /* 0x000000301c34723c */ /* 0x010fe40000001838 */
[----:B------:R-:W3:Y:S04]  /*5b200*/  LDL.LU.64 R56, [R1+0xc30] ;  /* 0x000c300001387983 */ /* 0x000ee80000300a00 */
[----:B------:R-:W3:-:S13]  /*5b210*/  LDL.LU.64 R58, [R1+0xc38] ;  /* 0x000c3800013a7983 */ /* 0x000eda0000300a00 */
[----:B------:R0:W-:Y:S04]  /*5b220*/  STL.64 [R1+0xc90], R52 ;  /* 0x000c903401007387 */ /* 0x0001e80000100a00 */
[----:B------:R1:W-:Y:S04]  /*5b230*/  STL.64 [R1+0xc98], R54 ;  /* 0x000c983601007387 */ /* 0x0003e80000100a00 */
[----:B0-----:R-:W4:Y:S04]  /*5b240*/  LDL.LU.64 R52, [R1+0xc20] ;  /* 0x000c200001347983 */ /* 0x001f280000300a00 */
[----:B-1----:R-:W4:Y:S04]  /*5b250*/  LDL.LU.64 R54, [R1+0xc28] ;  /* 0x000c280001367983 */ /* 0x002f280000300a00 */
[----:B------:R-:W-:Y:S04]  /*5b260*/  STL.64 [R1+0x3a50], R50 ;  /* 0x003a503201007387 */ /* 0x000fe80000100a00 */
[----:B------:R0:W-:Y:S04]  /*5b270*/  STL.64 [R1+0x3a48], R48 ;  /* 0x003a483001007387 */ /* 0x0001e80000100a00 */
[----:B0-----:R-:W2:Y:S04]  /*5b280*/  LDL.LU.64 R48, [R1+0xc60] ;  /* 0x000c600001307983 */ /* 0x001ea80000300a00 */
[----:B------:R-:W2:Y:S04]  /*5b290*/  LDL.LU.64 R50, [R1+0xc68] ;  /* 0x000c680001327983 */ /* 0x000ea80000300a00 */
[----:B------:R-:W-:Y:S04]  /*5b2a0*/  STL.64 [R1+0xc80], R4 ;  /* 0x000c800401007387 */ /* 0x000fe80000100a00 */
[----:B------:R0:W-:Y:S04]  /*5b2b0*/  STL.64 [R1+0xc88], R6 ;  /* 0x000c880601007387 */ /* 0x0001e80000100a00 */
[----:B0-----:R-:W2:Y:S04]  /*5b2c0*/  LDL.LU.64 R6, [R1+0x3bf8] ;  /* 0x003bf80001067983 */ /* 0x001ea80000300a00 */
[----:B------:R-:W2:Y:S02]  /*5b2d0*/  LDL.LU.64 R4, [R1+0x3bf0] ;  /* 0x003bf00001047983 */ /* 0x000ea40000300a00 */
[C---:B--2---:R-:W-:Y:S08]  /*5b2e0*/  HMMA.16816.F32 R8, R28.reuse, R4, R8 ;  /* 0x000000041c08723c */ /* 0x044ff00000001808 */
[C---:B------:R-:W-:Y:S11]  /*5b2f0*/  HMMA.16816.F32 R48, R28.reuse, R6, R48 ;  /* 0x000000061c30723c */ /* 0x040ff60000001830 */
[----:B------:R-:W-:Y:S04]  /*5b300*/  STL.64 [R1+0xc70], R8 ;  /* 0x000c700801007387 */ /* 0x000fe80000100a00 */
[----:B------:R0:W-:Y:S04]  /*5b310*/  STL.64 [R1+0xc78], R10 ;  /* 0x000c780a01007387 */ /* 0x0001e80000100a00 */
[----:B0-----:R-:W2:Y:S04]  /*5b320*/  LDL.LU.64 R10, [R1+0x3be8] ;  /* 0x003be800010a7983 */ /* 0x001ea80000300a00 */
[----:B------:R-:W2:Y:S04]  /*5b330*/  LDL.LU.64 R8, [R1+0x3be0] ;  /* 0x003be00001087983 */ /* 0x000ea80000300a00 */
        /* <DEDUP_REMOVED lines=12> */
[----:B0-----:R-:W4:Y:S04]  /*5b400*/  LDL.LU.64 R14, [R1+0x3bd8] ;  /* 0x003bd800010e7983 */ /* 0x001f280000300a00 */
[----:B------:R-:W2:Y:S01]  /*5b410*/  LDL.LU.64 R12, [R1+0x3bd0] ;  /* 0x003bd000010c7983 */ /* 0x000ea20000300a00 */
[----:B---3--:R-:W-:-:S15]  /*5b420*/  HMMA.16816.F32 R4, R28, R10, R4 ;  /* 0x0000000a1c04723c */ /* 0x008fde0000001804 */
[----:B------:R-:W-:-:S04]  /*5b430*/  NOP ;  /* 0x0000000000007918 */ /* 0x000fc80000000000 */
[----:B------:R0:W-:Y:S04]  /*5b440*/  STL.64 [R1+0xc40], R4 ;  /* 0x000c400401007387 */ /* 0x0001e80000100a00 */
[----:B------:R1:W-:Y:S04]  /*5b450*/  STL.64 [R1+0xc48], R6 ;  /* 0x000c480601007387 */ /* 0x0003e80000100a00 */
[----:B0-----:R-:W3:Y:S04]  /*5b460*/  LDL.LU.64 R4, [R1+0xc00] ;  /* 0x000c000001047983 */ /* 0x001ee80000300a00 */
[----:B-1----:R-:W3:Y:S04]  /*5b470*/  LDL.LU.64 R6, [R1+0xc08] ;  /* 0x000c080001067983 */ /* 0x002ee80000300a00 */
[----:B------:R-:W-:Y:S04]  /*5b480*/  STL.64 [R1+0x3a20], R10 ;  /* 0x003a200a01007387 */ /* 0x000fe80000100a00 */
[----:B------:R4:W-:Y:S01]  /*5b490*/  STL.64 [R1+0x3a18], R8 ;  /* 0x003a180801007387 */ /* 0x0009e20000100a00 */
[C---:B--2---:R-:W-:Y:S08]  /*5b4a0*/  HMMA.16816.F32 R56, R28.reuse, R12, R56 ;  /* 0x0000000c1c38723c */ /* 0x044ff00000001838 */
[C---:B----4-:R-:W-:Y:S11]  /*5b4b0*/  HMMA.16816.F32 R8, R28.reuse, R14, R52 ;  /* 0x0000000e1c08723c */ /* 0x050ff60000001834 */
[----:B------:R0:W-:Y:S04]  /*5b4c0*/  STL.64 [R1+0xc30], R56 ;  /* 0x000c303801007387 */ /* 0x0001e80000100a00 */
[----:B------:R1:W-:Y:S04]  /*5b4d0*/  STL.64 [R1+0xc38], R58 ;  /* 0x000c383a01007387 */ /* 0x0003e80000100a00 */
[----:B0-----:R-:W2:Y:S04]  /*5b4e0*/  LDL.LU.64 R56, [R1+0xbe0] ;  /* 0x000be00001387983 */ /* 0x001ea80000300a00 */
[----:B-1----:R-:W2:Y:S04]  /*5b4f0*/  LDL.LU.64 R58, [R1+0xbe8] ;  /* 0x000be800013a7983 */ /* 0x002ea80000300a00 */
[----:B------:R0:W-:Y:S04]  /*5b500*/  STL.64 [R1+0xc20], R8 ;  /* 0x000c200801007387 */ /* 0x0001e80000100a00 */
[----:B------:R1:W-:Y:S01]  /*5b510*/  STL.64 [R1+0xc28], R10 ;  /* 0x000c280a01007387 */ /* 0x0003e20000100a00 */
[C---:B---3--:R-:W-:Y:S03]  /*5b520*/  HMMA.16816.F32 R4, R28.reuse, R18, R4 ;  /* 0x000000121c04723c */ /* 0x048fe60000001804 */
[----:B0-----:R-:W3:Y:S04]  /*5b530*/  LDL.LU.64 R8, [R1+0xbd0] ;  /* 0x000bd00001087983 */ /* 0x001ee80000300a00 */
[----:B-1----:R-:W3:Y:S04]  /*5b540*/  LDL.LU.64 R10, [R1+0xbd8] ;  /* 0x000bd800010a7983 */ /* 0x002ee80000300a00 */
[----:B------:R-:W-:Y:S04]  /*5b550*/  STL.64 [R1+0x3a00], R14 ;  /* 0x003a000e01007387 */ /* 0x000fe80000100a00 */
[----:B------:R0:W-:Y:S04]  /*5b560*/  STL.64 [R1+0x39f8], R12 ;  /* 0x0039f80c01007387 */ /* 0x0001e80000100a00 */
[----:B------:R-:W4:Y:S04]  /*5b570*/  LDL.LU.64 R52, [R1+0xbc0] ;  /* 0x000bc00001347983 */ /* 0x000f280000300a00 */
[----:B------:R-:W4:Y:S01]  /*5b580*/  LDL.LU.64 R54, [R1+0xbc8] ;  /* 0x000bc80001367983 */ /* 0x000f220000300a00 */
[----:B0-----:R-:W-:-:S15]  /*5b590*/  HMMA.16816.F32 R12, R28, R16, R48 ;  /* 0x000000101c0c723c */ /* 0x001fde0000001830 */
[----:B------:R-:W-:-:S04]  /*5b5a0*/  NOP ;  /* 0x0000000000007918 */ /* 0x000fc80000000000 */
[----:B------:R0:W-:Y:S04]  /*5b5b0*/  STL.64 [R1+0xc10], R12 ;  /* 0x000c100c01007387 */ /* 0x0001e80000100a00 */
[----:B------:R1:W-:Y:S04]  /*5b5c0*/  STL.64 [R1+0xc18], R14 ;  /* 0x000c180e01007387 */ /* 0x0003e80000100a00 */
[----:B------:R-:W2:Y:S04]  /*5b5d0*/  LDL.LU.64 R48, [R1+0xbb0] ;  /* 0x000bb00001307983 */ /* 0x000ea80000300a00 */
[----:B------:R-:W2:Y:S04]  /*5b5e0*/  LDL.LU.64 R50, [R1+0xbb8] ;  /* 0x000bb80001327983 */ /* 0x000ea80000300a00 */
[----:B0-----:R-:W2:Y:S04]  /*5b5f0*/  LDL.LU.64 R12, [R1+0xba0] ;  /* 0x000ba000010c7983 */ /* 0x001ea80000300a00 */
[----:B-1----:R-:W2:Y:S04]  /*5b600*/  LDL.LU.64 R14, [R1+0xba8] ;  /* 0x000ba800010e7983 */ /* 0x002ea80000300a00 */
[----:B------:R0:W-:Y:S04]  /*5b610*/  STL.64 [R1+0xc00], R4 ;  /* 0x000c000401007387 */ /* 0x0001e80000100a00 */
[----:B------:R1:W-:Y:S04]  /*5b620*/  STL.64 [R1+0xc08], R6 ;  /* 0x000c080601007387 */ /* 0x0003e80000100a00 */
[----:B0-----:R-:W2:Y:S04]  /*5b630*/  LDL.LU.64 R4, [R1+0xb90] ;  /* 0x000b900001047983 */ /* 0x001ea80000300a00 */
[----:B-1----:R-:W2:Y:S04]  /*5b640*/  LDL.LU.64 R6, [R1+0xb98] ;  /* 0x000b980001067983 */ /* 0x002ea80000300a00 */
[----:B------:R-:W-:Y:S04]  /*5b650*/  STL.64 [R1+0x39e0], R18 ;  /* 0x0039e01201007387 */ /* 0x000fe80000100a00 */
[----:B------:R0:W-:Y:S04]  /*5b660*/  STL.64 [R1+0x39d8], R16 ;  /* 0x0039d81001007387 */ /* 0x0001e80000100a00 */
[----:B0-----:R-:W2:Y:S04]  /*5b670*/  LDL.LU.64 R16, [R1+0xbf0] ;  /* 0x000bf00001107983 */ /* 0x001ea80000300a00 */
[----:B------:R-:W2:Y:S02]  /*5b680*/  LDL.LU.64 R18, [R1+0xbf8] ;  /* 0x000bf80001127983 */ /* 0x000ea40000300a00 */
[----:B--2---:R-:W-:-:S15]  /*5b690*/  HMMA.16816.F32 R16, R28, R20, R16 ;  /* 0x000000141c10723c */ /* 0x004fde0000001810 */
[----:B------:R-:W-:-:S04]  /*5b6a0*/  NOP ;  /* 0x0000000000007918 */ /* 0x000fc80000000000 */
[----:B------:R-:W-:Y:S04]  /*5b6b0*/  STL.64 [R1+0xbf0], R16 ;  /* 0x000bf01001007387 */ /* 0x000fe80000100a00 */
[----:B------:R0:W-:Y:S02]  /*5b6c0*/  STL.64 [R1+0xbf8], R18 ;  /* 0x000bf81201007387 */ /* 0x0001e40000100a00 */
[----:B0-----:R-:W-:Y:S02]  /*5b6d0*/  HMMA.16816.F32 R16, R28, R22, R56 ;  /* 0x000000161c10723c */ /* 0x001fe40000001838 */
[----:B------:R-:W-:Y:S04]  /*5b6e0*/  STL.64 [R1+0x39c0], R22 ;  /* 0x0039c01601007387 */ /* 0x000fe80000100a00 */
[----:B------:R-:W-:-:S13]  /*5b6f0*/  STL.64 [R1+0x39b8], R20 ;  /* 0x0039b81401007387 */ /* 0x000fda0000100a00 */
[----:B------:R-:W-:Y:S04]  /*5b700*/  STL.64 [R1+0xbe0], R16 ;  /* 0x000be01001007387 */ /* 0x000fe80000100a00 */
[----:B------:R3:W-:Y:S02]  /*5b710*/  STL.64 [R1+0xbe8], R18 ;  /* 0x000be81201007387 */ /* 0x0007e40000100a00 */
[----:B---3--:R-:W-:Y:S02]  /*5b720*/  HMMA.16816.F32 R16, R28, R24, R8 ;  /* 0x000000181c10723c */ /* 0x008fe40000001808 */
[----:B------:R-:W2:Y:S04]  /*5b730*/  LDL.LU.64 R8, [R1+0xb80] ;  /* 0x000b800001087983 */ /* 0x000ea80000300a00 */
[----:B------:R-:W2:-:S13]  /*5b740*/  LDL.LU.64 R10, [R1+0xb88] ;  /* 0x000b8800010a7983 */ /* 0x000e9a0000300a00 */
[----:B------:R-:W-:Y:S04]  /*5b750*/  STL.64 [R1+0xbd0], R16 ;  /* 0x000bd01001007387 */ /* 0x000fe80000100a00 */
[----:B------:R4:W-:Y:S02]  /*5b760*/  STL.64 [R1+0xbd8], R18 ;  /* 0x000bd81201007387 */ /* 0x0009e40000100a00 */
[C---:B----4-:R-:W-:Y:S02]  /*5b770*/  HMMA.16816.F32 R16, R28.reuse, R26, R52 ;  /* 0x0000001a1c10723c */ /* 0x050fe40000001834 */
[----:B------:R-:W-:Y:S04]  /*5b780*/  STL.64 [R1+0x39d0], R26 ;  /* 0x0039d01a01007387 */ /* 0x000fe80000100a00 */
[----:B------:R-:W-:Y:S02]  /*5b790*/  STL.64 [R1+0x39c8], R24 ;  /* 0x0039c81801007387 */ /* 0x000fe40000100a00 */
[C---:B------:R-:W-:Y:S11]  /*5b7a0*/  HMMA.16816.F32 R12, R28.reuse, R34, R12 ;  /* 0x000000221c0c723c */ /* 0x040ff6000000180c */
[----:B------:R-:W-:Y:S04]  /*5b7b0*/  STL.64 [R1+0xbc0], R16 ;  /* 0x000bc01001007387 */ /* 0x000fe80000100a00 */
[----:B------:R0:W-:Y:S02]  /*5b7c0*/  STL.64 [R1+0xbc8], R18 ;  /* 0x000bc81201007387 */ /* 0x0001e40000100a00 */
[----:B0-----:R-:W-:Y:S02]  /*5b7d0*/  HMMA.16816.F32 R16, R28, R32, R48 ;  /* 0x000000201c10723c */ /* 0x001fe40000001830 */
[----:B------:R-:W-:-:S15]  /*5b7e0*/  STL.64 [R1+0x39f0], R34 ;  /* 0x0039f02201007387 */ /* 0x000fde0000100a00 */
[----:B------:R-:W-:Y:S02]  /*5b7f0*/  NOP ;  /* 0x0000000000007918 */ /* 0x000fe40000000000 */
[----:B------:R-:W-:Y:S04]  /*5b800*/  STL.64 [R1+0xbb0], R16 ;  /* 0x000bb01001007387 */ /* 0x000fe80000100a00 */
[----:B------:R-:W-:Y:S04]  /*5b810*/  STL.64 [R1+0xbb8], R18 ;  /* 0x000bb81201007387 */ /* 0x000fe80000100a00 */
[----:B------:R-:W-:Y:S04]  /*5b820*/  STL.64 [R1+0x39e8], R32 ;  /* 0x0039e82001007387 */ /* 0x000fe80000100a00 */
[----:B------:R-:W-:Y:S04]  /*5b830*/  STL.64 [R1+0xba0], R12 ;  /* 0x000ba00c01007387 */ /* 0x000fe80000100a00 */
[----:B------:R0:W-:Y:S02]  /*5b840*/  STL.64 [R1+0xba8], R14 ;  /* 0x000ba80e01007387 */ /* 0x0001e40000100a00 */
[----:B0-----:R-:W-:Y:S02]  /*5b850*/  HMMA.16816.F32 R12, R28, R36, R4 ;  /* 0x000000241c0c723c */ /* 0x001fe40000001804 */
[----:B------:R-:W3:Y:S04]  /*5b860*/  LDL.LU R4, [R1+0x2990] ;  /* 0x0029900001047983 */ /* 0x000ee80000300800 */
[----:B------:R-:W3:Y:S01]  /*5b870*/  LDL.LU R61, [R1+0x298c] ;  /* 0x00298c00013d7983 */ /* 0x000ee20000300800 */
[----:B------:R-:W-:-:S02]  /*5b880*/  IMAD.MOV.U32 R56, RZ, RZ, R41 ;  /* 0x000000ffff387224 */ /* 0x000fc400078e0029 */
[----:B------:R-:W-:-:S10]  /*5b890*/  IMAD.MOV.U32 R57, RZ, RZ, R40 ;  /* 0x000000ffff397224 */ /* 0x000fd400078e0028 */
[----:B------:R0:W-:Y:S04]  /*5b8a0*/  STL.64 [R1+0xb90], R12 ;  /* 0x000b900c01007387 */ /* 0x0001e80000100a00 */
[----:B------:R1:W-:Y:S04]  /*5b8b0*/  STL.64 [R1+0xb98], R14 ;  /* 0x000b980e01007387 */ /* 0x0003e80000100a00 */
[----:B------:R-:W4:Y:S04]  /*5b8c0*/  LDL.LU R5, [R1+0x2998] ;  /* 0x0029980001057983 */ /* 0x000f280000300800 */
[----:B------:R-:W4:Y:S04]  /*5b8d0*/  LDL.LU R0, [R1+0x2994] ;  /* 0x0029940001007983 */ /* 0x000f280000300800 */
[----:B------:R-:W3:Y:S04]  /*5b8e0*/  LDL.LU R58, [R1+0x29a0] ;  /* 0x0029a000013a7983 */ /* 0x000ee80000300800 */
[----:B------:R-:W3:Y:S04]  /*5b8f0*/  LDL.LU R59, [R1+0x299c] ;  /* 0x00299c00013b7983 */ /* 0x000ee80000300800 */
[----:B------:R-:W3:Y:S04]  /*5b900*/  LDL.LU R41, [R1+0x3bcc] ;  /* 0x003bcc0001297983 */ /* 0x000ee80000300800 */
[----:B------:R-:W4:Y:S04]  /*5b910*/  LDL.LU R40, [R1+0x3bc8] ;  /* 0x003bc80001287983 */ /* 0x000f280000300800 */
[----:B------:R-:W4:Y:S04]  /*5b920*/  LDL.LU.64 R16, [R1+0xb70] ;  /* 0x000b700001107983 */ /* 0x000f280000300a00 */
[----:B------:R-:W4:Y:S01]  /*5b930*/  LDL.LU.64 R18, [R1+0xb78] ;  /* 0x000b780001127983 */ /* 0x000f220000300a00 */
[----:B------:R-:W-:-:S02]  /*5b940*/  IMAD.MOV.U32 R52, RZ, RZ, R42 ;  /* 0x000000ffff347224 */ /* 0x000fc400078e002a */
[----:B------:R-:W-:Y:S02]  /*5b950*/  IMAD.MOV.U32 R53, RZ, RZ, R44 ;  /* 0x000000ffff357224 */ /* 0x000fe400078e002c */
[----:B------:R-:W-:Y:S02]  /*5b960*/  IMAD.MOV.U32 R54, RZ, RZ, R43 ;  /* 0x000000ffff367224 */ /* 0x000fe400078e002b */
[----:B------:R-:W-:Y:S01]  /*5b970*/  IMAD.MOV.U32 R55, RZ, RZ, R45 ;  /* 0x000000ffff377224 */ /* 0x000fe200078e002d */
[----:B--2---:R-:W-:-:S15]  /*5b980*/  HMMA.16816.F32 R8, R28, R38, R8 ;  /* 0x000000261c08723c */ /* 0x004fde0000001808 */
[----:B------:R-:W-:-:S04]  /*5b990*/  NOP ;  /* 0x0000000000007918 */ /* 0x000fc80000000000 */
[----:B------:R2:W-:Y:S04]  /*5b9a0*/  STL.64 [R1+0xb80], R8 ;  /* 0x000b800801007387 */ /* 0x0005e80000100a00 */
[----:B------:R2:W-:Y:S04]  /*5b9b0*/  STL.64 [R1+0xb88], R10 ;  /* 0x000b880a01007387 */ /* 0x0005e80000100a00 */
[----:B0-----:R-:W4:Y:S04]  /*5b9c0*/  LDL.LU.64 R12, [R1+0xb60] ;  /* 0x000b6000010c7983 */ /* 0x001f280000300a00 */
[----:B-1----:R-:W4:Y:S04]  /*5b9d0*/  LDL.LU.64 R14, [R1+0xb68] ;  /* 0x000b6800010e7983 */ /* 0x002f280000300a00 */
[----:B------:R-:W4:Y:S04]  /*5b9e0*/  LDL.LU R6, [R1+0x29a8] ;  /* 0x0029a80001067983 */ /* 0x000f280000300800 */
[----:B------:R-:W4:Y:S04]  /*5b9f0*/  LDL.LU R7, [R1+0x29a4] ;  /* 0x0029a40001077983 */ /* 0x000f280000300800 */
[----:B------:R-:W4:Y:S04]  /*5ba00*/  LDL.LU R42, [R1+0x3bc4] ;  /* 0x003bc400012a7983 */ /* 0x000f280000300800 */
[----:B------:R-:W4:Y:S04]  /*5ba10*/  LDL.LU R44, [R1+0x3bc0] ;  /* 0x003bc000012c7983 */ /* 0x000f280000300800 */
[----:B------:R-:W4:Y:S04]  /*5ba20*/  LDL.LU R43, [R1+0x3bbc] ;  /* 0x003bbc00012b7983 */ /* 0x000f280000300800 */
[----:B------:R-:W4:Y:S04]  /*5ba30*/  LDL.LU R45, [R1+0x3bb8] ;  /* 0x003bb800012d7983 */ /* 0x000f280000300800 */
[----:B--2---:R-:W2:Y:S04]  /*5ba40*/  LDL.LU.64 R8, [R1+0xb50] ;  /* 0x000b500001087983 */ /* 0x004ea80000300a00 */
[----:B------:R-:W2:Y:S04]  /*5ba50*/  LDL.LU.64 R10, [R1+0xb58] ;  /* 0x000b5800010a7983 */ /* 0x000ea80000300a00 */
[----:B------:R-:W-:Y:S04]  /*5ba60*/  STL.64 [R1+0x3b90], R54 ;  /* 0x003b903601007387 */ /* 0x000fe80000100a00 */
[----:B------:R-:W-:Y:S01]  /*5ba70*/  STL.64 [R1+0x3b88], R52 ;  /* 0x003b883401007387 */ /* 0x000fe20000100a00 */
[----:B---3--:R-:W-:-:S02]  /*5ba80*/  IMAD.MOV.U32 R51, RZ, RZ, R41 ;  /* 0x000000ffff337224 */ /* 0x008fc400078e0029 */
[----:B----4-:R-:W-:Y:S02]  /*5ba90*/  IMAD.MOV.U32 R50, RZ, RZ, R40 ;  /* 0x000000ffff327224 */ /* 0x010fe400078e0028 */
[----:B------:R-:W3:Y:S04]  /*5baa0*/  LDL.LU R40, [R1+0x3bb4] ;  /* 0x003bb40001287983 */ /* 0x000ee80000300800 */
[----:B------:R-:W3:Y:S04]  /*5bab0*/  LDL.LU R41, [R1+0x3bb0] ;  /* 0x003bb00001297983 */ /* 0x000ee80000300800 */
[----:B------:R-:W4:Y:S01]  /*5bac0*/  LDL.LU R48, [R1+0x100] ;  /* 0x0001000001307983 */ /* 0x000f220000300800 */
[----:B------:R-:W-:-:S02]  /*5bad0*/  IMAD.MOV.U32 R49, RZ, RZ, R42 ;  /* 0x000000ffff317224 */ /* 0x000fc400078e002a */
[----:B------:R-:W-:Y:S01]  /*5bae0*/  IMAD.MOV.U32 R27, RZ, RZ, R44 ;  /* 0x000000ffff1b7224 */ /* 0x000fe200078e002c */
[----:B------:R-:W2:Y:S01]  /*5baf0*/  LDL.LU R42, [R1+0x3bac] ;  /* 0x003bac00012a7983 */ /* 0x000ea20000300800 */
[----:B------:R-:W-:-:S03]  /*5bb00*/  IMAD.MOV.U32 R26, RZ, RZ, R43 ;  /* 0x000000ffff1a7224 */ /* 0x000fc600078e002b */
[----:B------:R-:W2:Y:S04]  /*5bb10*/  LDL.LU R43, [R1+0x3ba8] ;  /* 0x003ba800012b7983 */ /* 0x000ea80000300800 */
[----:B------:R-:W4:Y:S04]  /*5bb20*/  LDL.LU R44, [R1+0x3ba4] ;  /* 0x003ba400012c7983 */ /* 0x000f280000300800 */
[----:B------:R-:W-:Y:S04]  /*5bb30*/  STL.64 [R1+0x3a10], R38 ;  /* 0x003a102601007387 */ /* 0x000fe80000100a00 */
[----:B------:R-:W-:Y:S01]  /*5bb40*/  STL.64 [R1+0x3a08], R36 ;  /* 0x003a082401007387 */ /* 0x000fe20000100a00 */
[----:B------:R-:W-:-:S03]  /*5bb50*/  IMAD.MOV.U32 R24, RZ, RZ, R45 ;  /* 0x000000ffff187224 */ /* 0x000fc600078e002d */
[----:B------:R-:W4:Y:S01]  /*5bb60*/  LDL.LU R45, [R1+0x3ba0] ;  /* 0x003ba000012d7983 */ /* 0x000f220000300800 */
[----:B---3--:R-:W-:-:S15]  /*5bb70*/  HMMA.16816.F32 R16, R28, R40, R16 ;  /* 0x000000281c10723c */ /* 0x008fde0000001810 */
[----:B------:R-:W-:-:S04]  /*5bb80*/  NOP ;  /* 0x0000000000007918 */ /* 0x000fc80000000000 */
[----:B------:R-:W-:Y:S04]  /*5bb90*/  STL.64 [R1+0xb70], R16 ;  /* 0x000b701001007387 */ /* 0x000fe80000100a00 */
[----:B------:R-:W-:Y:S04]  /*5bba0*/  STL.64 [R1+0xb78], R18 ;  /* 0x000b781201007387 */ /* 0x000fe80000100a00 */
[----:B------:R-:W3:Y:S01]  /*5bbb0*/  LDL.LU R25, [R1+0x114] ;  /* 0x0001140001197983 */ /* 0x000ee20000300800 */
[C---:B--2---:R-:W-:Y:S08]  /*5bbc0*/  HMMA.16816.F32 R12, R28.reuse, R42, R12 ;  /* 0x0000002a1c0c723c */ /* 0x044ff0000000180c */
[----:B----4-:R-:W-:Y:S01]  /*5bbd0*/  HMMA.16816.F32 R8, R28, R44, R8 ;  /* 0x0000002c1c08723c */ /* 0x010fe20000001808 */
[----:B------:R0:W-:Y:S04]  /*5bbe0*/  STL.64 [R1+0x3a70], R42 ;  /* 0x003a702a01007387 */ /* 0x0001e80000100a00 */
[----:B0-----:R-:W2:Y:S06]  /*5bbf0*/  LDL.LU R42, [R1+0x118] ;  /* 0x00011800012a7983 */ /* 0x001eac0000300800 */
[----:B------:R-:W-:Y:S04]  /*5bc00*/  STL.64 [R1+0xb60], R12 ;  /* 0x000b600c01007387 */ /* 0x000fe80000100a00 */
[----:B------:R-:W-:Y:S04]  /*5bc10*/  STL.64 [R1+0xb68], R14 ;  /* 0x000b680e01007387 */ /* 0x000fe80000100a00 */
[----:B------:R-:W2:Y:S04]  /*5bc20*/  LDL.LU R43, [R1+0x11c] ;  /* 0x00011c00012b7983 */ /* 0x000ea80000300800 */
[----:B------:R0:W-:Y:S04]  /*5bc30*/  STL.64 [R1+0x3a68], R40 ;  /* 0x003a682801007387 */ /* 0x0001e80000100a00 */
[----:B------:R1:W-:Y:S04]  /*5bc40*/  STL.64 [R1+0xb50], R8 ;  /* 0x000b500801007387 */ /* 0x0003e80000100a00 */
[----:B------:R4:W-:Y:S04]  /*5bc50*/  STL.64 [R1+0xb58], R10 ;  /* 0x000b580a01007387 */ /* 0x0009e80000100a00 */
[----:B------:R-:W2:Y:S04]  /*5bc60*/  LDL.LU.64 R52, [R1+0xb10] ;  /* 0x000b100001347983 */ /* 0x000ea80000300a00 */
[----:B------:R-:W2:Y:S01]  /*5bc70*/  LDL.LU.64 R54, [R1+0xb18] ;  /* 0x000b180001367983 */ /* 0x000ea20000300a00 */
[----:B0-----:R-:W-:-:S02]  /*5bc80*/  IMAD R41, R59, 0x100, R58 ;  /* 0x000001003b297824 */ /* 0x001fc400078e023a */
[----:B------:R-:W-:Y:S02]  /*5bc90*/  IMAD.MOV.U32 R58, RZ, RZ, R46 ;  /* 0x000000ffff3a7224 */ /* 0x000fe400078e002e */
[----:B------:R-:W-:Y:S01]  /*5bca0*/  IMAD.MOV.U32 R59, RZ, RZ, R47 ;  /* 0x000000ffff3b7224 */ /* 0x000fe200078e002f */
[----:B------:R-:W2:Y:S04]  /*5bcb0*/  LDL.LU R46, [R1+0x3b9c] ;  /* 0x003b9c00012e7983 */ /* 0x000ea80000300800 */
[----:B------:R-:W2:Y:S04]  /*5bcc0*/  LDL.LU R47, [R1+0x3b98] ;  /* 0x003b9800012f7983 */ /* 0x000ea80000300800 */
[----:B------:R-:W3:Y:S04]  /*5bcd0*/  LDL.LU.64 R36, [R1+0xae0] ;  /* 0x000ae00001247983 */ /* 0x000ee80000300a00 */
[----:B------:R-:W3:Y:S04]  /*5bce0*/  LDL.LU.64 R38, [R1+0xae8] ;  /* 0x000ae80001267983 */ /* 0x000ee80000300a00 */
[----:B------:R-:W3:Y:S04]  /*5bcf0*/  LDL.LU.64 R32, [R1+0xac0] ;  /* 0x000ac00001207983 */ /* 0x000ee80000300a00 */
[----:B------:R-:W3:Y:S04]  /*5bd00*/  LDL.LU.64 R34, [R1+0xac8] ;  /* 0x000ac80001227983 */ /* 0x000ee80000300a00 */
[----:B------:R-:W3:Y:S04]  /*5bd10*/  LDL.LU.64 R20, [R1+0xaa0] ;  /* 0x000aa00001147983 */ /* 0x000ee80000300a00 */
[----:B------:R-:W3:Y:S04]  /*5bd20*/  LDL.LU.64 R22, [R1+0xaa8] ;  /* 0x000aa80001167983 */ /* 0x000ee80000300a00 */
[----:B------:R-:W3:Y:S01]  /*5bd30*/  LDL.LU.64 R16, [R1+0xa80] ;  /* 0x000a800001107983 */ /* 0x000ee20000300a00 */
[----:B------:R-:W-:-:S02]  /*5bd40*/  IMAD R61, R61, 0x100, R4 ;  /* 0x000001003d3d7824 */ /* 0x000fc400078e0204 */
[----:B------:R-:W-:Y:S01]  /*5bd50*/  IMAD R0, R0, 0x100, R5 ;  /* 0x0000010000007824 */ /* 0x000fe200078e0205 */
[----:B------:R-:W3:Y:S01]  /*5bd60*/  LDL.LU.64 R18, [R1+0xa88] ;  /* 0x000a880001127983 */ /* 0x000ee20000300a00 */
[----:B------:R-:W-:-:S03]  /*5bd70*/  IMAD R40, R7, 0x100, R6 ;  /* 0x0000010007287824 */ /* 0x000fc600078e0206 */
[----:B------:R-:W3:Y:S04]  /*5bd80*/  LDL.LU.64 R4, [R1+0xa60] ;  /* 0x000a600001047983 */ /* 0x000ee80000300a00 */
[----:B------:R-:W3:Y:S04]  /*5bd90*/  LDL.LU.64 R6, [R1+0xa68] ;  /* 0x000a680001067983 */ /* 0x000ee80000300a00 */
[----:B------:R-:W3:Y:S04]  /*5bda0*/  LDL.LU.64 R12, [R1+0xa40] ;  /* 0x000a4000010c7983 */ /* 0x000ee80000300a00 */
[----:B------:R-:W3:Y:S04]  /*5bdb0*/  LDL.LU.64 R14, [R1+0xa48] ;  /* 0x000a4800010e7983 */ /* 0x000ee80000300a00 */
[----:B-1----:R-:W3:Y:S04]  /*5bdc0*/  LDL.LU.64 R8, [R1+0xa20] ;  /* 0x000a200001087983 */ /* 0x002ee80000300a00 */
[----:B----4-:R-:W4:Y:S01]  /*5bdd0*/  LDL.LU.64 R10, [R1+0xa28] ;  /* 0x000a2800010a7983 */ /* 0x010f220000300a00 */
[----:B--2---:R-:W-:Y:S03]  /*5bde0*/  HMMA.16816.F32 R28, R28, R46, R52 ;  /* 0x0000002e1c1c723c */ /* 0x004fe60000001834 */
[----:B------:R-:W2:Y:S04]  /*5bdf0*/  LDL.LU.64 R54, [R1+0x3b90] ;  /* 0x003b900001367983 */ /* 0x000ea80000300a00 */
[----:B------:R-:W2:Y:S04]  /*5be00*/  LDL.LU.64 R52, [R1+0x3b88] ;  /* 0x003b880001347983 */ /* 0x000ea80000300a00 */
[----:B------:R-:W-:Y:S04]  /*5be10*/  STL.64 [R1+0x39b0], R46 ;  /* 0x0039b02e01007387 */ /* 0x000fe80000100a00 */
[----:B------:R0:W-:Y:S04]  /*5be20*/  STL.64 [R1+0x39a8], R44 ;  /* 0x0039a82c01007387 */ /* 0x0001e80000100a00 */
[----:B------:R1:W-:Y:S04]  /*5be30*/  STL.64 [R1+0xb10], R28 ;  /* 0x000b101c01007387 */ /* 0x0003e80000100a00 */
[----:B------:R1:W-:Y:S04]  /*5be40*/  STL.64 [R1+0xb18], R30 ;  /* 0x000b181e01007387 */ /* 0x0003e80000100a00 */
[----:B0-----:R-:W4:Y:S04]  /*5be50*/  LDL.LU.64 R44, [R1+0xb00] ;  /* 0x000b0000012c7983 */ /* 0x001f280000300a00 */
[----:B------:R-:W4:Y:S01]  /*5be60*/  LDL.LU.64 R46, [R1+0xb08] ;  /* 0x000b0800012e7983 */ /* 0x000f220000300a00 */
[----:B-1----:R-:W-:-:S02]  /*5be70*/  F2FP.F16.E5M2.UNPACK_B R28, R61 ;  /* 0x0000003dff1c723e */ /* 0x002fc400020004ff */
[----:B------:R-:W-:Y:S02]  /*5be80*/  F2FP.F16.E5M2.UNPACK_B R29, R0 ;  /* 0x00000000ff1d723e */ /* 0x000fe400020004ff */
[----:B------:R-:W-:Y:S02]  /*5be90*/  F2FP.F16.E5M2.UNPACK_B R30, R41 ;  /* 0x00000029ff1e723e */ /* 0x000fe400020004ff */
[----:B------:R-:W-:Y:S01]  /*5bea0*/  F2FP.F16.E5M2.UNPACK_B R31, R40 ;  /* 0x00000028ff1f723e */ /* 0x000fe200020004ff */
[----:B------:R-:W4:Y:S04]  /*5beb0*/  LDL.LU R61, [R1+0x3b84] ;  /* 0x003b8400013d7983 */ /* 0x000f280000300800 */
[----:B------:R-:W4:Y:S02]  /*5bec0*/  LDL.LU R0, [R1+0x3b80] ;  /* 0x003b800001007983 */ /* 0x000f240000300800 */
[C---:B---3--:R-:W-:Y:S08]  /*5bed0*/  HMMA.16816.F32 R36, R28.reuse, R24, R36 ;  /* 0x000000181c24723c */ /* 0x048ff00000001824 */
[C---:B------:R-:W-:Y:S08]  /*5bee0*/  HMMA.16816.F32 R32, R28.reuse, R26, R32 ;  /* 0x0000001a1c20723c */ /* 0x040ff00000001820 */
[C---:B------:R-:W-:Y:S08]  /*5bef0*/  HMMA.16816.F32 R24, R28.reuse, R48, R20 ;  /* 0x000000301c18723c */ /* 0x040ff00000001814 */
[C---:B------:R-:W-:Y:S08]  /*5bf00*/  HMMA.16816.F32 R20, R28.reuse, R50, R16 ;  /* 0x000000321c14723c */ /* 0x040ff00000001810 */
[C---:B--2---:R-:W-:Y:S08]  /*5bf10*/  HMMA.16816.F32 R16, R28.reuse, R52, R4 ;  /* 0x000000341c10723c */ /* 0x044ff00000001804 */
[----:B----4-:R-:W-:-:S15]  /*5bf20*/  HMMA.16816.F32 R40, R28, R42, R44 ;  /* 0x0000002a1c28723c */ /* 0x010fde000000182c */
[----:B------:R-:W-:-:S04]  /*5bf30*/  NOP ;  /* 0x0000000000007918 */ /* 0x000fc80000000000 */
        /* <DEDUP_REMOVED lines=14> */
[C---:B0-----:R-:W-:Y:S08]  /*5c020*/  HMMA.16816.F32 R16, R28.reuse, R54, R12 ;  /* 0x000000361c10723c */ /* 0x041ff0000000180c */
[C---:B------:R-:W-:Y:S01]  /*5c030*/  HMMA.16816.F32 R12, R28.reuse, R56, R8 ;  /* 0x000000381c0c723c */ /* 0x040fe20000001808 */
[----:B------:R-:W3:Y:S10]  /*5c040*/  LDL.LU R10, [R1+0x70] ;  /* 0x00007000010a7983 */ /* 0x000ef40000300800 */
[----:B------:R-:W-:Y:S04]  /*5c050*/  STL.64 [R1+0xa40], R16 ;  /* 0x000a401001007387 */ /* 0x000fe80000100a00 */
[----:B------:R0:W-:Y:S04]  /*5c060*/  STL.64 [R1+0xa48], R18 ;  /* 0x000a481201007387 */ /* 0x0001e80000100a00 */
[----:B------:R1:W-:Y:S04]  /*5c070*/  STL.64 [R1+0xa20], R12 ;  /* 0x000a200c01007387 */ /* 0x0003e80000100a00 */
[----:B------:R4:W-:Y:S04]  /*5c080*/  STL.64 [R1+0xa28], R14 ;  /* 0x000a280e01007387 */ /* 0x0009e80000100a00 */
[----:B------:R-:W3:Y:S04]  /*5c090*/  LDL.LU R11, [R1+0x74] ;  /* 0x00007400010b7983 */ /* 0x000ee80000300800 */
[----:B------:R-:W2:Y:S04]  /*5c0a0*/  LDL.LU R54, [R1+0x68] ;  /* 0x0000680001367983 */ /* 0x000ea80000300800 */
[----:B------:R-:W2:Y:S04]  /*5c0b0*/  LDL.LU R55, [R1+0x6c] ;  /* 0x00006c0001377983 */ /* 0x000ea80000300800 */
[----:B0-----:R-:W2:Y:S04]  /*5c0c0*/  LDL.LU R18, [R1+0x80] ;  /* 0x0000800001127983 */ /* 0x001ea80000300800 */
[----:B------:R-:W2:Y:S04]  /*5c0d0*/  LDL.LU R19, [R1+0x84] ;  /* 0x0000840001137983 */ /* 0x000ea80000300800 */
[----:B------:R-:W2:Y:S04]  /*5c0e0*/  LDL.LU R8, [R1+0x78] ;  /* 0x0000780001087983 */ /* 0x000ea80000300800 */
[----:B------:R-:W2:Y:S04]  /*5c0f0*/  LDL.LU R9, [R1+0x7c] ;  /* 0x00007c0001097983 */ /* 0x000ea80000300800 */
[----:B---3--:R-:W-:Y:S04]  /*5c100*/  STL.64 [R1+0x3b18], R10 ;  /* 0x003b180a01007387 */ /* 0x008fe80000100a00 */
[----:B--2---:R-:W-:Y:S04]  /*5c110*/  STL.64 [R1+0x3b10], R8 ;  /* 0x003b100801007387 */ /* 0x004fe80000100a00 */
[----:B------:R-:W2:Y:S04]  /*5c120*/  LDL.LU R16, [R1+0x88] ;  /* 0x0000880001107983 */ /* 0x000ea80000300800 */
[----:B------:R-:W2:Y:S01]  /*5c130*/  LDL.LU R17, [R1+0x8c] ;  /* 0x00008c0001117983 */ /* 0x000ea20000300800 */
[C---:B------:R-:W-:Y:S03]  /*5c140*/  HMMA.16816.F32 R4, R28.reuse, R58, R4 ;  /* 0x0000003a1c04723c */ /* 0x040fe60000001804 */
[----:B------:R-:W-:Y:S04]  /*5c150*/  STL.64 [R1+0x3b28], R18 ;  /* 0x003b281201007387 */ /* 0x000fe80000100a00 */
[----:B--2---:R-:W-:Y:S04]  /*5c160*/  STL.64 [R1+0x3b20], R16 ;  /* 0x003b201001007387 */ /* 0x004fe80000100a00 */
[----:B------:R-:W2:Y:S08]  /*5c170*/  LDL.LU R56, [R1+0xd0] ;  /* 0x0000d00001387983 */ /* 0x000eb00000300800 */
[----:B------:R0:W-:Y:S04]  /*5c180*/  STL.64 [R1+0xa00], R4 ;  /* 0x000a000401007387 */ /* 0x0001e80000100a00 */
[----:B------:R-:W-:Y:S04]  /*5c190*/  STL.64 [R1+0xa08], R6 ;  /* 0x000a080601007387 */ /* 0x000fe80000100a00 */
[----:B------:R-:W2:Y:S04]  /*5c1a0*/  LDL.LU R57, [R1+0xd4] ;  /* 0x0000d40001397983 */ /* 0x000ea80000300800 */
[----:B-1----:R-:W2:Y:S04]  /*5c1b0*/  LDL.LU.64 R12, [R1+0x9e0] ;  /* 0x0009e000010c7983 */ /* 0x002ea80000300a00 */
[----:B----4-:R-:W2:Y:S04]  /*5c1c0*/  LDL.LU.64 R14, [R1+0x9e8] ;  /* 0x0009e800010e7983 */ /* 0x010ea80000300a00 */
[----:B------:R-:W3:Y:S04]  /*5c1d0*/  LDL.LU R22, [R1+0x98] ;  /* 0x0000980001167983 */ /* 0x000ee80000300800 */
[----:B------:R-:W3:Y:S04]  /*5c1e0*/  LDL.LU R23, [R1+0x9c] ;  /* 0x00009c0001177983 */ /* 0x000ee80000300800 */
[----:B------:R-:W4:Y:S04]  /*5c1f0*/  LDL.LU R42, [R1+0x90] ;  /* 0x00009000012a7983 */ /* 0x000f280000300800 */
[----:B------:R-:W4:Y:S04]  /*5c200*/  LDL.LU R43, [R1+0x94] ;  /* 0x00009400012b7983 */ /* 0x000f280000300800 */
[----:B0-----:R-:W2:Y:S04]  /*5c210*/  LDL.LU R4, [R1+0xc8] ;  /* 0x0000c80001047983 */ /* 0x001ea80000300800 */
[----:B------:R-:W2:Y:S04]  /*5c220*/  LDL.LU R5, [R1+0xcc] ;  /* 0x0000cc0001057983 */ /* 0x000ea80000300800 */
[----:B------:R-:W2:Y:S04]  /*5c230*/  LDL.LU.64 R8, [R1+0x9c0] ;  /* 0x0009c00001087983 */ /* 0x000ea80000300a00 */
[----:B------:R-:W2:Y:S04]  /*5c240*/  LDL.LU.64 R10, [R1+0x9c8] ;  /* 0x0009c800010a7983 */ /* 0x000ea80000300a00 */
[----:B----4-:R0:W-:Y:S04]  /*5c250*/  STL.64 [R1+0x3b30], R42 ;  /* 0x003b302a01007387 */ /* 0x0101e80000100a00 */
[----:B------:R-:W4:Y:S04]  /*5c260*/  LDL.LU R20, [R1+0xa0] ;  /* 0x0000a00001147983 */ /* 0x000f280000300800 */
[----:B------:R-:W4:Y:S04]  /*5c270*/  LDL.LU R21, [R1+0xa4] ;  /* 0x0000a40001157983 */ /* 0x000f280000300800 */
[----:B---3--:R-:W-:Y:S04]  /*5c280*/  STL.64 [R1+0x3b40], R22 ;  /* 0x003b401601007387 */ /* 0x008fe80000100a00 */
[----:B----4-:R-:W-:Y:S04]  /*5c290*/  STL.64 [R1+0x3b38], R20 ;  /* 0x003b381401007387 */ /* 0x010fe80000100a00 */
[----:B------:R-:W3:Y:S04]  /*5c2a0*/  LDL.LU R40, [R1+0xa8] ;  /* 0x0000a80001287983 */ /* 0x000ee80000300800 */
[----:B------:R-:W3:Y:S04]  /*5c2b0*/  LDL.LU R41, [R1+0xac] ;  /* 0x0000ac0001297983 */ /* 0x000ee80000300800 */
[----:B---3--:R1:W-:Y:S04]  /*5c2c0*/  STL.64 [R1+0x3b48], R40 ;  /* 0x003b482801007387 */ /* 0x0083e80000100a00 */
[----:B------:R-:W3:Y:S04]  /*5c2d0*/  LDL.LU R58, [R1+0x40] ;  /* 0x00004000013a7983 */ /* 0x000ee80000300800 */
[----:B------:R-:W3:Y:S04]  /*5c2e0*/  LDL.LU R59, [R1+0x44] ;  /* 0x00004400013b7983 */ /* 0x000ee80000300800 */
[----:B0-----:R-:W4:Y:S04]  /*5c2f0*/  LDL.LU R42, [R1+0xb0] ;  /* 0x0000b000012a7983 */ /* 0x001f280000300800 */
[----:B------:R-:W4:Y:S01]  /*5c300*/  LDL.LU R43, [R1+0xb4] ;  /* 0x0000b400012b7983 */ /* 0x000f220000300800 */
[C---:B--2---:R-:W-:Y:S03]  /*5c310*/  HMMA.16816.F32 R12, R28.reuse, R56, R12 ;  /* 0x000000381c0c723c */ /* 0x044fe6000000180c */
[----:B----4-:R-:W-:Y:S04]  /*5c320*/  STL.64 [R1+0x3b60], R42 ;  /* 0x003b602a01007387 */ /* 0x010fe80000100a00 */
[----:B------:R-:W2:Y:S04]  /*5c330*/  LDL.LU R52, [R1+0x60] ;  /* 0x0000600001347983 */ /* 0x000ea80000300800 */
[----:B------:R-:W2:Y:S04]  /*5c340*/  LDL.LU R53, [R1+0x64] ;  /* 0x0000640001357983 */ /* 0x000ea80000300800 */
[----:B-1----:R-:W4:Y:S04]  /*5c350*/  LDL.LU R40, [R1+0xb8] ;  /* 0x0000b80001287983 */ /* 0x002f280000300800 */
[----:B------:R-:W4:Y:S04]  /*5c360*/  LDL.LU R41, [R1+0xbc] ;  /* 0x0000bc0001297983 */ /* 0x000f280000300800 */
[----:B----4-:R0:W-:Y:S04]  /*5c370*/  STL.64 [R1+0x3b78], R40 ;  /* 0x003b782801007387 */ /* 0x0101e80000100a00 */
[----:B------:R-:W4:Y:S04]  /*5c380*/  LDL.LU R6, [R1+0xc0] ;  /* 0x0000c00001067983 */ /* 0x000f280000300800 */
[----:B------:R-:W4:Y:S04]  /*5c390*/  LDL.LU R7, [R1+0xc4] ;  /* 0x0000c40001077983 */ /* 0x000f280000300800 */
[----:B------:R-:W-:Y:S04]  /*5c3a0*/  STL.64 [R1+0x3b58], R54 ;  /* 0x003b583601007387 */ /* 0x000fe80000100a00 */
[----:B--2---:R-:W-:Y:S04]  /*5c3b0*/  STL.64 [R1+0x3b50], R52 ;  /* 0x003b503401007387 */ /* 0x004fe80000100a00 */
[----:B------:R-:W2:Y:S04]  /*5c3c0*/  LDL.LU R48, [R1+0x58] ;  /* 0x0000580001307983 */ /* 0x000ea80000300800 */
[----:B------:R-:W-:Y:S04]  /*5c3d0*/  STL.64 [R1+0x9e0], R12 ;  /* 0x0009e00c01007387 */ /* 0x000fe80000100a00 */
[----:B------:R-:W-:Y:S04]  /*5c3e0*/  STL.64 [R1+0x9e8], R14 ;  /* 0x0009e80e01007387 */ /* 0x000fe80000100a00 */
[----:B------:R-:W2:Y:S04]  /*5c3f0*/  LDL.LU R49, [R1+0x5c] ;  /* 0x00005c0001317983 */ /* 0x000ea80000300800 */
[----:B------:R-:W2:Y:S04]  /*5c400*/  LDL.LU R50, [R1+0x50] ;  /* 0x0000500001327983 */ /* 0x000ea80000300800 */
[----:B------:R-:W2:Y:S01]  /*5c410*/  LDL.LU R51, [R1+0x54] ;  /* 0x0000540001337983 */ /* 0x000ea20000300800 */
[C---:B------:R-:W-:Y:S03]  /*5c420*/  HMMA.16816.F32 R8, R28.reuse, R4, R8 ;  /* 0x000000041c08723c */ /* 0x040fe60000001808 */
[----:B--2---:R-:W-:Y:S04]  /*5c430*/  STL.64 [R1+0x3b70], R50 ;  /* 0x003b703201007387 */ /* 0x004fe80000100a00 */
[----:B------:R1:W-:Y:S04]  /*5c440*/  STL.64 [R1+0x3b68], R48 ;  /* 0x003b683001007387 */ /* 0x0003e80000100a00 */
[----:B------:R-:W2:Y:S04]  /*5c450*/  LDL.LU R56, [R1+0x48] ;  /* 0x0000480001387983 */ /* 0x000ea80000300800 */
[----:B------:R-:W2:Y:S04]  /*5c460*/  LDL.LU R57, [R1+0x4c] ;  /* 0x00004c0001397983 */ /* 0x000ea80000300800 */
[----:B0-----:R-:W4:Y:S04]  /*5c470*/  LDL.LU.64 R40, [R1+0x9a0] ;  /* 0x0009a00001287983 */ /* 0x001f280000300a00 */
[----:B------:R-:W4:Y:S04]  /*5c480*/  LDL.LU.64 R42, [R1+0x9a8] ;  /* 0x0009a800012a7983 */ /* 0x000f280000300a00 */
[----:B------:R0:W-:Y:S04]  /*5c490*/  STL.64 [R1+0x9c0], R8 ;  /* 0x0009c00801007387 */ /* 0x0001e80000100a00 */
[----:B------:R0:W-:Y:S04]  /*5c4a0*/  STL.64 [R1+0x9c8], R10 ;  /* 0x0009c80a01007387 */ /* 0x0001e80000100a00 */
        /* <DEDUP_REMOVED lines=8> */
[----:B0-----:R-:W2:Y:S04]  /*5c530*/  LDL.LU.64 R8, [R1+0x900] ;  /* 0x0009000001087983 */ /* 0x001ea80000300a00 */
        /* <DEDUP_REMOVED lines=11> */
[----:B----4-:R-:W-:Y:S03]  /*5c5f0*/  HMMA.16816.F32 R4, R28, R6, R40 ;  /* 0x000000061c04723c */ /* 0x010fe60000001828 */
[----:B------:R-:W2:-:S15]  /*5c600*/  LDL.LU.64 R40, [R1+0x3b78] ;  /* 0x003b780001287983 */ /* 0x000e9e0000300a00 */
[----:B------:R-:W-:Y:S01]  /*5c610*/  NOP ;  /* 0x0000000000007918 */ /* 0x000fe20000000000 */
[----:B------:R0:W-:Y:S04]  /*5c620*/  STL.64 [R1+0x9a0], R4 ;  /* 0x0009a00401007387 */ /* 0x0001e80000100a00 */
[----:B------:R1:W-:Y:S04]  /*5c630*/  STL.64 [R1+0x9a8], R6 ;  /* 0x0009a80601007387 */ /* 0x0003e80000100a00 */
[----:B0-----:R-:W4:Y:S04]  /*5c640*/  LDL.LU.64 R4, [R1+0x840] ;  /* 0x0008400001047983 */ /* 0x001f280000300a00 */
[----:B-1----:R-:W4:Y:S01]  /*5c650*/  LDL.LU.64 R6, [R1+0x848] ;  /* 0x0008480001067983 */ /* 0x002f220000300a00 */
[----:B--2---:R-:W-:Y:S03]  /*5c660*/  HMMA.16816.F32 R40, R28, R40, R48 ;  /* 0x000000281c28723c */ /* 0x004fe60000001830 */
[----:B------:R-:W2:Y:S04]  /*5c670*/  LDL.LU.64 R50, [R1+0x3b70] ;  /* 0x003b700001327983 */ /* 0x000ea80000300a00 */
[----:B------:R-:W2:-:S12]  /*5c680*/  LDL.LU.64 R48, [R1+0x3b68] ;  /* 0x003b680001307983 */ /* 0x000e980000300a00 */
[----:B------:R-:W-:Y:S04]  /*5c690*/  STL.64 [R1+0x980], R40 ;  /* 0x0009802801007387 */ /* 0x000fe80000100a00 */
[----:B------:R0:W-:Y:S04]  /*5c6a0*/  STL.64 [R1+0x988], R42 ;  /* 0x0009882a01007387 */ /* 0x0001e80000100a00 */
[----:B0-----:R-:W2:Y:S02]  /*5c6b0*/  LDL.LU.64 R42, [R1+0x3b60] ;  /* 0x003b6000012a7983 */ /* 0x001ea40000300a00 */
[----:B--2---:R-:W-:Y:S02]  /*5c6c0*/  HMMA.16816.F32 R40, R28, R42, R52 ;  /* 0x0000002a1c28723c */ /* 0x004fe40000001834 */
[----:B------:R-:W4:Y:S04]  /*5c6d0*/  LDL.LU.64 R54, [R1+0x3b58] ;  /* 0x003b580001367983 */ /* 0x000f280000300a00 */
[----:B------:R-:W2:-:S13]  /*5c6e0*/  LDL.LU.64 R52, [R1+0x3b50] ;  /* 0x003b500001347983 */ /* 0x000e9a0000300a00 */
[----:B------:R0:W-:Y:S04]  /*5c6f0*/  STL.64 [R1+0x960], R40 ;  /* 0x0009602801007387 */ /* 0x0001e80000100a00 */
[----:B------:R1:W-:Y:S04]  /*5c700*/  STL.64 [R1+0x968], R42 ;  /* 0x0009682a01007387 */ /* 0x0003e80000100a00 */
[----:B0-----:R-:W1:Y:S02]  /*5c710*/  LDL.LU.64 R40, [R1+0x3b48] ;  /* 0x003b480001287983 */ /* 0x001e640000300a00 */
[----:B-1----:R-:W-:Y:S02]  /*5c720*/  HMMA.16816.F32 R40, R28, R40, R20 ;  /* 0x000000281c28723c */ /* 0x002fe40000001814 */
[----:B------:R-:W2:Y:S04]  /*5c730*/  LDL.LU.64 R22, [R1+0x3b40] ;  /* 0x003b400001167983 */ /* 0x000ea80000300a00 */
[----:B------:R-:W2:-:S13]  /*5c740*/  LDL.LU.64 R20, [R1+0x3b38] ;  /* 0x003b380001147983 */ /* 0x000e9a0000300a00 */
[----:B------:R-:W-:Y:S04]  /*5c750*/  STL.64 [R1+0x940], R40 ;  /* 0x0009402801007387 */ /* 0x000fe80000100a00 */
[----:B------:R0:W-:Y:S04]  /*5c760*/  STL.64 [R1+0x948], R42 ;  /* 0x0009482a01007387 */ /* 0x0001e80000100a00 */
[----:B0-----:R-:W3:Y:S01]  /*5c770*/  LDL.LU.64 R42, [R1+0x3b30] ;  /* 0x003b3000012a7983 */ /* 0x001ee20000300a00 */
[C---:B--2---:R-:W-:Y:S08]  /*5c780*/  HMMA.16816.F32 R16, R28.reuse, R20, R16 ;  /* 0x000000141c10723c */ /* 0x044ff00000001810 */
[C---:B------:R-:W-:Y:S11]  /*5c790*/  HMMA.16816.F32 R20, R28.reuse, R22, R8 ;  /* 0x000000161c14723c */ /* 0x040ff60000001808 */
[----:B------:R-:W-:Y:S04]  /*5c7a0*/  STL.64 [R1+0x920], R16 ;  /* 0x0009201001007387 */ /* 0x000fe80000100a00 */
[----:B------:R0:W-:Y:S04]  /*5c7b0*/  STL.64 [R1+0x928], R18 ;  /* 0x0009281201007387 */ /* 0x0001e80000100a00 */
[----:B0-----:R-:W2:Y:S04]  /*5c7c0*/  LDL.LU.64 R18, [R1+0x3b28] ;  /* 0x003b280001127983 */ /* 0x001ea80000300a00 */
[----:B------:R-:W2:Y:S04]  /*5c7d0*/  LDL.LU.64 R16, [R1+0x3b20] ;  /* 0x003b200001107983 */ /* 0x000ea80000300a00 */
[----:B------:R-:W2:Y:S04]  /*5c7e0*/  LDL.LU.64 R10, [R1+0x3b18] ;  /* 0x003b1800010a7983 */ /* 0x000ea80000300a00 */
[----:B------:R-:W2:Y:S04]  /*5c7f0*/  LDL.LU.64 R8, [R1+0x3b10] ;  /* 0x003b100001087983 */ /* 0x000ea80000300a00 */
[----:B------:R0:W-:Y:S04]  /*5c800*/  STL.64 [R1+0x900], R20 ;  /* 0x0009001401007387 */ /* 0x0001e80000100a00 */
[----:B------:R1:W-:Y:S04]  /*5c810*/  STL.64 [R1+0x908], R22 ;  /* 0x0009081601007387 */ /* 0x0003e80000100a00 */
[----:B0-----:R-:W2:Y:S04]  /*5c820*/  LDL.LU.64 R20, [R1+0x820] ;  /* 0x0008200001147983 */ /* 0x001ea80000300a00 */
[----:B-1----:R-:W2:Y:S01]  /*5c830*/  LDL.LU.64 R22, [R1+0x828] ;  /* 0x0008280001167983 */ /* 0x002ea20000300a00 */
[C---:B---3--:R-:W-:Y:S08]  /*5c840*/  HMMA.16816.F32 R40, R28.reuse, R42, R44 ;  /* 0x0000002a1c28723c */ /* 0x048ff0000000182c */
[C---:B----4-:R-:W-:Y:S11]  /*5c850*/  HMMA.16816.F32 R4, R28.reuse, R54, R4 ;  /* 0x000000361c04723c */ /* 0x050ff60000001804 */
[----:B------:R-:W-:Y:S04]  /*5c860*/  STL.64 [R1+0x8e0], R40 ;  /* 0x0008e02801007387 */ /* 0x000fe80000100a00 */
[----:B------:R-:W-:Y:S01]  /*5c870*/  STL.64 [R1+0x8e8], R42 ;  /* 0x0008e82a01007387 */ /* 0x000fe20000100a00 */
[C---:B--2---:R-:W-:Y:S08]  /*5c880*/  HMMA.16816.F32 R36, R28.reuse, R16, R36 ;  /* 0x000000101c24723c */ /* 0x044ff00000001824 */
[C---:B------:R-:W-:Y:S08]  /*5c890*/  HMMA.16816.F32 R32, R28.reuse, R18, R32 ;  /* 0x000000121c20723c */ /* 0x040ff00000001820 */
[C---:B------:R-:W-:Y:S08]  /*5c8a0*/  HMMA.16816.F32 R24, R28.reuse, R8, R24 ;  /* 0x000000081c18723c */ /* 0x040ff00000001818 */
[C---:B------:R-:W-:Y:S01]  /*5c8b0*/  HMMA.16816.F32 R8, R28.reuse, R10, R12 ;  /* 0x0000000a1c08723c */ /* 0x040fe2000000180c */
[----:B------:R-:W2:Y:S04]  /*5c8c0*/  LDL.LU.64 R16, [R1+0x800] ;  /* 0x0008000001107983 */ /* 0x000ea80000300a00 */
[----:B------:R-:W-:Y:S04]  /*5c8d0*/  STL.64 [R1+0x8c0], R36 ;  /* 0x0008c02401007387 */ /* 0x000fe80000100a00 */
[----:B------:R-:W-:Y:S04]  /*5c8e0*/  STL.64 [R1+0x8c8], R38 ;  /* 0x0008c82601007387 */ /* 0x000fe80000100a00 */
[----:B------:R-:W2:Y:S04]  /*5c8f0*/  LDL.LU.64 R18, [R1+0x808] ;  /* 0x0008080001127983 */ /* 0x000ea80000300a00 */
[----:B------:R-:W-:Y:S04]  /*5c900*/  STL.64 [R1+0x8a0], R32 ;  /* 0x0008a02001007387 */ /* 0x000fe80000100a00 */
[----:B------:R-:W-:Y:S04]  /*5c910*/  STL.64 [R1+0x8a8], R34 ;  /* 0x0008a82201007387 */ /* 0x000fe80000100a00 */
[----:B------:R-:W3:Y:S04]  /*5c920*/  LDL.LU.64 R12, [R1+0x7e0] ;  /* 0x0007e000010c7983 */ /* 0x000ee80000300a00 */
[----:B------:R-:W-:Y:S04]  /*5c930*/  STL.64 [R1+0x880], R24 ;  /* 0x0008801801007387 */ /* 0x000fe80000100a00 */
[----:B------:R-:W-:Y:S04]  /*5c940*/  STL.64 [R1+0x888], R26 ;  /* 0x0008881a01007387 */ /* 0x000fe80000100a00 */
[----:B------:R-:W3:Y:S04]  /*5c950*/  LDL.LU.64 R14, [R1+0x7e8] ;  /* 0x0007e800010e7983 */ /* 0x000ee80000300a00 */
[----:B------:R0:W-:Y:S04]  /*5c960*/  STL.64 [R1+0x860], R8 ;  /* 0x0008600801007387 */ /* 0x0001e80000100a00 */
[----:B------:R1:W-:Y:S01]  /*5c970*/  STL.64 [R1+0x868], R10 ;  /* 0x0008680a01007387 */ /* 0x0003e20000100a00 */
[----:B------:R-:W-:Y:S03]  /*5c980*/  HMMA.16816.F32 R20, R28, R52, R20 ;  /* 0x000000341c14723c */ /* 0x000fe60000001814 */
[----:B0-----:R-:W4:Y:S04]  /*5c990*/  LDL.LU.64 R8, [R1+0x7c0] ;  /* 0x0007c00001087983 */ /* 0x001f280000300a00 */
[----:B-1----:R-:W4:Y:S04]  /*5c9a0*/  LDL.LU.64 R10, [R1+0x7c8] ;  /* 0x0007c800010a7983 */ /* 0x002f280000300a00 */
[----:B------:R0:W-:Y:S04]  /*5c9b0*/  STL.64 [R1+0x840], R4 ;  /* 0x0008400401007387 */ /* 0x0001e80000100a00 */
[----:B------:R1:W-:Y:S04]  /*5c9c0*/  STL.64 [R1+0x848], R6 ;  /* 0x0008480601007387 */ /* 0x0003e80000100a00 */
[----:B0-----:R-:W3:Y:S04]  /*5c9d0*/  LDL.LU.64 R4, [R1+0x7a0] ;  /* 0x0007a00001047983 */ /* 0x001ee80000300a00 */
[----:B-1----:R-:W3:Y:S04]  /*5c9e0*/  LDL.LU.64 R6, [R1+0x7a8] ;  /* 0x0007a80001067983 */ /* 0x002ee80000300a00 */
[----:B------:R-:W3:Y:S04]  /*5c9f0*/  LDL.LU R54, [R1] ;  /* 0x0000000001367983 */ /* 0x000ee80000300800 */
[----:B------:R-:W3:Y:S04]  /*5ca00*/  LDL.LU R55, [R1+0x4] ;  /* 0x0000040001377983 */ /* 0x000ee80000300800 */
[----:B------:R-:W4:Y:S01]  /*5ca10*/  LDL.LU R52, [R1+0x8] ;  /* 0x0000080001347983 */ /* 0x000f220000300800 */
[----:B------:R-:W-:-:S03]  /*5ca20*/  IMAD.MOV.U32 R53, RZ, RZ, R0 ;  /* 0x000000ffff357224 */ /* 0x000fc600078e0000 */
[----:B------:R-:W-:Y:S04]  /*5ca30*/  STL.64 [R1+0x820], R20 ;  /* 0x0008201401007387 */ /* 0x000fe80000100a00 */
[----:B------:R-:W-:Y:S04]  /*5ca40*/  STL.64 [R1+0x828], R22 ;  /* 0x0008281601007387 */ /* 0x000fe80000100a00 */
[----:B------:R-:W4:Y:S01]  /*5ca50*/  LDL.LU R0, [R1+0x3b08] ;  /* 0x003b080001007983 */ /* 0x000f220000300800 */
[C---:B--2---:R-:W-:Y:S03]  /*5ca60*/  HMMA.16816.F32 R16, R28.reuse, R48, R16 ;  /* 0x000000301c10723c */ /* 0x044fe60000001810 */
[----:B---3--:R-:W-:Y:S04]  /*5ca70*/  STL.64 [R1+0x3a80], R54 ;  /* 0x003a803601007387 */ /* 0x008fe80000100a00 */
[----:B----4-:R-:W-:Y:S04]  /*5ca80*/  STL.64 [R1+0x3a78], R52 ;  /* 0x003a783401007387 */ /* 0x010fe80000100a00 */
[----:B------:R-:W2:Y:S08]  /*5ca90*/  LDL.LU R42, [R1+0x10] ;  /* 0x00001000012a7983 */ /* 0x000eb00000300800 */
[----:B------:R-:W-:Y:S04]  /*5caa0*/  STL.64 [R1+0x800], R16 ;  /* 0x0008001001007387 */ /* 0x000fe80000100a00 */
[----:B------:R-:W-:Y:S04]  /*5cab0*/  STL.64 [R1+0x808], R18 ;  /* 0x0008081201007387 */ /* 0x000fe80000100a00 */
[----:B------:R-:W2:Y:S01]  /*5cac0*/  LDL.LU R43, [R1+0x14] ;  /* 0x00001400012b7983 */ /* 0x000ea20000300800 */
[C---:B------:R-:W-:Y:S08]  /*5cad0*/  HMMA.16816.F32 R12, R28.reuse, R50, R12 ;  /* 0x000000321c0c723c */ /* 0x040ff0000000180c */
[C---:B------:R-:W-:Y:S08]  /*5cae0*/  HMMA.16816.F32 R8, R28.reuse, R56, R8 ;  /* 0x000000381c08723c */ /* 0x040ff00000001808 */
[----:B------:R-:W-:Y:S01]  /*5caf0*/  HMMA.16816.F32 R4, R28, R58, R4 ;  /* 0x0000003a1c04723c */ /* 0x000fe20000001804 */
[----:B------:R-:W-:Y:S01]  /*5cb00*/  IMAD.MOV.U32 R41, RZ, RZ, R0 ;  /* 0x000000ffff297224 */ /* 0x000fe200078e0000 */
[----:B--2---:R0:W-:Y:S04]  /*5cb10*/  STL.64 [R1+0x3a88], R42 ;  /* 0x003a882a01007387 */ /* 0x0041e80000100a00 */
[----:B------:R-:W2:Y:S04]  /*5cb20*/  LDL.LU R40, [R1+0x18] ;  /* 0x0000180001287983 */ /* 0x000ea80000300800 */
[----:B------:R-:W-:Y:S04]  /*5cb30*/  STL.64 [R1+0x7e0], R12 ;  /* 0x0007e00c01007387 */ /* 0x000fe80000100a00 */
[----:B------:R-:W-:Y:S04]  /*5cb40*/  STL.64 [R1+0x7e8], R14 ;  /* 0x0007e80e01007387 */ /* 0x000fe80000100a00 */
[----:B------:R-:W3:Y:S04]  /*5cb50*/  LDL.LU R0, [R1+0x3b04] ;  /* 0x003b040001007983 */ /* 0x000ee80000300800 */
[----:B--2---:R3:W-:Y:S04]  /*5cb60*/  STL.64 [R1+0x3aa0], R40 ;  /* 0x003aa02801007387 */ /* 0x0047e80000100a00 */
[----:B0-----:R-:W2:Y:S04]  /*5cb70*/  LDL.LU R42, [R1+0x20] ;  /* 0x00002000012a7983 */ /* 0x001ea80000300800 */
[----:B------:R-:W-:Y:S04]  /*5cb80*/  STL.64 [R1+0x7c0], R8 ;  /* 0x0007c00801007387 */ /* 0x000fe80000100a00 */
[----:B------:R-:W-:Y:S04]  /*5cb90*/  STL.64 [R1+0x7c8], R10 ;  /* 0x0007c80a01007387 */ /* 0x000fe80000100a00 */
[----:B------:R-:W-:Y:S04]  /*5cba0*/  STL.64 [R1+0x7a0], R4 ;  /* 0x0007a00401007387 */ /* 0x000fe80000100a00 */
[----:B------:R-:W-:Y:S04]  /*5cbb0*/  STL.64 [R1+0x7a8], R6 ;  /* 0x0007a80601007387 */ /* 0x000fe80000100a00 */
[----:B------:R-:W2:Y:S01]  /*5cbc0*/  LDL.LU R43, [R1+0x24] ;  /* 0x00002400012b7983 */ /* 0x000ea20000300800 */
[----:B---3--:R-:W-:-:S03]  /*5cbd0*/  IMAD.MOV.U32 R40, RZ, RZ, R0 ;  /* 0x000000ffff287224 */ /* 0x008fc600078e0000 */
[----:B------:R-:W3:Y:S04]  /*5cbe0*/  LDL.LU R0, [R1+0x3b00] ;  /* 0x003b000001007983 */ /* 0x000ee80000300800 */
[----:B------:R-:W4:Y:S04]  /*5cbf0*/  LDL.LU R41, [R1+0x2c] ;  /* 0x00002c0001297983 */ /* 0x000f280000300800 */
[----:B--2---:R0:W-:Y:S04]  /*5cc00*/  STL.64 [R1+0x3ab8], R42 ;  /* 0x003ab82a01007387 */ /* 0x0041e80000100a00 */
[----:B0-----:R-:W2:Y:S04]  /*5cc10*/  LDL.LU R42, [R1+0x30] ;  /* 0x00003000012a7983 */ /* 0x001ea80000300800 */
[----:B------:R-:W2:Y:S04]  /*5cc20*/  LDL.LU R43, [R1+0x34] ;  /* 0x00003400012b7983 */ /* 0x000ea80000300800 */
[----:B----4-:R0:W-:Y:S04]  /*5cc30*/  STL.64 [R1+0x3ad0], R40 ;  /* 0x003ad02801007387 */ /* 0x0101e80000100a00 */
[----:B0-----:R-:W4:Y:S04]  /*5cc40*/  LDL.LU R40, [R1+0x38] ;  /* 0x0000380001287983 */ /* 0x001f280000300800 */
[----:B--2---:R-:W-:Y:S04]  /*5cc50*/  STL.64 [R1+0x3ae8], R42 ;  /* 0x003ae82a01007387 */ /* 0x004fe80000100a00 */
[----:B------:R-:W2:Y:S04]  /*5cc60*/  LDL.LU.64 R52, [R1+0x6e0] ;  /* 0x0006e00001347983 */ /* 0x000ea80000300a00 */
[----:B------:R-:W2:Y:S04]  /*5cc70*/  LDL.LU.64 R54, [R1+0x6e8] ;  /* 0x0006e80001367983 */ /* 0x000ea80000300a00 */
[----:B--2---:R-:W-:Y:S04]  /*5cc80*/  STL.64 [R1+0x3a98], R54 ;  /* 0x003a983601007387 */ /* 0x004fe80000100a00 */
[----:B------:R0:W-:Y:S04]  /*5cc90*/  STL.64 [R1+0x3a90], R52 ;  /* 0x003a903401007387 */ /* 0x0001e80000100a00 */
[----:B0-----:R-:W2:Y:S04]  /*5cca0*/  LDL.LU.64 R52, [R1+0x700] ;  /* 0x0007000001347983 */ /* 0x001ea80000300a00 */
        /* <DEDUP_REMOVED lines=12> */
[----:B------:R-:W2:Y:S01]  /*5cd70*/  LDL.LU.64 R54, [R1+0x768] ;  /* 0x0007680001367983 */ /* 0x000ea20000300a00 */
[----:B---3--:R-:W-:-:S03]  /*5cd80*/  IMAD.MOV.U32 R41, RZ, RZ, R0 ;  /* 0x000000ffff297224 */ /* 0x008fc600078e0000 */
[----:B--2---:R-:W-:Y:S04]  /*5cd90*/  STL.64 [R1+0x3af8], R54 ;  /* 0x003af83601007387 */ /* 0x004fe80000100a00 */
[----:B------:R0:W-:Y:S04]  /*5cda0*/  STL.64 [R1+0x3af0], R52 ;  /* 0x003af03401007387 */ /* 0x0001e80000100a00 */
[----:B0-----:R-:W4:Y:S04]  /*5cdb0*/  LDL.LU.64 R52, [R1+0x780] ;  /* 0x0007800001347983 */ /* 0x001f280000300a00 */
[----:B------:R-:W4:Y:S04]  /*5cdc0*/  LDL.LU.64 R54, [R1+0x788] ;  /* 0x0007880001367983 */ /* 0x000f280000300a00 */
[----:B------:R-:W2:Y:S04]  /*5cdd0*/  LDL.LU.64 R4, [R1+0x6c0] ;  /* 0x0006c00001047983 */ /* 0x000ea80000300a00 */
[----:B------:R-:W2:Y:S04]  /*5cde0*/  LDL.LU.64 R6, [R1+0x6c8] ;  /* 0x0006c80001067983 */ /* 0x000ea80000300a00 */
[----:B------:R-:W3:Y:S04]  /*5cdf0*/  LDL.LU.64 R48, [R1+0x6a0] ;  /* 0x0006a00001307983 */ /* 0x000ee80000300a00 */
[----:B------:R-:W3:Y:S04]  /*5ce00*/  LDL.LU.64 R50, [R1+0x6a8] ;  /* 0x0006a80001327983 */ /* 0x000ee80000300a00 */
        /* <DEDUP_REMOVED lines=19> */
[----:B------:R-:W4:Y:S04]  /*5cf40*/  LDL.LU.64 R54, [R1+0x3af8] ;  /* 0x003af80001367983 */ /* 0x000f280000300a00 */
[----:B------:R-:W4:-:S12]  /*5cf50*/  LDL.LU.64 R52, [R1+0x3af0] ;  /* 0x003af00001347983 */ /* 0x000f180000300a00 */
[----:B------:R-:W-:Y:S04]  /*5cf60*/  STL.64 [R1+0x780], R40 ;  /* 0x0007802801007387 */ /* 0x000fe80000100a00 */
[----:B------:R0:W-:Y:S04]  /*5cf70*/  STL.64 [R1+0x788], R42 ;  /* 0x0007882a01007387 */ /* 0x0001e80000100a00 */
[----:B0-----:R-:W4:Y:S02]  /*5cf80*/  LDL.LU.64 R42, [R1+0x3ae8] ;  /* 0x003ae800012a7983 */ /* 0x001f240000300a00 */
[----:B----4-:R-:W-:Y:S02]  /*5cf90*/  HMMA.16816.F32 R40, R28, R42, R52 ;  /* 0x0000002a1c28723c */ /* 0x010fe40000001834 */
[----:B------:R-:W4:Y:S04]  /*5cfa0*/  LDL.LU.64 R54, [R1+0x3ae0] ;  /* 0x003ae00001367983 */ /* 0x000f280000300a00 */
[----:B------:R-:W4:-:S13]  /*5cfb0*/  LDL.LU.64 R52, [R1+0x3ad8] ;  /* 0x003ad80001347983 */ /* 0x000f1a0000300a00 */
[----:B------:R0:W-:Y:S04]  /*5cfc0*/  STL.64 [R1+0x760], R40 ;  /* 0x0007602801007387 */ /* 0x0001e80000100a00 */
[----:B------:R4:W-:Y:S04]  /*5cfd0*/  STL.64 [R1+0x768], R42 ;  /* 0x0007682a01007387 */ /* 0x0009e80000100a00 */
[----:B0-----:R-:W4:Y:S02]  /*5cfe0*/  LDL.LU.64 R40, [R1+0x3ad0] ;  /* 0x003ad00001287983 */ /* 0x001f240000300a00 */
[----:B----4-:R-:W-:Y:S02]  /*5cff0*/  HMMA.16816.F32 R40, R28, R40, R52 ;  /* 0x000000281c28723c */ /* 0x010fe40000001834 */
[----:B------:R-:W4:Y:S04]  /*5d000*/  LDL.LU.64 R54, [R1+0x3ac8] ;  /* 0x003ac80001367983 */ /* 0x000f280000300a00 */
[----:B------:R-:W4:-:S13]  /*5d010*/  LDL.LU.64 R52, [R1+0x3ac0] ;  /* 0x003ac00001347983 */ /* 0x000f1a0000300a00 */
        /* <DEDUP_REMOVED lines=15> */
[C---:B----4-:R-:W-:Y:S02]  /*5d110*/  HMMA.16816.F32 R40, R28.reuse, R42, R52 ;  /* 0x0000002a1c28723c */ /* 0x050fe40000001834 */
[----:B------:R-:W3:Y:S04]  /*5d120*/  LDL.LU.64 R54, [R1+0x3a80] ;  /* 0x003a800001367983 */ /* 0x000ee80000300a00 */
[----:B------:R-:W4:Y:S02]  /*5d130*/  LDL.LU.64 R52, [R1+0x3a78] ;  /* 0x003a780001347983 */ /* 0x000f240000300a00 */
[C---:B--2---:R-:W-:Y:S11]  /*5d140*/  HMMA.16816.F32 R56, R28.reuse, R60, R56 ;  /* 0x0000003c1c38723c */ /* 0x044ff60000001838 */
[----:B------:R-:W-:Y:S04]  /*5d150*/  STL.64 [R1+0x6e0], R40 ;  /* 0x0006e02801007387 */ /* 0x000fe80000100a00 */
[----:B------:R0:W-:Y:S04]  /*5d160*/  STL.64 [R1+0x6e8], R42 ;  /* 0x0006e82a01007387 */ /* 0x0001e80000100a00 */
[----:B0-----:R-:W2:Y:S04]  /*5d170*/  LDL.LU.64 R42, [R1+0x3a70] ;  /* 0x003a7000012a7983 */ /* 0x001ea80000300a00 */
[----:B------:R-:W2:Y:S01]  /*5d180*/  LDL.LU.64 R40, [R1+0x3a68] ;  /* 0x003a680001287983 */ /* 0x000ea20000300a00 */
[C---:B----4-:R-:W-:Y:S08]  /*5d190*/  HMMA.16816.F32 R4, R28.reuse, R52, R4 ;  /* 0x000000341c04723c */ /* 0x050ff00000001804 */
[C---:B---3--:R-:W-:Y:S11]  /*5d1a0*/  HMMA.16816.F32 R52, R28.reuse, R54, R48 ;  /* 0x000000361c34723c */ /* 0x048ff60000001830 */
[----:B------:R-:W-:Y:S04]  /*5d1b0*/  STL.64 [R1+0x6c0], R4 ;  /* 0x0006c00401007387 */ /* 0x000fe80000100a00 */
[----:B------:R0:W-:Y:S04]  /*5d1c0*/  STL.64 [R1+0x6c8], R6 ;  /* 0x0006c80601007387 */ /* 0x0001e80000100a00 */
[----:B0-----:R-:W3:Y:S04]  /*5d1d0*/  LDL.LU.64 R6, [R1+0x3a60] ;  /* 0x003a600001067983 */ /* 0x001ee80000300a00 */
        /* <DEDUP_REMOVED lines=11> */
[----:B--2---:R-:W-:-:S15]  /*5d290*/  HMMA.16816.F32 R44, R28, R58, R44 ;  /* 0x0000003a1c2c723c */ /* 0x004fde000000182c */
[----:B------:R-:W-:-:S04]  /*5d2a0*/  NOP ;  /* 0x0000000000007918 */ /* 0x000fc80000000000 */
[----:B------:R-:W-:Y:S04]  /*5d2b0*/  STL.64 [R1+0x660], R44 ;  /* 0x0006602c01007387 */ /* 0x000fe80000100a00 */
[----:B------:R3:W-:Y:S02]  /*5d2c0*/  STL.64 [R1+0x668], R46 ;  /* 0x0006682e01007387 */ /* 0x0007e40000100a00 */
[C---:B---3--:R-:W-:Y:S08]  /*5d2d0*/  HMMA.16816.F32 R44, R28.reuse, R56, R36 ;  /* 0x000000381c2c723c */ /* 0x048ff00000001824 */
[C---:B------:R-:W-:Y:S08]  /*5d2e0*/  HMMA.16816.F32 R36, R28.reuse, R54, R32 ;  /* 0x000000361c24723c */ /* 0x040ff00000001820 */
[C---:B------:R-:W-:Y:S08]  /*5d2f0*/  HMMA.16816.F32 R32, R28.reuse, R52, R24 ;  /* 0x000000341c20723c */ /* 0x040ff00000001818 */
[C---:B------:R-:W-:Y:S08]  /*5d300*/  HMMA.16816.F32 R24, R28.reuse, R50, R20 ;  /* 0x000000321c18723c */ /* 0x040ff00000001814 */
[C---:B------:R-:W-:Y:S08]  /*5d310*/  HMMA.16816.F32 R20, R28.reuse, R48, R16 ;  /* 0x000000301c14723c */ /* 0x040ff00000001810 */
[C---:B------:R-:W-:Y:S08]  /*5d320*/  HMMA.16816.F32 R16, R28.reuse, R2, R12 ;  /* 0x000000021c10723c */ /* 0x040ff0000000180c */
[C---:B----4-:R-:W-:Y:S01]  /*5d330*/  HMMA.16816.F32 R12, R28.reuse, R4, R8 ;  /* 0x000000041c0c723c */ /* 0x050fe20000001808 */
[----:B------:R-:W-:Y:S04]  /*5d340*/  STL.64 [R1+0x640], R44 ;  /* 0x0006402c01007387 */ /* 0x000fe80000100a00 */
[----:B------:R-:W-:Y:S04]  /*5d350*/  STL.64 [R1+0x648], R46 ;  /* 0x0006482e01007387 */ /* 0x000fe80000100a00 */
[----:B------:R0:W-:Y:S04]  /*5d360*/  STL.64 [R1+0x620], R36 ;  /* 0x0006202401007387 */ /* 0x0001e80000100a00 */
[----:B------:R1:W-:Y:S04]  /*5d370*/  STL.64 [R1+0x628], R38 ;  /* 0x0006282601007387 */ /* 0x0003e80000100a00 */
        /* <DEDUP_REMOVED lines=10> */
[----:B------:R3:W-:Y:S04]  /*5d420*/  STL.64 [R1+0x580], R12 ;  /* 0x0005800c01007387 */ /* 0x0007e80000100a00 */
[----:B------:R4:W-:Y:S04]  /*5d430*/  STL.64 [R1+0x588], R14 ;  /* 0x0005880e01007387 */ /* 0x0009e80000100a00 */
[----:B0-----:R-:W2:Y:S04]  /*5d440*/  LDL.LU.64 R36, [R1+0x540] ;  /* 0x0005400001247983 */ /* 0x001ea80000300a00 */
[----:B-1----:R-:W2:Y:S04]  /*5d450*/  LDL.LU.64 R38, [R1+0x548] ;  /* 0x0005480001267983 */ /* 0x002ea80000300a00 */
[----:B---3--:R-:W3:Y:S04]  /*5d460*/  LDL.LU.64 R12, [R1+0x520] ;  /* 0x00052000010c7983 */ /* 0x008ee80000300a00 */
[----:B----4-:R-:W3:Y:S04]  /*5d470*/  LDL.LU.64 R14, [R1+0x528] ;  /* 0x00052800010e7983 */ /* 0x010ee80000300a00 */
[----:B------:R-:W4:Y:S04]  /*5d480*/  LDL.LU.64 R32, [R1+0x500] ;  /* 0x0005000001207983 */ /* 0x000f280000300a00 */
[----:B------:R-:W4:Y:S04]  /*5d490*/  LDL.LU.64 R34, [R1+0x508] ;  /* 0x0005080001227983 */ /* 0x000f280000300a00 */
        /* <DEDUP_REMOVED lines=13> */
[----:B------:R-:W3:Y:S01]  /*5d570*/  LDL.LU.64 R46, [R1+0x408] ;  /* 0x00040800012e7983 */ /* 0x000ee20000300a00 */
[----:B--2---:R-:W-:Y:S03]  /*5d580*/  HMMA.16816.F32 R4, R28, R6, R8 ;  /* 0x000000061c04723c */ /* 0x004fe60000001808 */
[----:B------:R-:W3:Y:S04]  /*5d590*/  LDL.LU.64 R10, [R1+0x3a20] ;  /* 0x003a2000010a7983 */ /* 0x000ee80000300a00 */
[----:B------:R-:W2:-:S12]  /*5d5a0*/  LDL.LU.64 R8, [R1+0x3a18] ;  /* 0x003a180001087983 */ /* 0x000e980000300a00 */
[----:B------:R0:W-:Y:S04]  /*5d5b0*/  STL.64 [R1+0x560], R4 ;  /* 0x0005600401007387 */ /* 0x0001e80000100a00 */
[----:B------:R1:W-:Y:S04]  /*5d5c0*/  STL.64 [R1+0x568], R6 ;  /* 0x0005680601007387 */ /* 0x0003e80000100a00 */
[----:B0-----:R-:W4:Y:S04]  /*5d5d0*/  LDL.LU.64 R4, [R1+0x440] ;  /* 0x0004400001047983 */ /* 0x001f280000300a00 */
[----:B-1----:R-:W4:Y:S01]  /*5d5e0*/  LDL.LU.64 R6, [R1+0x448] ;  /* 0x0004480001067983 */ /* 0x002f220000300a00 */
[C---:B--2---:R-:W-:Y:S08]  /*5d5f0*/  HMMA.16816.F32 R36, R28.reuse, R8, R36 ;  /* 0x000000081c24723c */ /* 0x044ff00000001824 */
[C---:B---3--:R-:W-:Y:S11]  /*5d600*/  HMMA.16816.F32 R8, R28.reuse, R10, R12 ;  /* 0x0000000a1c08723c */ /* 0x048ff6000000180c */
[----:B------:R-:W-:Y:S04]  /*5d610*/  STL.64 [R1+0x540], R36 ;  /* 0x0005402401007387 */ /* 0x000fe80000100a00 */
[----:B------:R0:W-:Y:S04]  /*5d620*/  STL.64 [R1+0x548], R38 ;  /* 0x0005482601007387 */ /* 0x0001e80000100a00 */
[----:B0-----:R-:W2:Y:S04]  /*5d630*/  LDL.LU.64 R38, [R1+0x3a10] ;  /* 0x003a100001267983 */ /* 0x001ea80000300a00 */
[----:B------:R-:W3:Y:S04]  /*5d640*/  LDL.LU.64 R36, [R1+0x3a08] ;  /* 0x003a080001247983 */ /* 0x000ee80000300a00 */
[----:B------:R-:W2:Y:S04]  /*5d650*/  LDL.LU.64 R14, [R1+0x3a00] ;  /* 0x003a0000010e7983 */ /* 0x000ea80000300a00 */
[----:B------:R-:W4:Y:S04]  /*5d660*/  LDL.LU.64 R12, [R1+0x39f8] ;  /* 0x0039f800010c7983 */ /* 0x000f280000300a00 */
[----:B------:R0:W-:Y:S04]  /*5d670*/  STL.64 [R1+0x520], R8 ;  /* 0x0005200801007387 */ /* 0x0001e80000100a00 */
[----:B------:R1:W-:Y:S04]  /*5d680*/  STL.64 [R1+0x528], R10 ;  /* 0x0005280a01007387 */ /* 0x0003e80000100a00 */
[----:B0-----:R-:W3:Y:S04]  /*5d690*/  LDL.LU.64 R8, [R1+0x450] ;  /* 0x0004500001087983 */ /* 0x001ee80000300a00 */
[----:B-1----:R-:W3:Y:S01]  /*5d6a0*/  LDL.LU.64 R10, [R1+0x458] ;  /* 0x00045800010a7983 */ /* 0x002ee20000300a00 */
[C---:B----4-:R-:W-:Y:S08]  /*5d6b0*/  HMMA.16816.F32 R32, R28.reuse, R12, R32 ;  /* 0x0000000c1c20723c */ /* 0x050ff00000001820 */
[C---:B--2---:R-:W-:Y:S11]  /*5d6c0*/  HMMA.16816.F32 R12, R28.reuse, R14, R16 ;  /* 0x0000000e1c0c723c */ /* 0x044ff60000001810 */
[----:B------:R-:W-:Y:S04]  /*5d6d0*/  STL.64 [R1+0x500], R32 ;  /* 0x0005002001007387 */ /* 0x000fe80000100a00 */
[----:B------:R0:W-:Y:S04]  /*5d6e0*/  STL.64 [R1+0x508], R34 ;  /* 0x0005082201007387 */ /* 0x0001e80000100a00 */
[----:B0-----:R-:W2:Y:S04]  /*5d6f0*/  LDL.LU.64 R34, [R1+0x39f0] ;  /* 0x0039f00001227983 */ /* 0x001ea80000300a00 */
[----:B------:R-:W4:Y:S04]  /*5d700*/  LDL.LU.64 R32, [R1+0x39e8] ;  /* 0x0039e80001207983 */ /* 0x000f280000300a00 */
[----:B------:R-:W2:Y:S04]  /*5d710*/  LDL.LU.64 R18, [R1+0x39e0] ;  /* 0x0039e00001127983 */ /* 0x000ea80000300a00 */
[----:B------:R-:W2:Y:S04]  /*5d720*/  LDL.LU.64 R16, [R1+0x39d8] ;  /* 0x0039d80001107983 */ /* 0x000ea80000300a00 */
[----:B------:R0:W-:Y:S04]  /*5d730*/  STL.64 [R1+0x4e0], R12 ;  /* 0x0004e00c01007387 */ /* 0x0001e80000100a00 */
[----:B------:R1:W-:Y:S04]  /*5d740*/  STL.64 [R1+0x4e8], R14 ;  /* 0x0004e80e01007387 */ /* 0x0003e80000100a00 */
[----:B0-----:R-:W3:Y:S04]  /*5d750*/  LDL.LU.64 R12, [R1+0x460] ;  /* 0x00046000010c7983 */ /* 0x001ee80000300a00 */
[----:B-1----:R-:W3:Y:S01]  /*5d760*/  LDL.LU.64 R14, [R1+0x468] ;  /* 0x00046800010e7983 */ /* 0x002ee20000300a00 */
[C---:B--2---:R-:W-:Y:S08]  /*5d770*/  HMMA.16816.F32 R24, R28.reuse, R16, R24 ;  /* 0x000000101c18723c */ /* 0x044ff00000001818 */
[C---:B------:R-:W-:Y:S11]  /*5d780*/  HMMA.16816.F32 R16, R28.reuse, R18, R20 ;  /* 0x000000121c10723c */ /* 0x040ff60000001814 */
[----:B------:R-:W-:Y:S04]  /*5d790*/  STL.64 [R1+0x4c0], R24 ;  /* 0x0004c01801007387 */ /* 0x000fe80000100a00 */
[----:B------:R0:W-:Y:S04]  /*5d7a0*/  STL.64 [R1+0x4c8], R26 ;  /* 0x0004c81a01007387 */ /* 0x0001e80000100a00 */
[----:B0-----:R-:W2:Y:S04]  /*5d7b0*/  LDL.LU.64 R26, [R1+0x39d0] ;  /* 0x0039d000011a7983 */ /* 0x001ea80000300a00 */
[----:B------:R-:W2:Y:S04]  /*5d7c0*/  LDL.LU.64 R24, [R1+0x39c8] ;  /* 0x0039c80001187983 */ /* 0x000ea80000300a00 */
[----:B------:R-:W3:Y:S04]  /*5d7d0*/  LDL.LU.64 R22, [R1+0x39c0] ;  /* 0x0039c00001167983 */ /* 0x000ee80000300a00 */
[----:B------:R-:W2:Y:S04]  /*5d7e0*/  LDL.LU.64 R20, [R1+0x39b8] ;  /* 0x0039b80001147983 */ /* 0x000ea80000300a00 */
[----:B------:R0:W-:Y:S04]  /*5d7f0*/  STL.64 [R1+0x4a0], R16 ;  /* 0x0004a01001007387 */ /* 0x0001e80000100a00 */
[----:B------:R1:W-:Y:S04]  /*5d800*/  STL.64 [R1+0x4a8], R18 ;  /* 0x0004a81201007387 */ /* 0x0003e80000100a00 */
[----:B0-----:R-:W2:Y:S04]  /*5d810*/  LDL.LU.64 R16, [R1+0x480] ;  /* 0x0004800001107983 */ /* 0x001ea80000300a00 */
[----:B-1----:R-:W2:Y:S02]  /*5d820*/  LDL.LU.64 R18, [R1+0x488] ;  /* 0x0004880001127983 */ /* 0x002ea40000300a00 */
[C---:B--2---:R-:W-:Y:S08]  /*5d830*/  HMMA.16816.F32 R16, R28.reuse, R20, R16 ;  /* 0x000000141c10723c */ /* 0x044ff00000001810 */
[C---:B---3--:R-:W-:Y:S08]  /*5d840*/  HMMA.16816.F32 R20, R28.reuse, R22, R12 ;  /* 0x000000161c14723c */ /* 0x048ff0000000180c */
[C---:B------:R-:W-:Y:S08]  /*5d850*/  HMMA.16816.F32 R12, R28.reuse, R26, R4 ;  /* 0x0000001a1c0c723c */ /* 0x040ff00000001804 */
[C---:B------:R-:W-:Y:S01]  /*5d860*/  HMMA.16816.F32 R4, R28.reuse, R34, R52 ;  /* 0x000000221c04723c */ /* 0x040fe20000001834 */
[----:B------:R-:W-:Y:S04]  /*5d870*/  STL.64 [R1+0x480], R16 ;  /* 0x0004801001007387 */ /* 0x000fe80000100a00 */
[----:B------:R0:W-:Y:S03]  /*5d880*/  STL.64 [R1+0x488], R18 ;  /* 0x0004881201007387 */ /* 0x0001e60000100a00 */
[C---:B0-----:R-:W-:Y:S08]  /*5d890*/  HMMA.16816.F32 R16, R28.reuse, R24, R8 ;  /* 0x000000181c10723c */ /* 0x041ff00000001808 */
[----:B----4-:R-:W-:Y:S01]  /*5d8a0*/  HMMA.16816.F32 R8, R28, R32, R56 ;  /* 0x000000201c08723c */ /* 0x010fe20000001838 */
[----:B------:R-:W-:Y:S04]  /*5d8b0*/  STL.64 [R1+0x460], R20 ;  /* 0x0004601401007387 */ /* 0x000fe80000100a00 */
[----:B------:R-:W-:Y:S01]  /*5d8c0*/  STL.64 [R1+0x468], R22 ;  /* 0x0004681601007387 */ /* 0x000fe20000100a00 */
[----:B------:R-:W-:-:S05]  /*5d8d0*/  IMAD.MOV.U32 R0, RZ, RZ, R7 ;  /* 0x000000ffff007224 */ /* 0x000fca00078e0007 */
[----:B------:R-:W-:Y:S04]  /*5d8e0*/  STL.64 [R1+0x450], R16 ;  /* 0x0004501001007387 */ /* 0x000fe80000100a00 */
[----:B------:R-:W-:Y:S04]  /*5d8f0*/  STL.64 [R1+0x458], R18 ;  /* 0x0004581201007387 */ /* 0x000fe80000100a00 */
[----:B------:R-:W-:Y:S04]  /*5d900*/  STL.64 [R1+0x440], R12 ;  /* 0x0004400c01007387 */ /* 0x000fe80000100a00 */
[----:B------:R-:W-:Y:S04]  /*5d910*/  STL.64 [R1+0x448], R14 ;  /* 0x0004480e01007387 */ /* 0x000fe80000100a00 */
[----:B------:R-:W-:Y:S04]  /*5d920*/  STL.64 [R1+0x420], R4 ;  /* 0x0004200401007387 */ /* 0x000fe80000100a00 */
[----:B------:R-:W-:Y:S04]  /*5d930*/  STL.64 [R1+0x430], R8 ;  /* 0x0004300801007387 */ /* 0x000fe80000100a00 */
[----:B------:R-:W-:Y:S04]  /*5d940*/  STL.64 [R1+0x438], R10 ;  /* 0x0004380a01007387 */ /* 0x000fe80000100a00 */
[----:B------:R0:W-:Y:S02]  /*5d950*/  STL [R1+0x428], R6 ;  /* 0x0004280601007387 */ /* 0x0001e40000100800 */
[C---:B0-----:R-:W-:Y:S08]  /*5d960*/  HMMA.16816.F32 R4, R28.reuse, R38, R44 ;  /* 0x000000261c04723c */ /* 0x041ff0000000182c */
[----:B------:R-:W-:Y:S01]  /*5d970*/  HMMA.16816.F32 R8, R28, R36, R48 ;  /* 0x000000241c08723c */ /* 0x000fe20000001830 */
[----:B------:R-:W-:Y:S10]  /*5d980*/  STL [R1+0x307c], R0 ;  /* 0x00307c0001007387 */ /* 0x000ff40000100800 */
[----:B------:R0:W-:Y:S08]  /*5d990*/  STL.64 [R1+0x400], R4 ;  /* 0x0004000401007387 */ /* 0x0001f00000100a00 */
[----:B------:R1:W-:Y:S04]  /*5d9a0*/  STL.64 [R1+0x410], R8 ;  /* 0x0004100801007387 */ /* 0x0003e80000100a00 */
[----:B------:R2:W-:Y:S04]  /*5d9b0*/  STL.64 [R1+0x418], R10 ;  /* 0x0004180a01007387 */ /* 0x0005e80000100a00 */
[----:B------:R3:W-:Y:S04]  /*5d9c0*/  STL [R1+0x408], R6 ;  /* 0x0004080601007387 */ /* 0x0007e80000100800 */
[----:B------:R-:W4:Y:S04]  /*5d9d0*/  LDL.LU R52, [R1+0x2d0] ;  /* 0x0002d00001347983 */ /* 0x000f280000300800 */
[----:B------:R-:W4:Y:S04]  /*5d9e0*/  LDL.LU R53, [R1+0x2d4] ;  /* 0x0002d40001357983 */ /* 0x000f280000300800 */
[----:B------:R-:W4:Y:S04]  /*5d9f0*/  LDL.LU R54, [R1+0x2d8] ;  /* 0x0002d80001367983 */ /* 0x000f280000300800 */
[----:B------:R-:W4:Y:S04]  /*5da00*/  LDL.LU R55, [R1+0x2dc] ;  /* 0x0002dc0001377983 */ /* 0x000f280000300800 */
[----:B------:R-:W4:Y:S04]  /*5da10*/  LDL.LU.64 R44, [R1+0x3f0] ;  /* 0x0003f000012c7983 */ /* 0x000f280000300a00 */
[----:B------:R-:W4:Y:S04]  /*5da20*/  LDL.LU.64 R46, [R1+0x3f8] ;  /* 0x0003f800012e7983 */ /* 0x000f280000300a00 */
        /* <DEDUP_REMOVED lines=8> */
[----:B-1----:R-:W4:Y:S04]  /*5dab0*/  LDL.LU R8, [R1+0x2c0] ;  /* 0x0002c00001087983 */ /* 0x002f280000300800 */
[----:B------:R-:W4:Y:S04]  /*5dac0*/  LDL.LU R9, [R1+0x2c4] ;  /* 0x0002c40001097983 */ /* 0x000f280000300800 */
[----:B--2---:R-:W2:Y:S04]  /*5dad0*/  LDL.LU R10, [R1+0x2c8] ;  /* 0x0002c800010a7983 */ /* 0x004ea80000300800 */
[----:B------:R-:W2:Y:S04]  /*5dae0*/  LDL.LU R11, [R1+0x2cc] ;  /* 0x0002cc00010b7983 */ /* 0x000ea80000300800 */
[----:B------:R-:W2:Y:S01]  /*5daf0*/  LDL.LU R13, [R1+0x140] ;  /* 0x00014000010d7983 */ /* 0x000ea20000300800 */
[----:B------:R-:W-:-:S03]  /*5db00*/  IMAD.MOV.U32 R0, RZ, RZ, R7 ;  /* 0x000000ffff007224 */ /* 0x000fc600078e0007 */
[----:B---3--:R-:W3:Y:S04]  /*5db10*/  LDL.LU R6, [R1+0x144] ;  /* 0x0001440001067983 */ /* 0x008ee80000300800 */
[----:B------:R-:W2:Y:S04]  /*5db20*/  LDL.LU R7, [R1+0x148] ;  /* 0x0001480001077983 */ /* 0x000ea80000300800 */
[----:B------:R-:W2:Y:S04]  /*5db30*/  LDL.LU R16, [R1+0x290] ;  /* 0x0002900001107983 */ /* 0x000ea80000300800 */
[----:B------:R-:W2:Y:S04]  /*5db40*/  LDL.LU R17, [R1+0x294] ;  /* 0x0002940001117983 */ /* 0x000ea80000300800 */
[----:B------:R-:W2:Y:S04]  /*5db50*/  LDL.LU R18, [R1+0x298] ;  /* 0x0002980001127983 */ /* 0x000ea80000300800 */
[----:B------:R-:W2:Y:S04]  /*5db60*/  LDL.LU R19, [R1+0x29c] ;  /* 0x00029c0001137983 */ /* 0x000ea80000300800 */
[----:B------:R-:W2:Y:S04]  /*5db70*/  LDL.LU.64 R36, [R1+0x3e0] ;  /* 0x0003e00001247983 */ /* 0x000ea80000300a00 */
[----:B------:R-:W2:Y:S04]  /*5db80*/  LDL.LU.64 R38, [R1+0x3e8] ;  /* 0x0003e80001267983 */ /* 0x000ea80000300a00 */
[----:B------:R-:W3:Y:S04]  /*5db90*/  LDL.LU.64 R32, [R1+0x280] ;  /* 0x0002800001207983 */ /* 0x000ee80000300a00 */
[----:B------:R-:W3:Y:S04]  /*5dba0*/  LDL.LU.64 R34, [R1+0x288] ;  /* 0x0002880001227983 */ /* 0x000ee80000300a00 */
[----:B------:R-:W3:Y:S04]  /*5dbb0*/  LDL.LU.64 R20, [R1+0x250] ;  /* 0x0002500001147983 */ /* 0x000ee80000300a00 */
[----:B------:R-:W3:Y:S04]  /*5dbc0*/  LDL.LU.64 R22, [R1+0x258] ;  /* 0x0002580001167983 */ /* 0x000ee80000300a00 */
        /* <DEDUP_REMOVED lines=10> */
[----:B------:R-:W-:Y:S01]  /*5dc70*/  STL [R1+0x30b8], R0 ;  /* 0x0030b80001007387 */ /* 0x000fe20000100800 */
[----:B----4-:R-:W-:-:S15]  /*5dc80*/  HMMA.16816.F32 R44, R28, R40, R44 ;  /* 0x000000281c2c723c */ /* 0x010fde000000182c */
[----:B------:R-:W-:-:S04]  /*5dc90*/  NOP ;  /* 0x0000000000007918 */ /* 0x000fc80000000000 */
[----:B------:R-:W-:Y:S04]  /*5dca0*/  STL.64 [R1+0x3f0], R44 ;  /* 0x0003f02c01007387 */ /* 0x000fe80000100a00 */
[----:B------:R0:W-:Y:S04]  /*5dcb0*/  STL.64 [R1+0x3f8], R46 ;  /* 0x0003f82e01007387 */ /* 0x0001e80000100a00 */
[----:B0-----:R-:W4:Y:S04]  /*5dcc0*/  LDL.LU.64 R46, [R1+0x39b0] ;  /* 0x0039b000012e7983 */ /* 0x001f280000300a00 */
[----:B------:R-:W4:Y:S01]  /*5dcd0*/  LDL.LU.64 R44, [R1+0x39a8] ;  /* 0x0039a800012c7983 */ /* 0x000f220000300a00 */
[----:B--2---:R-:W-:Y:S01]  /*5dce0*/  HMMA.16816.F32 R36, R28, R42, R36 ;  /* 0x0000002a1c24723c */ /* 0x004fe20000001824 */
[----:B------:R-:W-:-:S02]  /*5dcf0*/  IMAD R2, R2, 0x100, R25 ;  /* 0x0000010002027824 */ /* 0x000fc400078e0219 */
[----:B------:R-:W-:Y:S02]  /*5dd00*/  IMAD R3, R3, 0x100, R14 ;  /* 0x0000010003037824 */ /* 0x000fe400078e020e */
[----:B------:R-:W-:Y:S02]  /*5dd10*/  IMAD R4, R4, 0x100, R15 ;  /* 0x0000010004047824 */ /* 0x000fe400078e020f */
[----:B------:R-:W-:Y:S01]  /*5dd20*/  IMAD R5, R5, 0x100, R12 ;  /* 0x0000010005057824 */ /* 0x000fe200078e020c */
[----:B------:R-:W-:Y:S02]  /*5dd30*/  F2FP.F16.E5M2.UNPACK_B R12, R13.H1 ;  /* 0x0000000dff0c723e */ /* 0x000fe400030004ff */
[----:B---3--:R-:W-:Y:S02]  /*5dd40*/  F2FP.F16.E5M2.UNPACK_B R13, R6.H1 ;  /* 0x00000006ff0d723e */ /* 0x008fe400030004ff */
[----:B------:R-:W-:Y:S02]  /*5dd50*/  F2FP.F16.E5M2.UNPACK_B R6, R7.H1 ;  /* 0x00000007ff06723e */ /* 0x000fe400030004ff */
[----:B------:R-:W-:-:S05]  /*5dd60*/  F2FP.F16.E5M2.UNPACK_B R7, R48.H1 ;  /* 0x00000030ff07723e */ /* 0x000fca00030004ff */
[----:B------:R-:W-:Y:S01]  /*5dd70*/  IMAD.MOV.U32 R0, RZ, RZ, R39 ;  /* 0x000000ffff007224 */ /* 0x000fe200078e0027 */
[----:B------:R-:W-:Y:S04]  /*5dd80*/  STL.64 [R1+0x3e0], R36 ;  /* 0x0003e02401007387 */ /* 0x000fe80000100a00 */
[----:B------:R-:W-:Y:S04]  /*5dd90*/  STL [R1+0x3e8], R38 ;  /* 0x0003e82601007387 */ /* 0x000fe80000100800 */
[----:B------:R0:W-:Y:S01]  /*5dda0*/  STL [R1+0x30d0], R0 ;  /* 0x0030d00001007387 */ /* 0x0001e20000100800 */
[C---:B----4-:R-:W-:Y:S08]  /*5ddb0*/  HMMA.16816.F32 R20, R28.reuse, R46, R20 ;  /* 0x0000002e1c14723c */ /* 0x050ff00000001814 */
[----:B------:R-:W-:Y:S01]  /*5ddc0*/  HMMA.16816.F32 R32, R28, R44, R32 ;  /* 0x0000002c1c20723c */ /* 0x000fe20000001820 */
[----:B------:R-:W-:-:S02]  /*5ddd0*/  F2FP.F16.E5M2.UNPACK_B R28, R2 ;  /* 0x00000002ff1c723e */ /* 0x000fc400020004ff */
[----:B------:R-:W-:Y:S02]  /*5dde0*/  F2FP.F16.E5M2.UNPACK_B R29, R3 ;  /* 0x00000003ff1d723e */ /* 0x000fe400020004ff */
[----:B------:R-:W-:Y:S02]  /*5ddf0*/  F2FP.F16.E5M2.UNPACK_B R30, R4 ;  /* 0x00000004ff1e723e */ /* 0x000fe400020004ff */
[----:B------:R-:W-:-:S04]  /*5de00*/  F2FP.F16.E5M2.UNPACK_B R31, R5 ;  /* 0x00000005ff1f723e */ /* 0x000fc800020004ff */
[----:B0-----:R-:W-:-:S08]  /*5de10*/  IMAD.MOV.U32 R0, RZ, RZ, R23 ;  /* 0x000000ffff007224 */ /* 0x001fd000078e0017 */
[----:B------:R-:W-:Y:S04]  /*5de20*/  STL.64 [R1+0x280], R32 ;  /* 0x0002802001007387 */ /* 0x000fe80000100a00 */
[----:B------:R-:W-:Y:S04]  /*5de30*/  STL.64 [R1+0x288], R34 ;  /* 0x0002882201007387 */ /* 0x000fe80000100a00 */
[----:B------:R-:W-:Y:S04]  /*5de40*/  STL.64 [R1+0x250], R20 ;  /* 0x0002501401007387 */ /* 0x000fe80000100a00 */
[----:B------:R-:W-:Y:S04]  /*5de50*/  STL [R1+0x258], R22 ;  /* 0x0002581601007387 */ /* 0x000fe80000100800 */
[----:B------:R-:W-:Y:S04]  /*5de60*/  STL [R1+0x3198], R0 ;  /* 0x0031980001007387 */ /* 0x000fe80000100800 */
[----:B------:R0:W-:Y:S01]  /*5de70*/  STL.64 [R1+0x118], R12 ;  /* 0x0001180c01007387 */ /* 0x0001e20000100a00 */
[C---:B------:R-:W-:Y:S08]  /*5de80*/  HMMA.16816.F32 R8, R28.reuse, R6, R8 ;  /* 0x000000061c08723c */ /* 0x040ff00000001808 */
[----:B0-----:R-:W-:Y:S01]  /*5de90*/  HMMA.16816.F32 R12, R28, R12, R16 ;  /* 0x0000000c1c0c723c */ /* 0x001fe20000001810 */
[----:B------:R-:W-:-:S02]  /*5dea0*/  F2FP.F16.E5M2.UNPACK_B R4, R49.H1 ;  /* 0x00000031ff04723e */ /* 0x000fc400030004ff */
[----:B------:R-:W-:-:S15]  /*5deb0*/  F2FP.F16.E5M2.UNPACK_B R5, R50.H1 ;  /* 0x00000032ff05723e */ /* 0x000fde00030004ff */
[----:B------:R-:W-:Y:S01]  /*5dec0*/  NOP ;  /* 0x0000000000007918 */ /* 0x000fe20000000000 */
[----:B------:R-:W-:Y:S04]  /*5ded0*/  STL.64 [R1+0x290], R12 ;  /* 0x0002900c01007387 */ /* 0x000fe80000100a00 */
[----:B------:R-:W-:Y:S04]  /*5dee0*/  STL.64 [R1+0x298], R14 ;  /* 0x0002980e01007387 */ /* 0x000fe80000100a00 */
[----:B------:R-:W-:Y:S04]  /*5def0*/  STL.64 [R1+0x110], R6 ;  /* 0x0001100601007387 */ /* 0x000fe80000100a00 */
[----:B------:R-:W-:Y:S04]  /*5df00*/  STL.64 [R1+0x2c0], R8 ;  /* 0x0002c00801007387 */ /* 0x000fe80000100a00 */
[----:B------:R0:W-:Y:S02]  /*5df10*/  STL.64 [R1+0x2c8], R10 ;  /* 0x0002c80a01007387 */ /* 0x0001e40000100a00 */
[----:B0-----:R-:W-:Y:S01]  /*5df20*/  HMMA.16816.F32 R8, R28, R4, R52 ;  /* 0x000000041c08723c */ /* 0x001fe20000001834 */
[----:B------:R-:W-:-:S02]  /*5df30*/  F2FP.F16.E5M2.UNPACK_B R2, R51.H1 ;  /* 0x00000033ff02723e */ /* 0x000fc400030004ff */
[----:B------:R-:W-:Y:S01]  /*5df40*/  F2FP.F16.E5M2.UNPACK_B R3, R60.H1 ;  /* 0x0000003cff03723e */ /* 0x000fe200030004ff */
[----:B------:R-:W-:-:S15]  /*5df50*/  STL.64 [R1+0x108], R4 ;  /* 0x0001080401007387 */ /* 0x000fde0000100a00 */
[----:B------:R-:W-:Y:S04]  /*5df60*/  STL.64 [R1+0x2d0], R8 ;  /* 0x0002d00801007387 */ /* 0x000fe80000100a00 */
[----:B------:R0:W-:Y:S02]  /*5df70*/  STL.64 [R1+0x2d8], R10 ;  /* 0x0002d80a01007387 */ /* 0x0001e40000100a00 */
[----:B0-----:R-:W-:Y:S01]  /*5df80*/  HMMA.16816.F32 R8, R28, R2, R56 ;  /* 0x000000021c08723c */ /* 0x001fe20000001838 */
[----:B------:R-:W-:Y:S01]  /*5df90*/  F2FP.F16.E5M2.UNPACK_B R4, R61.H1 ;  /* 0x0000003dff04723e */ /* 0x000fe200030004ff */
[----:B------:R-:W-:Y:S04]  /*5dfa0*/  STL.64 [R1+0x100], R2 ;  /* 0x0001000201007387 */ /* 0x000fe80000100a00 */
[----:B------:R-:W2:-:S13]  /*5dfb0*/  LDL.LU R56, [R1+0x4f0] ;  /* 0x0004f00001387983 */ /* 0x000e9a0000300800 */
[----:B------:R0:W-:Y:S04]  /*5dfc0*/  STL.64 [R1+0x300], R8 ;  /* 0x0003000801007387 */ /* 0x0001e80000100a00 */
[----:B------:R1:W-:Y:S04]  /*5dfd0*/  STL.64 [R1+0x308], R10 ;  /* 0x0003080a01007387 */ /* 0x0003e80000100a00 */
[----:B------:R-:W2:Y:S04]  /*5dfe0*/  LDL.LU R57, [R1+0x4f4] ;  /* 0x0004f40001397983 */ /* 0x000ea80000300800 */
[----:B------:R3:W-:Y:S04]  /*5dff0*/  STL [R1+0xf8], R4 ;  /* 0x0000f80401007387 */ /* 0x0007e80000100800 */
[----:B------:R-:W2:Y:S04]  /*5e000*/  LDL.LU R58, [R1+0x4f8] ;  /* 0x0004f800013a7983 */ /* 0x000ea80000300800 */
[----:B------:R-:W2:Y:S04]  /*5e010*/  LDL.LU R59, [R1+0x4fc] ;  /* 0x0004fc00013b7983 */ /* 0x000ea80000300800 */
[----:B0-----:R-:W4:Y:S04]  /*5e020*/  LDL.LU R8, [R1+0x4b0] ;  /* 0x0004b00001087983 */ /* 0x001f280000300800 */
[----:B------:R-:W4:Y:S04]  /*5e030*/  LDL.LU R9, [R1+0x4b4] ;  /* 0x0004b40001097983 */ /* 0x000f280000300800 */
[----:B-1----:R-:W4:Y:S04]  /*5e040*/  LDL.LU R10, [R1+0x4b8] ;  /* 0x0004b800010a7983 */ /* 0x002f280000300800 */
[----:B------:R-:W4:Y:S04]  /*5e050*/  LDL.LU R11, [R1+0x4bc] ;  /* 0x0004bc00010b7983 */ /* 0x000f280000300800 */
        /* <DEDUP_REMOVED lines=13> */
[----:B------:R-:W3:Y:S04]  /*5e130*/  LDL.LU R0, [R1+0x168] ;  /* 0x0001680001007983 */ /* 0x000ee80000300800 */
[----:B------:R-:W3:Y:S04]  /*5e140*/  LDL.LU R44, [R1+0x330] ;  /* 0x00033000012c7983 */ /* 0x000ee80000300800 */
[----:B------:R-:W3:Y:S04]  /*5e150*/  LDL.LU R45, [R1+0x334] ;  /* 0x00033400012d7983 */ /* 0x000ee80000300800 */
[----:B------:R-:W3:Y:S04]  /*5e160*/  LDL.LU R46, [R1+0x338] ;  /* 0x00033800012e7983 */ /* 0x000ee80000300800 */
[----:B------:R-:W3:Y:S04]  /*5e170*/  LDL.LU R47, [R1+0x33c] ;  /* 0x00033c00012f7983 */ /* 0x000ee80000300800 */
[----:B------:R-:W3:Y:S04]  /*5e180*/  LDL.LU R61, [R1+0x16c] ;  /* 0x00016c00013d7983 */ /* 0x000ee80000300800 */
        /* <DEDUP_REMOVED lines=27> */
[----:B--2---:R-:W-:-:S05]  /*5e340*/  F2FP.F16.E5M2.UNPACK_B R5, R2.H1 ;  /* 0x00000002ff05723e */ /* 0x004fca00030004ff */
[----:B------:R0:W-:Y:S01]  /*5e350*/  STL [R1+0xfc], R5 ;  /* 0x0000fc0501007387 */ /* 0x0001e20000100800 */
[----:B---3--:R-:W-:-:S03]  /*5e360*/  F2FP.F16.E5M2.UNPACK_B R3, R61.H1 ;  /* 0x0000003dff03723e */ /* 0x008fc600030004ff */
[----:B------:R-:W2:Y:S01]  /*5e370*/  LDL.LU R61, [R1+0x1ac] ;  /* 0x0001ac00013d7983 */ /* 0x000ea20000300800 */
[----:B------:R-:W-:Y:S01]  /*5e380*/  HMMA.16816.F32 R44, R28, R4, R44 ;  /* 0x000000041c2c723c */ /* 0x000fe2000000182c */
[----:B------:R-:W-:Y:S02]  /*5e390*/  F2FP.F16.E5M2.UNPACK_B R2, R0.H1 ;  /* 0x00000000ff02723e */ /* 0x000fe400030004ff */
[----:B----4-:R-:W-:Y:S02]  /*5e3a0*/  F2FP.F16.E5M2.UNPACK_B R4, R34.H1 ;  /* 0x00000022ff04723e */ /* 0x010fe400030004ff */
[----:B0-----:R-:W-:-:S03]  /*5e3b0*/  F2FP.F16.E5M2.UNPACK_B R5, R35.H1 ;  /* 0x00000023ff05723e */ /* 0x001fc600030004ff */
[C---:B------:R-:W-:Y:S08]  /*5e3c0*/  HMMA.16816.F32 R40, R28.reuse, R2, R40 ;  /* 0x000000021c28723c */ /* 0x040ff00000001828 */
[----:B------:R-:W-:Y:S03]  /*5e3d0*/  HMMA.16816.F32 R36, R28, R4, R36 ;  /* 0x000000041c24723c */ /* 0x000fe60000001824 */
[----:B------:R-:W-:Y:S04]  /*5e3e0*/  STL.64 [R1+0x330], R44 ;  /* 0x0003302c01007387 */ /* 0x000fe80000100a00 */
[----:B------:R-:W-:Y:S04]  /*5e3f0*/  STL.64 [R1+0x338], R46 ;  /* 0x0003382e01007387 */ /* 0x000fe80000100a00 */
[----:B------:R0:W-:Y:S04]  /*5e400*/  STL [R1+0xf0], R2 ;  /* 0x0000f00201007387 */ /* 0x0001e80000100800 */
[----:B------:R1:W-:Y:S01]  /*5e410*/  STL [R1+0xf4], R3 ;  /* 0x0000f40301007387 */ /* 0x0003e20000100800 */
[----:B0-----:R-:W-:-:S02]  /*5e420*/  F2FP.F16.E5M2.UNPACK_B R2, R32.H1 ;  /* 0x00000020ff02723e */ /* 0x001fc400030004ff */
[----:B-1----:R-:W-:-:S07]  /*5e430*/  F2FP.F16.E5M2.UNPACK_B R3, R33.H1 ;  /* 0x00000021ff03723e */ /* 0x002fce00030004ff */
[----:B------:R-:W-:Y:S01]  /*5e440*/  HMMA.16816.F32 R24, R28, R2, R24 ;  /* 0x000000021c18723c */ /* 0x000fe20000001818 */
[----:B------:R-:W-:Y:S04]  /*5e450*/  STL.64 [R1+0x340], R40 ;  /* 0x0003402801007387 */ /* 0x000fe80000100a00 */
[----:B------:R-:W-:Y:S04]  /*5e460*/  STL.64 [R1+0x348], R42 ;  /* 0x0003482a01007387 */ /* 0x000fe80000100a00 */
[----:B------:R0:W-:Y:S04]  /*5e470*/  STL.64 [R1+0xe8], R4 ;  /* 0x0000e80401007387 */ /* 0x0001e80000100a00 */
[----:B------:R-:W-:Y:S04]  /*5e480*/  STL.64 [R1+0x360], R36 ;  /* 0x0003602401007387 */ /* 0x000fe80000100a00 */
[----:B------:R-:W-:Y:S04]  /*5e490*/  STL.64 [R1+0x368], R38 ;  /* 0x0003682601007387 */ /* 0x000fe80000100a00 */
[----:B------:R1:W-:Y:S01]  /*5e4a0*/  STL.64 [R1+0xe0], R2 ;  /* 0x0000e00201007387 */ /* 0x0003e20000100a00 */
[----:B0-----:R-:W-:-:S02]  /*5e4b0*/  F2FP.F16.E5M2.UNPACK_B R4, R18.H1 ;  /* 0x00000012ff04723e */ /* 0x001fc400030004ff */
[----:B------:R-:W-:Y:S02]  /*5e4c0*/  F2FP.F16.E5M2.UNPACK_B R5, R19.H1 ;  /* 0x00000013ff05723e */ /* 0x000fe400030004ff */
[----:B-1----:R-:W-:Y:S02]  /*5e4d0*/  F2FP.F16.E5M2.UNPACK_B R2, R16.H1 ;  /* 0x00000010ff02723e */ /* 0x002fe400030004ff */
[----:B------:R-:W-:Y:S01]  /*5e4e0*/  F2FP.F16.E5M2.UNPACK_B R3, R17.H1 ;  /* 0x00000011ff03723e */ /* 0x000fe200030004ff */
[----:B------:R-:W-:Y:S04]  /*5e4f0*/  STL.64 [R1+0x390], R24 ;  /* 0x0003901801007387 */ /* 0x000fe80000100a00 */
[----:B------:R-:W-:Y:S04]  /*5e500*/  STL.64 [R1+0x398], R26 ;  /* 0x0003981a01007387 */ /* 0x000fe80000100a00 */
[----:B------:R0:W-:Y:S01]  /*5e510*/  STL.64 [R1+0xd8], R4 ;  /* 0x0000d80401007387 */ /* 0x0001e20000100a00 */
[----:B------:R-:W-:Y:S01]  /*5e520*/  HMMA.16816.F32 R20, R28, R4, R20 ;  /* 0x000000041c14723c */ /* 0x000fe20000001814 */
[----:B------:R-:W-:-:S07]  /*5e530*/  IMAD.MOV.U32 R0, RZ, RZ, R5 ;  /* 0x000000ffff007224 */ /* 0x000fce00078e0005 */
[----:B------:R-:W-:Y:S01]  /*5e540*/  HMMA.16816.F32 R12, R28, R2, R12 ;  /* 0x000000021c0c723c */ /* 0x000fe2000000180c */
[----:B0-----:R-:W-:Y:S02]  /*5e550*/  F2FP.F16.E5M2.UNPACK_B R4, R6.H1 ;  /* 0x00000006ff04723e */ /* 0x001fe400030004ff */
[----:B------:R-:W-:-:S07]  /*5e560*/  F2FP.F16.E5M2.UNPACK_B R5, R7.H1 ;  /* 0x00000007ff05723e */ /* 0x000fce00030004ff */
[----:B------:R-:W-:Y:S01]  /*5e570*/  HMMA.16816.F32 R8, R28, R4, R8 ;  /* 0x000000041c08723c */ /* 0x000fe20000001808 */
[----:B------:R0:W-:Y:S04]  /*5e580*/  STL [R1+0x3948], R0 ;  /* 0x0039480001007387 */ /* 0x0001e80000100800 */
[----:B------:R-:W-:Y:S04]  /*5e590*/  STL.64 [R1+0x470], R20 ;  /* 0x0004701401007387 */ /* 0x000fe80000100a00 */
[----:B------:R-:W-:Y:S04]  /*5e5a0*/  STL.64 [R1+0x478], R22 ;  /* 0x0004781601007387 */ /* 0x000fe80000100a00 */
[----:B------:R1:W-:Y:S04]  /*5e5b0*/  STL [R1+0xd0], R2 ;  /* 0x0000d00201007387 */ /* 0x0003e80000100800 */
[----:B------:R3:W-:Y:S04]  /*5e5c0*/  STL [R1+0xd4], R3 ;  /* 0x0000d40301007387 */ /* 0x0007e80000100800 */
[----:B------:R-:W-:Y:S04]  /*5e5d0*/  STL.64 [R1+0x490], R12 ;  /* 0x0004900c01007387 */ /* 0x000fe80000100a00 */
[----:B------:R-:W-:Y:S01]  /*5e5e0*/  STL.64 [R1+0x498], R14 ;  /* 0x0004980e01007387 */ /* 0x000fe20000100a00 */
[----:B0-----:R-:W-:Y:S01]  /*5e5f0*/  IMAD.MOV.U32 R0, RZ, RZ, R5 ;  /* 0x000000ffff007224 */ /* 0x001fe200078e0005 */
[----:B-1----:R-:W-:-:S02]  /*5e600*/  F2FP.F16.E5M2.UNPACK_B R2, R52.H1 ;  /* 0x00000034ff02723e */ /* 0x002fc400030004ff */
[----:B---3--:R-:W-:Y:S01]  /*5e610*/  F2FP.F16.E5M2.UNPACK_B R3, R53.H1 ;  /* 0x00000035ff03723e */ /* 0x008fe200030004ff */
[----:B------:R-:W-:Y:S04]  /*5e620*/  STL.64 [R1+0xc8], R4 ;  /* 0x0000c80401007387 */ /* 0x000fe80000100a00 */
[----:B------:R-:W-:Y:S04]  /*5e630*/  STL [R1+0x394c], R0 ;  /* 0x00394c0001007387 */ /* 0x000fe80000100800 */
[----:B------:R-:W-:Y:S04]  /*5e640*/  STL.64 [R1+0x4b0], R8 ;  /* 0x0004b00801007387 */ /* 0x000fe80000100a00 */
[----:B------:R0:W-:Y:S02]  /*5e650*/  STL.64 [R1+0x4b8], R10 ;  /* 0x0004b80a01007387 */ /* 0x0001e40000100a00 */
[----:B0-----:R-:W-:Y:S01]  /*5e660*/  HMMA.16816.F32 R8, R28, R2, R48 ;  /* 0x000000021c08723c */ /* 0x001fe20000001830 */
[----:B------:R-:W-:-:S02]  /*5e670*/  F2FP.F16.E5M2.UNPACK_B R4, R54.H1 ;  /* 0x00000036ff04723e */ /* 0x000fc400030004ff */
[----:B------:R-:W-:Y:S01]  /*5e680*/  F2FP.F16.E5M2.UNPACK_B R5, R55.H1 ;  /* 0x00000037ff05723e */ /* 0x000fe200030004ff */
[----:B------:R-:W-:Y:S04]  /*5e690*/  STL [R1+0xc0], R2 ;  /* 0x0000c00201007387 */ /* 0x000fe80000100800 */
[----:B------:R-:W-:Y:S11]  /*5e6a0*/  STL [R1+0xc4], R3 ;  /* 0x0000c40301007387 */ /* 0x000ff60000100800 */
[----:B------:R-:W-:Y:S04]  /*5e6b0*/  STL.64 [R1+0x4d0], R8 ;  /* 0x0004d00801007387 */ /* 0x000fe80000100a00 */
[----:B------:R0:W-:Y:S02]  /*5e6c0*/  STL.64 [R1+0x4d8], R10 ;  /* 0x0004d80a01007387 */ /* 0x0001e40000100a00 */
[----:B0-----:R-:W-:Y:S01]  /*5e6d0*/  HMMA.16816.F32 R8, R28, R4, R56 ;  /* 0x000000041c08723c */ /* 0x001fe20000001838 */
[----:B------:R-:W-:Y:S01]  /*5e6e0*/  IMAD.MOV.U32 R0, RZ, RZ, R5 ;  /* 0x000000ffff007224 */ /* 0x000fe200078e0005 */
[----:B------:R-:W-:Y:S01]  /*5e6f0*/  F2FP.F16.E5M2.UNPACK_B R2, R60.H1 ;  /* 0x0000003cff02723e */ /* 0x000fe200030004ff */
[----:B------:R-:W-:Y:S04]  /*5e700*/  STL.64 [R1+0xb8], R4 ;  /* 0x0000b80401007387 */ /* 0x000fe80000100a00 */
[----:B------:R-:W-:-:S12]  /*5e710*/  STL [R1+0x3950], R0 ;  /* 0x0039500001007387 */ /* 0x000fd80000100800 */
[----:B------:R0:W-:Y:S04]  /*5e720*/  STL.64 [R1+0x4f0], R8 ;  /* 0x0004f00801007387 */ /* 0x0001e80000100a00 */
[----:B------:R1:W-:Y:S04]  /*5e730*/  STL.64 [R1+0x4f8], R10 ;  /* 0x0004f80a01007387 */ /* 0x0003e80000100a00 */
[----:B------:R3:W-:Y:S04]  /*5e740*/  STL [R1+0xb0], R2 ;  /* 0x0000b00201007387 */ /* 0x0007e80000100800 */
[----:B------:R-:W4:Y:S04]  /*5e750*/  LDL.LU R48, [R1+0x5d0] ;  /* 0x0005d00001307983 */ /* 0x000f280000300800 */
[----:B------:R-:W4:Y:S04]  /*5e760*/  LDL.LU R49, [R1+0x5d4] ;  /* 0x0005d40001317983 */ /* 0x000f280000300800 */
[----:B------:R-:W4:Y:S01]  /*5e770*/  LDL.LU R50, [R1+0x5d8] ;  /* 0x0005d80001327983 */ /* 0x000f220000300800 */
[----:B--2---:R-:W-:-:S05]  /*5e780*/  F2FP.F16.E5M2.UNPACK_B R3, R61.H1 ;  /* 0x0000003dff03723e */ /* 0x004fca00030004ff */
[----:B------:R2:W-:Y:S04]  /*5e790*/  STL [R1+0xb4], R3 ;  /* 0x0000b40301007387 */ /* 0x0005e80000100800 */
        /* <DEDUP_REMOVED lines=34> */
[----:B-1----:R-:W4:Y:S04]  /*5e9c0*/  LDL.LU R10, [R1+0x5b8] ;  /* 0x0005b800010a7983 */ /* 0x002f280000300800 */
        /* <DEDUP_REMOVED lines=9> */
[----:B--2---:R-:W-:-:S03]  /*5ea60*/  F2FP.F16.E5M2.UNPACK_B R4, R61.H1 ;  /* 0x0000003dff04723e */ /* 0x004fc600030004ff */
[----:B------:R-:W2:Y:S01]  /*5ea70*/  LDL.LU R61, [R1+0x1ec] ;  /* 0x0001ec00013d7983 */ /* 0x000ea20000300800 */
[----:B---3--:R-:W-:Y:S01]  /*5ea80*/  F2FP.F16.E5M2.UNPACK_B R5, R35.H1 ;  /* 0x00000023ff05723e */ /* 0x008fe200030004ff */
[----:B------:R-:W-:Y:S01]  /*5ea90*/  HMMA.16816.F32 R40, R28, R2, R40 ;  /* 0x000000021c28723c */ /* 0x000fe20000001828 */
[----:B----4-:R-:W-:Y:S02]  /*5eaa0*/  F2FP.F16.E5M2.UNPACK_B R2, R32.H1 ;  /* 0x00000020ff02723e */ /* 0x010fe400030004ff */
[----:B------:R-:W-:-:S05]  /*5eab0*/  F2FP.F16.E5M2.UNPACK_B R3, R33.H1 ;  /* 0x00000021ff03723e */ /* 0x000fca00030004ff */
[C---:B------:R-:W-:Y:S08]  /*5eac0*/  HMMA.16816.F32 R36, R28.reuse, R4, R36 ;  /* 0x000000041c24723c */ /* 0x040ff00000001824 */
[----:B------:R-:W-:Y:S01]  /*5ead0*/  HMMA.16816.F32 R24, R28, R2, R24 ;  /* 0x000000021c18723c */ /* 0x000fe20000001818 */
[----:B------:R-:W-:Y:S02]  /*5eae0*/  IMAD.MOV.U32 R0, RZ, RZ, R5 ;  /* 0x000000ffff007224 */ /* 0x000fe400078e0005 */
[----:B------:R-:W-:Y:S04]  /*5eaf0*/  STL.64 [R1+0x510], R40 ;  /* 0x0005102801007387 */ /* 0x000fe80000100a00 */
[----:B------:R-:W-:Y:S04]  /*5eb00*/  STL.64 [R1+0x518], R42 ;  /* 0x0005182a01007387 */ /* 0x000fe80000100a00 */
[----:B------:R0:W-:Y:S04]  /*5eb10*/  STL [R1+0xa8], R4 ;  /* 0x0000a80401007387 */ /* 0x0001e80000100800 */
[----:B------:R1:W-:Y:S04]  /*5eb20*/  STL [R1+0xac], R5 ;  /* 0x0000ac0501007387 */ /* 0x0003e80000100800 */
[----:B------:R-:W-:Y:S04]  /*5eb30*/  STL [R1+0x3954], R0 ;  /* 0x0039540001007387 */ /* 0x000fe80000100800 */
[----:B------:R-:W-:Y:S04]  /*5eb40*/  STL.64 [R1+0x530], R36 ;  /* 0x0005302401007387 */ /* 0x000fe80000100a00 */
[----:B------:R-:W-:Y:S04]  /*5eb50*/  STL.64 [R1+0x538], R38 ;  /* 0x0005382601007387 */ /* 0x000fe80000100a00 */
[----:B------:R3:W-:Y:S04]  /*5eb60*/  STL [R1+0xa0], R2 ;  /* 0x0000a00201007387 */ /* 0x0007e80000100800 */
[----:B------:R4:W-:Y:S01]  /*5eb70*/  STL [R1+0xa4], R3 ;  /* 0x0000a40301007387 */ /* 0x0009e20000100800 */
[----:B0-----:R-:W-:-:S02]  /*5eb80*/  F2FP.F16.E5M2.UNPACK_B R4, R18.H1 ;  /* 0x00000012ff04723e */ /* 0x001fc400030004ff */
[----:B-1----:R-:W-:Y:S01]  /*5eb90*/  F2FP.F16.E5M2.UNPACK_B R5, R19.H1 ;  /* 0x00000013ff05723e */ /* 0x002fe200030004ff */
[----:B------:R-:W-:Y:S04]  /*5eba0*/  STL.64 [R1+0x550], R24 ;  /* 0x0005501801007387 */ /* 0x000fe80000100a00 */
[----:B------:R-:W-:Y:S01]  /*5ebb0*/  STL.64 [R1+0x558], R26 ;  /* 0x0005581a01007387 */ /* 0x000fe20000100a00 */
[----:B---3--:R-:W-:Y:S02]  /*5ebc0*/  F2FP.F16.E5M2.UNPACK_B R2, R16.H1 ;  /* 0x00000010ff02723e */ /* 0x008fe400030004ff */
[----:B----4-:R-:W-:Y:S01]  /*5ebd0*/  F2FP.F16.E5M2.UNPACK_B R3, R17.H1 ;  /* 0x00000011ff03723e */ /* 0x010fe200030004ff */
        /* <DEDUP_REMOVED lines=35> */
[----:B------:R-:W-:Y:S04]  /*5ee10*/  STL [R1+0x70], R2 ;  /* 0x0000700201007387 */ /* 0x000fe80000100800 */
[----:B------:R-:W3:Y:S04]  /*5ee20*/  LDL.LU R48, [R1+0x710] ;  /* 0x0007100001307983 */ /* 0x000ee80000300800 */
[----:B------:R-:W3:Y:S04]  /*5ee30*/  LDL.LU R49, [R1+0x714] ;  /* 0x0007140001317983 */ /* 0x000ee80000300800 */
[----:B------:R-:W4:Y:S01]  /*5ee40*/  LDL.LU R50, [R1+0x718] ;  /* 0x0007180001327983 */ /* 0x000f220000300800 */
[----:B--2---:R-:W-:-:S05]  /*5ee50*/  F2FP.F16.E5M2.UNPACK_B R3, R61.H1 ;  /* 0x0000003dff03723e */ /* 0x004fca00030004ff */
[----:B------:R-:W-:Y:S04]  /*5ee60*/  STL [R1+0x74], R3 ;  /* 0x0000740301007387 */ /* 0x000fe80000100800 */
[----:B------:R-:W4:Y:S04]  /*5ee70*/  LDL.LU R51, [R1+0x71c] ;  /* 0x00071c0001337983 */ /* 0x000f280000300800 */
[----:B----4-:R-:W-:Y:S04]  /*5ee80*/  STL.64 [R1+0x3990], R50 ;  /* 0x0039903201007387 */ /* 0x010fe80000100a00 */
[----:B---3--:R-:W-:Y:S04]  /*5ee90*/  STL.64 [R1+0x3988], R48 ;  /* 0x0039883001007387 */ /* 0x008fe80000100a00 */
[----:B0-----:R-:W2:Y:S04]  /*5eea0*/  LDL.LU R8, [R1+0x6f0] ;  /* 0x0006f00001087983 */ /* 0x001ea80000300800 */
[----:B------:R-:W2:Y:S04]  /*5eeb0*/  LDL.LU R9, [R1+0x6f4] ;  /* 0x0006f40001097983 */ /* 0x000ea80000300800 */
[----:B-1----:R-:W3:Y:S04]  /*5eec0*/  LDL.LU R10, [R1+0x6f8] ;  /* 0x0006f800010a7983 */ /* 0x002ee80000300800 */
[----:B------:R-:W3:Y:S04]  /*5eed0*/  LDL.LU R11, [R1+0x6fc] ;  /* 0x0006fc00010b7983 */ /* 0x000ee80000300800 */
[----:B---3--:R-:W-:Y:S04]  /*5eee0*/  STL.64 [R1+0x39a0], R10 ;  /* 0x0039a00a01007387 */ /* 0x008fe80000100a00 */
[----:B--2---:R0:W-:Y:S04]  /*5eef0*/  STL.64 [R1+0x3998], R8 ;  /* 0x0039980801007387 */ /* 0x0041e80000100a00 */
        /* <DEDUP_REMOVED lines=12> */
[----:B------:R-:W2:Y:S04]  /*5efc0*/  LDL.LU R40, [R1+0x650] ;  /* 0x0006500001287983 */ /* 0x000ea80000300800 */
[----:B------:R-:W2:Y:S04]  /*5efd0*/  LDL.LU R41, [R1+0x654] ;  /* 0x0006540001297983 */ /* 0x000ea80000300800 */
[----:B------:R-:W2:Y:S04]  /*5efe0*/  LDL.LU R42, [R1+0x658] ;  /* 0x00065800012a7983 */ /* 0x000ea80000300800 */
[----:B------:R-:W2:Y:S04]  /*5eff0*/  LDL.LU R43, [R1+0x65c] ;  /* 0x00065c00012b7983 */ /* 0x000ea80000300800 */
[----:B0-----:R-:W2:Y:S04]  /*5f000*/  LDL.LU R8, [R1+0x610] ;  /* 0x0006100001087983 */ /* 0x001ea80000300800 */
        /* <DEDUP_REMOVED lines=35> */
[----:B--2---:R-:W-:Y:S01]  /*5f240*/  HMMA.16816.F32 R8, R28, R2, R8 ;  /* 0x000000021c08723c */ /* 0x004fe20000001808 */
[----:B---3--:R-:W-:-:S02]  /*5f250*/  F2FP.F16.E5M2.UNPACK_B R4, R46.H1 ;  /* 0x0000002eff04723e */ /* 0x008fc400030004ff */
[----:B----4-:R-:W-:-:S07]  /*5f260*/  F2FP.F16.E5M2.UNPACK_B R5, R47.H1 ;  /* 0x0000002fff05723e */ /* 0x010fce00030004ff */
[----:B------:R-:W-:Y:S09]  /*5f270*/  HMMA.16816.F32 R48, R28, R4, R48 ;  /* 0x000000041c30723c */ /* 0x000ff20000001830 */
[----:B------:R-:W-:Y:S04]  /*5f280*/  STL.64 [R1+0x610], R8 ;  /* 0x0006100801007387 */ /* 0x000fe80000100a00 */
[----:B------:R0:W-:Y:S04]  /*5f290*/  STL.64 [R1+0x618], R10 ;  /* 0x0006180a01007387 */ /* 0x0001e80000100a00 */
[----:B0-----:R-:W2:Y:S04]  /*5f2a0*/  LDL.LU.64 R10, [R1+0x39a0] ;  /* 0x0039a000010a7983 */ /* 0x001ea80000300a00 */
[----:B------:R-:W2:Y:S04]  /*5f2b0*/  LDL.LU.64 R8, [R1+0x3998] ;  /* 0x0039980001087983 */ /* 0x000ea80000300a00 */
[----:B------:R-:W-:Y:S04]  /*5f2c0*/  STL.64 [R1+0x68], R4 ;  /* 0x0000680401007387 */ /* 0x000fe80000100a00 */
[----:B------:R-:W-:Y:S04]  /*5f2d0*/  STL.64 [R1+0x630], R48 ;  /* 0x0006303001007387 */ /* 0x000fe80000100a00 */
[----:B------:R0:W-:Y:S04]  /*5f2e0*/  STL.64 [R1+0x638], R50 ;  /* 0x0006383201007387 */ /* 0x0001e80000100a00 */
[----:B0-----:R-:W3:Y:S04]  /*5f2f0*/  LDL.LU.64 R50, [R1+0x3990] ;  /* 0x0039900001327983 */ /* 0x001ee80000300a00 */
[----:B------:R-:W3:Y:S01]  /*5f300*/  LDL.LU.64 R48, [R1+0x3988] ;  /* 0x0039880001307983 */ /* 0x000ee20000300a00 */
[----:B------:R-:W-:-:S02]  /*5f310*/  F2FP.F16.E5M2.UNPACK_B R2, R44.H1 ;  /* 0x0000002cff02723e */ /* 0x000fc400030004ff */
[----:B------:R-:W-:Y:S01]  /*5f320*/  F2FP.F16.E5M2.UNPACK_B R3, R45.H1 ;  /* 0x0000002dff03723e */ /* 0x000fe200030004ff */
[----:B------:R-:W-:Y:S01]  /*5f330*/  IMAD.MOV.U32 R0, RZ, RZ, R5 ;  /* 0x000000ffff007224 */ /* 0x000fe200078e0005 */
[----:B------:R-:W-:Y:S02]  /*5f340*/  F2FP.F16.E5M2.UNPACK_B R4, R34.H1 ;  /* 0x00000022ff04723e */ /* 0x000fe400030004ff */
[----:B------:R-:W-:Y:S01]  /*5f350*/  F2FP.F16.E5M2.UNPACK_B R5, R35.H1 ;  /* 0x00000023ff05723e */ /* 0x000fe200030004ff */
[----:B------:R0:W-:Y:S04]  /*5f360*/  STL [R1+0x60], R2 ;  /* 0x0000600201007387 */ /* 0x0001e80000100800 */
[----:B------:R1:W-:Y:S01]  /*5f370*/  STL [R1+0x64], R3 ;  /* 0x0000640301007387 */ /* 0x0003e20000100800 */
[C---:B------:R-:W-:Y:S08]  /*5f380*/  HMMA.16816.F32 R40, R28.reuse, R2, R40 ;  /* 0x000000021c28723c */ /* 0x040ff00000001828 */
[----:B------:R-:W-:Y:S01]  /*5f390*/  HMMA.16816.F32 R36, R28, R4, R36 ;  /* 0x000000041c24723c */ /* 0x000fe20000001824 */
        /* <DEDUP_REMOVED lines=10> */
[----:B------:R-:W-:Y:S01]  /*5f440*/  F2FP.F16.E5M2.UNPACK_B R5, R19.H1 ;  /* 0x00000013ff05723e */ /* 0x000fe200030004ff */
[----:B------:R-:W-:Y:S01]  /*5f450*/  STL.64 [R1+0x690], R24 ;  /* 0x0006901801007387 */ /* 0x000fe20000100a00 */
[----:B-1----:R-:W-:Y:S02]  /*5f460*/  F2FP.F16.E5M2.UNPACK_B R2, R16.H1 ;  /* 0x00000010ff02723e */ /* 0x002fe400030004ff */
[----:B------:R-:W-:Y:S01]  /*5f470*/  F2FP.F16.E5M2.UNPACK_B R3, R17.H1 ;  /* 0x00000011ff03723e */ /* 0x000fe200030004ff */
[----:B------:R-:W-:Y:S04]  /*5f480*/  STL.64 [R1+0x698], R26 ;  /* 0x0006981a01007387 */ /* 0x000fe80000100a00 */
[----:B------:R0:W-:Y:S01]  /*5f490*/  STL.64 [R1+0x48], R4 ;  /* 0x0000480401007387 */ /* 0x0001e20000100a00 */
[C---:B------:R-:W-:Y:S08]  /*5f4a0*/  HMMA.16816.F32 R20, R28.reuse, R4, R20 ;  /* 0x000000041c14723c */ /* 0x040ff00000001814 */
[----:B------:R-:W-:Y:S01]  /*5f4b0*/  HMMA.16816.F32 R12, R28, R2, R12 ;  /* 0x000000021c0c723c */ /* 0x000fe2000000180c */
[----:B0-----:R-:W-:-:S02]  /*5f4c0*/  F2FP.F16.E5M2.UNPACK_B R4, R6.H1 ;  /* 0x00000006ff04723e */ /* 0x001fc400030004ff */
[----:B------:R-:W-:-:S08]  /*5f4d0*/  F2FP.F16.E5M2.UNPACK_B R5, R7.H1 ;  /* 0x00000007ff05723e */ /* 0x000fd000030004ff */
        /* <DEDUP_REMOVED lines=8> */
[----:B--2---:R-:W-:Y:S01]  /*5f560*/  HMMA.16816.F32 R8, R28, R4, R8 ;  /* 0x000000041c08723c */ /* 0x004fe20000001808 */
[----:B-1----:R-:W-:Y:S02]  /*5f570*/  F2FP.F16.E5M2.UNPACK_B R4, R54.H1 ;  /* 0x00000036ff04723e */ /* 0x002fe400030004ff */
[----:B------:R-:W-:-:S15]  /*5f580*/  F2FP.F16.E5M2.UNPACK_B R5, R55.H1 ;  /* 0x00000037ff05723e */ /* 0x000fde00030004ff */
[----:B------:R-:W-:Y:S01]  /*5f590*/  NOP ;  /* 0x0000000000007918 */ /* 0x000fe20000000000 */
[----:B------:R-:W-:Y:S04]  /*5f5a0*/  STL.64 [R1+0x6f0], R8 ;  /* 0x0006f00801007387 */ /* 0x000fe80000100a00 */
[----:B------:R3:W-:Y:S02]  /*5f5b0*/  STL.64 [R1+0x6f8], R10 ;  /* 0x0006f80a01007387 */ /* 0x0007e40000100a00 */
[----:B---3--:R-:W-:Y:S02]  /*5f5c0*/  HMMA.16816.F32 R8, R28, R2, R48 ;  /* 0x000000021c08723c */ /* 0x008fe40000001830 */
[----:B------:R0:W-:-:S15]  /*5f5d0*/  STL.64 [R1+0x30], R2 ;  /* 0x0000300201007387 */ /* 0x0001de0000100a00 */
[----:B------:R-:W-:Y:S02]  /*5f5e0*/  NOP ;  /* 0x0000000000007918 */ /* 0x000fe40000000000 */
[----:B------:R1:W-:Y:S04]  /*5f5f0*/  STL.64 [R1+0x710], R8 ;  /* 0x0007100801007387 */ /* 0x0003e80000100a00 */
[----:B------:R-:W-:Y:S04]  /*5f600*/  STL.64 [R1+0x718], R10 ;  /* 0x0007180a01007387 */ /* 0x000fe80000100a00 */
[----:B------:R2:W-:Y:S01]  /*5f610*/  STL.64 [R1+0x28], R4 ;  /* 0x0000280401007387 */ /* 0x0005e20000100a00 */
[----:B0-----:R-:W-:Y:S02]  /*5f620*/  F2FP.F16.E5M2.UNPACK_B R3, R60.H1 ;  /* 0x0000003cff03723e */ /* 0x001fe400030004ff */
[----:B------:R-:W-:Y:S01]  /*5f630*/  F2FP.F16.E5M2.UNPACK_B R2, R61.H1 ;  /* 0x0000003dff02723e */ /* 0x000fe200030004ff */
[----:B-1----:R-:W3:Y:S01]  /*5f640*/  LDL.LU R8, [R1+0x870] ;  /* 0x0008700001087983 */ /* 0x002ee20000300800 */
[----:B--2---:R-:W-:-:S15]  /*5f650*/  HMMA.16816.F32 R4, R28, R4, R56 ;  /* 0x000000041c04723c */ /* 0x004fde0000001838 */
[----:B------:R-:W-:-:S04]  /*5f660*/  NOP ;  /* 0x0000000000007918 */ /* 0x000fc80000000000 */
[----:B------:R-:W-:Y:S04]  /*5f670*/  STL.64 [R1+0x730], R4 ;  /* 0x0007300401007387 */ /* 0x000fe80000100a00 */
[----:B------:R-:W-:Y:S04]  /*5f680*/  STL.64 [R1+0x738], R6 ;  /* 0x0007380601007387 */ /* 0x000fe80000100a00 */
[----:B------:R-:W-:Y:S04]  /*5f690*/  STL [R1+0x20], R3 ;  /* 0x0000200301007387 */ /* 0x000fe80000100800 */
[----:B------:R-:W3:Y:S04]  /*5f6a0*/  LDL.LU R9, [R1+0x874] ;  /* 0x0008740001097983 */ /* 0x000ee80000300800 */
[----:B------:R-:W2:Y:S04]  /*5f6b0*/  LDL.LU R10, [R1+0x878] ;  /* 0x00087800010a7983 */ /* 0x000ea80000300800 */
[----:B------:R-:W-:Y:S04]  /*5f6c0*/  STL [R1+0x24], R2 ;  /* 0x0000240201007387 */ /* 0x000fe80000100800 */
[----:B------:R-:W2:Y:S04]  /*5f6d0*/  LDL.LU R11, [R1+0x87c] ;  /* 0x00087c00010b7983 */ /* 0x000ea80000300800 */
[----:B--2---:R0:W-:Y:S04]  /*5f6e0*/  STL.64 [R1+0x3970], R10 ;  /* 0x0039700a01007387 */ /* 0x0041e80000100a00 */
[----:B---3--:R-:W-:Y:S04]  /*5f6f0*/  STL.64 [R1+0x3968], R8 ;  /* 0x0039680801007387 */ /* 0x008fe80000100a00 */
[----:B------:R-:W2:Y:S04]  /*5f700*/  LDL.LU R16, [R1+0x830] ;  /* 0x0008300001107983 */ /* 0x000ea80000300800 */
[----:B------:R-:W2:Y:S04]  /*5f710*/  LDL.LU R17, [R1+0x834] ;  /* 0x0008340001117983 */ /* 0x000ea80000300800 */
[----:B------:R-:W3:Y:S04]  /*5f720*/  LDL.LU R18, [R1+0x838] ;  /* 0x0008380001127983 */ /* 0x000ee80000300800 */
[----:B------:R-:W3:Y:S01]  /*5f730*/  LDL.LU R19, [R1+0x83c] ;  /* 0x00083c0001137983 */ /* 0x000ee20000300800 */
[----:B0-----:R-:W-:-:S02]  /*5f740*/  IMAD.MOV.U32 R10, RZ, RZ, R3 ;  /* 0x000000ffff0a7224 */ /* 0x001fc400078e0003 */
[----:B------:R-:W-:Y:S01]  /*5f750*/  IMAD.MOV.U32 R11, RZ, RZ, R2 ;  /* 0x000000ffff0b7224 */ /* 0x000fe200078e0002 */
        /* <DEDUP_REMOVED lines=53> */
[----:B--2---:R-:W-:Y:S03]  /*5fab0*/  HMMA.16816.F32 R8, R28, R10, R16 ;  /* 0x0000000a1c08723c */ /* 0x004fe60000001810 */
[----:B------:R-:W2:Y:S04]  /*5fac0*/  LDL.LU.64 R18, [R1+0x3980] ;  /* 0x0039800001127983 */ /* 0x000ea80000300a00 */
[----:B------:R-:W2:-:S12]  /*5fad0*/  LDL.LU.64 R16, [R1+0x3978] ;  /* 0x0039780001107983 */ /* 0x000e980000300a00 */
[----:B------:R-:W-:Y:S04]  /*5fae0*/  STL.64 [R1+0x750], R8 ;  /* 0x0007500801007387 */ /* 0x000fe80000100a00 */
[----:B------:R0:W-:Y:S04]  /*5faf0*/  STL.64 [R1+0x758], R10 ;  /* 0x0007580a01007387 */ /* 0x0001e80000100a00 */
[----:B0-----:R-:W2:Y:S04]  /*5fb00*/  LDL.LU.64 R10, [R1+0x3970] ;  /* 0x00397000010a7983 */ /* 0x001ea80000300a00 */
[----:B------:R-:W2:Y:S01]  /*5fb10*/  LDL.LU.64 R8, [R1+0x3968] ;  /* 0x0039680001087983 */ /* 0x000ea20000300a00 */
[----:B---3--:R-:W-:-:S02]  /*5fb20*/  F2FP.F16.E5M2.UNPACK_B R4, R4.H1 ;  /* 0x00000004ff04723e */ /* 0x008fc400030004ff */
[----:B------:R-:W-:Y:S02]  /*5fb30*/  F2FP.F16.E5M2.UNPACK_B R5, R3.H1 ;  /* 0x00000003ff05723e */ /* 0x000fe400030004ff */
[----:B------:R-:W-:Y:S02]  /*5fb40*/  F2FP.F16.E5M2.UNPACK_B R2, R2.H1 ;  /* 0x00000002ff02723e */ /* 0x000fe400030004ff */
[----:B------:R-:W-:-:S03]  /*5fb50*/  F2FP.F16.E5M2.UNPACK_B R3, R6.H1 ;  /* 0x00000006ff03723e */ /* 0x000fc600030004ff */
[C---:B------:R-:W-:Y:S08]  /*5fb60*/  HMMA.16816.F32 R44, R28.reuse, R4, R44 ;  /* 0x000000041c2c723c */ /* 0x040ff0000000182c */
[----:B----4-:R-:W-:Y:S01]  /*5fb70*/  HMMA.16816.F32 R40, R28, R2, R40 ;  /* 0x000000021c28723c */ /* 0x010fe20000001828 */
[----:B------:R0:W-:Y:S02]  /*5fb80*/  STL.64 [R1+0x18], R4 ;  /* 0x0000180401007387 */ /* 0x0001e40000100a00 */
[----:B0-----:R-:W-:-:S02]  /*5fb90*/  F2FP.F16.E5M2.UNPACK_B R4, R7.H1 ;  /* 0x00000007ff04723e */ /* 0x001fc400030004ff */
[----:B------:R-:W-:-:S06]  /*5fba0*/  F2FP.F16.E5M2.UNPACK_B R5, R48.H1 ;  /* 0x00000030ff05723e */ /* 0x000fcc00030004ff */
[----:B------:R-:W-:Y:S04]  /*5fbb0*/  STL.64 [R1+0x770], R44 ;  /* 0x0007702c01007387 */ /* 0x000fe80000100a00 */
[----:B------:R-:W-:Y:S04]  /*5fbc0*/  STL.64 [R1+0x778], R46 ;  /* 0x0007782e01007387 */ /* 0x000fe80000100a00 */
[----:B------:R-:W-:Y:S04]  /*5fbd0*/  STL.64 [R1+0x10], R2 ;  /* 0x0000100201007387 */ /* 0x000fe80000100a00 */
[----:B------:R-:W-:Y:S04]  /*5fbe0*/  STL.64 [R1+0x790], R40 ;  /* 0x0007902801007387 */ /* 0x000fe80000100a00 */
[----:B------:R-:W-:Y:S04]  /*5fbf0*/  STL.64 [R1+0x798], R42 ;  /* 0x0007982a01007387 */ /* 0x000fe80000100a00 */
[----:B------:R0:W-:Y:S02]  /*5fc00*/  STL.64 [R1+0x8], R4 ;  /* 0x0000080401007387 */ /* 0x0001e40000100a00 */
[----:B0-----:R-:W-:Y:S01]  /*5fc10*/  HMMA.16816.F32 R4, R28, R4, R36 ;  /* 0x000000041c04723c */ /* 0x001fe20000001824 */
[----:B------:R-:W-:-:S02]  /*5fc20*/  F2FP.F16.E5M2.UNPACK_B R2, R49.H1 ;  /* 0x00000031ff02723e */ /* 0x000fc400030004ff */
[----:B------:R-:W-:Y:S02]  /*5fc30*/  F2FP.F16.E5M2.UNPACK_B R3, R50.H1 ;  /* 0x00000032ff03723e */ /* 0x000fe400030004ff */
[----:B------:R-:W-:-:S14]  /*5fc40*/  F2FP.F16.E5M2.UNPACK_B R60, R60.H1 ;  /* 0x0000003cff3c723e */ /* 0x000fdc00030004ff */
[----:B------:R-:W-:Y:S04]  /*5fc50*/  STL.64 [R1+0x7b0], R4 ;  /* 0x0007b00401007387 */ /* 0x000fe80000100a00 */
[----:B------:R0:W-:Y:S02]  /*5fc60*/  STL.64 [R1+0x7b8], R6 ;  /* 0x0007b80601007387 */ /* 0x0001e40000100a00 */
[----:B0-----:R-:W-:Y:S01]  /*5fc70*/  HMMA.16816.F32 R4, R28, R2, R32 ;  /* 0x000000021c04723c */ /* 0x001fe20000001820 */
[----:B------:R-:W-:Y:S01]  /*5fc80*/  F2FP.F16.E5M2.UNPACK_B R61, R61.H1 ;  /* 0x0000003dff3d723e */ /* 0x000fe200030004ff */
[----:B------:R-:W-:Y:S01]  /*5fc90*/  STL.64 [R1], R2 ;  /* 0x0000000201007387 */ /* 0x000fe20000100a00 */
[----:B------:R-:W-:-:S15]  /*5fca0*/  F2FP.F16.E5M2.UNPACK_B R58, R58.H1 ;  /* 0x0000003aff3a723e */ /* 0x000fde00030004ff */
[----:B------:R-:W-:Y:S01]  /*5fcb0*/  NOP ;  /* 0x0000000000007918 */ /* 0x000fe20000000000 */
[----:B------:R-:W-:Y:S04]  /*5fcc0*/  STL.64 [R1+0x7d0], R4 ;  /* 0x0007d00401007387 */ /* 0x000fe80000100a00 */
[----:B------:R0:W-:Y:S02]  /*5fcd0*/  STL.64 [R1+0x7d8], R6 ;  /* 0x0007d80601007387 */ /* 0x0001e40000100a00 */
[----:B0-----:R-:W-:Y:S01]  /*5fce0*/  HMMA.16816.F32 R4, R28, R60, R24 ;  /* 0x0000003c1c04723c */ /* 0x001fe20000001818 */
[----:B------:R-:W-:Y:S01]  /*5fcf0*/  F2FP.F16.E5M2.UNPACK_B R59, R59.H1 ;  /* 0x0000003bff3b723e */ /* 0x000fe200030004ff */
[----:B------:R-:W-:Y:S01]  /*5fd00*/  STL.64 [R1+0x3828], R60 ;  /* 0x0038283c01007387 */ /* 0x000fe20000100a00 */
[----:B------:R-:W-:-:S15]  /*5fd10*/  F2FP.F16.E5M2.UNPACK_B R56, R56.H1 ;  /* 0x00000038ff38723e */ /* 0x000fde00030004ff */
[----:B------:R-:W-:Y:S01]  /*5fd20*/  NOP ;  /* 0x0000000000007918 */ /* 0x000fe20000000000 */
[----:B------:R-:W-:Y:S04]  /*5fd30*/  STL.64 [R1+0x7f0], R4 ;  /* 0x0007f00401007387 */ /* 0x000fe80000100a00 */
[----:B------:R0:W-:Y:S02]  /*5fd40*/  STL.64 [R1+0x7f8], R6 ;  /* 0x0007f80601007387 */ /* 0x0001e40000100a00 */
[----:B0-----:R-:W-:Y:S01]  /*5fd50*/  HMMA.16816.F32 R4, R28, R58, R20 ;  /* 0x0000003a1c04723c */ /* 0x001fe20000001814 */
[----:B------:R-:W-:Y:S02]  /*5fd60*/  F2FP.F16.E5M2.UNPACK_B R57, R57.H1 ;  /* 0x00000039ff39723e */ /* 0x000fe400030004ff */
[----:B------:R-:W-:Y:S02]  /*5fd70*/  F2FP.F16.E5M2.UNPACK_B R54, R54.H1 ;  /* 0x00000036ff36723e */ /* 0x000fe400030004ff */
[----:B------:R-:W-:-:S14]  /*5fd80*/  F2FP.F16.E5M2.UNPACK_B R55, R55.H1 ;  /* 0x00000037ff37723e */ /* 0x000fdc00030004ff */
[----:B------:R-:W-:Y:S04]  /*5fd90*/  STL.64 [R1+0x810], R4 ;  /* 0x0008100401007387 */ /* 0x000fe80000100a00 */
[----:B------:R2:W-:Y:S04]  /*5fda0*/  STL.64 [R1+0x818], R6 ;  /* 0x0008180601007387 */ /* 0x0005e80000100a00 */
[----:B------:R-:W-:Y:S04]  /*5fdb0*/  STL.64 [R1+0x37c0], R58 ;  /* 0x0037c03a01007387 */ /* 0x000fe80000100a00 */
[----:B------:R-:W-:Y:S01]  /*5fdc0*/  STL.64 [R1+0x37b8], R56 ;  /* 0x0037b83801007387 */ /* 0x000fe20000100a00 */
[----:B------:R-:W-:-:S02]  /*5fdd0*/  F2FP.F16.E5M2.UNPACK_B R52, R52.H1 ;  /* 0x00000034ff34723e */ /* 0x000fc400030004ff */
[----:B------:R-:W-:Y:S02]  /*5fde0*/  F2FP.F16.E5M2.UNPACK_B R53, R53.H1 ;  /* 0x00000035ff35723e */ /* 0x000fe400030004ff */
[----:B------:R-:W-:Y:S01]  /*5fdf0*/  F2FP.F16.E5M2.UNPACK_B R50, R51.H1 ;  /* 0x00000033ff32723e */ /* 0x000fe200030004ff */
[----:B--2---:R-:W-:-:S15]  /*5fe00*/  HMMA.16816.F32 R4, R28, R56, R16 ;  /* 0x000000381c04723c */ /* 0x004fde0000001810 */
[----:B------:R-:W-:-:S04]  /*5fe10*/  NOP ;  /* 0x0000000000007918 */ /* 0x000fc80000000000 */
[----:B------:R-:W-:Y:S04]  /*5fe20*/  STL.64 [R1+0x830], R4 ;  /* 0x0008300401007387 */ /* 0x000fe80000100a00 */
[----:B------:R0:W-:Y:S02]  /*5fe30*/  STL.64 [R1+0x838], R6 ;  /* 0x0008380601007387 */ /* 0x0001e40000100a00 */
[----:B0-----:R-:W-:-:S15]  /*5fe40*/  HMMA.16816.F32 R4, R28, R54, R12 ;  /* 0x000000361c04723c */ /* 0x001fde000000180c */
[----:B------:R-:W-:-:S04]  /*5fe50*/  NOP ;  /* 0x0000000000007918 */ /* 0x000fc80000000000 */
[----:B------:R-:W-:Y:S04]  /*5fe60*/  STL.64 [R1+0x850], R4 ;  /* 0x0008500401007387 */ /* 0x000fe80000100a00 */
[----:B------:R0:W-:Y:S04]  /*5fe70*/  STL.64 [R1+0x858], R6 ;  /* 0x0008580601007387 */ /* 0x0001e80000100a00 */
[----:B------:R-:W2:Y:S01]  /*5fe80*/  LDL.LU R16, [R1+0x950] ;  /* 0x0009500001107983 */ /* 0x000ea20000300800 */
[----:B0-----:R-:W-:-:S15]  /*5fe90*/  HMMA.16816.F32 R4, R28, R52, R8 ;  /* 0x000000341c04723c */ /* 0x001fde0000001808 */
[----:B------:R-:W-:-:S04]  /*5fea0*/  NOP ;  /* 0x0000000000007918 */ /* 0x000fc80000000000 */
[----:B------:R0:W-:Y:S04]  /*5feb0*/  STL.64 [R1+0x870], R4 ;  /* 0x0008700401007387 */ /* 0x0001e80000100a00 */
[----:B------:R1:W-:Y:S04]  /*5fec0*/  STL.64 [R1+0x878], R6 ;  /* 0x0008780601007387 */ /* 0x0003e80000100a00 */
        /* <DEDUP_REMOVED lines=47> */
[----:B------:R-:W-:Y:S04]  /*601c0*/  STL.64 [R1+0x37d0], R54 ;  /* 0x0037d03601007387 */ /* 0x000fe80000100a00 */
[----:B------:R0:W-:Y:S01]  /*601d0*/  STL.64 [R1+0x37c8], R52 ;  /* 0x0037c83401007387 */ /* 0x0001e20000100a00 */
[----:B--2---:R-:W-:-:S02]  /*601e0*/  F2FP.F16.E5M2.UNPACK_B R51, R51.H1 ;  /* 0x00000033ff33723e */ /* 0x004fc400030004ff */
[----:B---3--:R-:W-:Y:S02]  /*601f0*/  F2FP.F16.E5M2.UNPACK_B R2, R2.H1 ;  /* 0x00000002ff02723e */ /* 0x008fe400030004ff */
[----:B----4-:R-:W-:Y:S02]  /*60200*/  F2FP.F16.E5M2.UNPACK_B R3, R3.H1 ;  /* 0x00000003ff03723e */ /* 0x010fe400030004ff */
[----:B------:R-:W-:Y:S02]  /*60210*/  F2FP.F16.E5M2.UNPACK_B R4, R4.H1 ;  /* 0x00000004ff04723e */ /* 0x000fe400030004ff */
[----:B------:R-:W-:Y:S01]  /*60220*/  F2FP.F16.E5M2.UNPACK_B R5, R14.H1 ;  /* 0x0000000eff05723e */ /* 0x000fe200030004ff */
[C---:B0-----:R-:W-:Y:S08]  /*60230*/  HMMA.16816.F32 R52, R28.reuse, R50, R56 ;  /* 0x000000321c34723c */ /* 0x041ff00000001838 */
[C---:B------:R-:W-:Y:S08]  /*60240*/  HMMA.16816.F32 R44, R28.reuse, R2, R44 ;  /* 0x000000021c2c723c */ /* 0x040ff0000000182c */
[----:B------:R-:W-:Y:S01]  /*60250*/  HMMA.16816.F32 R40, R28, R4, R40 ;  /* 0x000000041c28723c */ /* 0x000fe20000001828 */
[----:B------:R-:W-:-:S02]  /*60260*/  F2FP.F16.E5M2.UNPACK_B R6, R6.H1 ;  /* 0x00000006ff06723e */ /* 0x000fc400030004ff */
[----:B------:R-:W-:Y:S02]  /*60270*/  F2FP.F16.E5M2.UNPACK_B R7, R7.H1 ;  /* 0x00000007ff07723e */ /* 0x000fe400030004ff */
[----:B------:R-:W-:Y:S02]  /*60280*/  F2FP.F16.E5M2.UNPACK_B R8, R8.H1 ;  /* 0x00000008ff08723e */ /* 0x000fe400030004ff */
[----:B------:R-:W-:-:S03]  /*60290*/  F2FP.F16.E5M2.UNPACK_B R9, R9.H1 ;  /* 0x00000009ff09723e */ /* 0x000fc600030004ff */
[C---:B------:R-:W-:Y:S01]  /*602a0*/  HMMA.16816.F32 R36, R28.reuse, R6, R36 ;  /* 0x000000061c24723c */ /* 0x040fe20000001824 */
        /* <DEDUP_REMOVED lines=12> */
[----:B------:R-:W-:Y:S04]  /*60370*/  STL.64 [R1+0x8f0], R36 ;  /* 0x0008f02401007387 */ /* 0x000fe80000100a00 */
[----:B------:R-:W-:Y:S11]  /*60380*/  STL.64 [R1+0x8f8], R38 ;  /* 0x0008f82601007387 */ /* 0x000ff60000100a00 */
        /* <DEDUP_REMOVED lines=11> */
[----:B------:R-:W-:-:S15]  /*60440*/  F2FP.F16.E5M2.UNPACK_B R15, R48.H1 ;  /* 0x00000030ff0f723e */ /* 0x000fde00030004ff */
[----:B------:R-:W-:Y:S01]  /*60450*/  NOP ;  /* 0x0000000000007918 */ /* 0x000fe20000000000 */
        /* <DEDUP_REMOVED lines=48> */
[----:B------:R-:W-:-:S03]  /*60760*/  F2FP.F16.E5M2.UNPACK_B R16, R49.H1 ;  /* 0x00000031ff10723e */ /* 0x000fc600030004ff */
[----:B------:R-:W4:Y:S04]  /*60770*/  LDL.LU R48, [R1+0x3a4] ;  /* 0x0003a40001307983 */ /* 0x000f280000300800 */
[----:B------:R-:W4:Y:S04]  /*60780*/  LDL.LU R49, [R1+0x3a8] ;  /* 0x0003a80001317983 */ /* 0x000f280000300800 */
[----:B------:R-:W-:Y:S04]  /*60790*/  STL.64 [R1+0x3760], R14 ;  /* 0x0037600e01007387 */ /* 0x000fe80000100a00 */
[----:B------:R0:W-:Y:S04]  /*607a0*/  STL.64 [R1+0x3758], R12 ;  /* 0x0037580c01007387 */ /* 0x0001e80000100a00 */
[----:B0-----:R-:W4:Y:S04]  /*607b0*/  LDL.LU R12, [R1+0x990] ;  /* 0x00099000010c7983 */ /* 0x001f280000300800 */
[----:B------:R-:W4:Y:S04]  /*607c0*/  LDL.LU R13, [R1+0x994] ;  /* 0x00099400010d7983 */ /* 0x000f280000300800 */
[----:B------:R-:W4:Y:S04]  /*607d0*/  LDL.LU R14, [R1+0x998] ;  /* 0x00099800010e7983 */ /* 0x000f280000300800 */
[----:B------:R-:W4:Y:S01]  /*607e0*/  LDL.LU R15, [R1+0x99c] ;  /* 0x00099c00010f7983 */ /* 0x000f220000300800 */
[----:B--2---:R-:W-:-:S02]  /*607f0*/  F2FP.F16.E5M2.UNPACK_B R17, R17.H1 ;  /* 0x00000011ff11723e */ /* 0x004fc400030004ff */
[----:B---3--:R-:W-:Y:S02]  /*60800*/  F2FP.F16.E5M2.UNPACK_B R18, R18.H1 ;  /* 0x00000012ff12723e */ /* 0x008fe400030004ff */
[----:B----4-:R-:W-:Y:S02]  /*60810*/  F2FP.F16.E5M2.UNPACK_B R19, R19.H1 ;  /* 0x00000013ff13723e */ /* 0x010fe400030004ff */
[----:B------:R-:W-:Y:S02]  /*60820*/  F2FP.F16.E5M2.UNPACK_B R20, R20.H1 ;  /* 0x00000014ff14723e */ /* 0x000fe400030004ff */
[----:B------:R-:W-:-:S03]  /*60830*/  F2FP.F16.E5M2.UNPACK_B R21, R21.H1 ;  /* 0x00000015ff15723e */ /* 0x000fc600030004ff */
[C---:B------:R-:W-:Y:S08]  /*60840*/  HMMA.16816.F32 R8, R28.reuse, R18, R8 ;  /* 0x000000121c08723c */ /* 0x040ff00000001808 */
[----:B------:R-:W-:Y:S01]  /*60850*/  HMMA.16816.F32 R4, R28, R20, R4 ;  /* 0x000000141c04723c */ /* 0x000fe20000001804 */
[----:B------:R-:W-:Y:S02]  /*60860*/  F2FP.F16.E5M2.UNPACK_B R22, R22.H1 ;  /* 0x00000016ff16723e */ /* 0x000fe400030004ff */
[----:B------:R-:W-:-:S05]  /*60870*/  F2FP.F16.E5M2.UNPACK_B R23, R23.H1 ;  /* 0x00000017ff17723e */ /* 0x000fca00030004ff */
[----:B------:R-:W-:-:S15]  /*60880*/  HMMA.16816.F32 R12, R28, R16, R12 ;  /* 0x000000101c0c723c */ /* 0x000fde000000180c */
        /* <DEDUP_REMOVED lines=23> */
[----:B------:R-:W-:Y:S02]  /*60a00*/  F2FP.F16.E5M2.UNPACK_B R33, R33.H1 ;  /* 0x00000021ff21723e */ /* 0x000fe400030004ff */
[----:B------:R-:W-:Y:S01]  /*60a10*/  F2FP.F16.E5M2.UNPACK_B R34, R35.H1 ;  /* 0x00000023ff22723e */ /* 0x000fe200030004ff */
[----:B------:R-:W-:Y:S01]  /*60a20*/  STL.64 [R1+0x3730], R26 ;  /* 0x0037301a01007387 */ /* 0x000fe20000100a00 */
[----:B------:R-:W-:-:S03]  /*60a30*/  F2FP.F16.E5M2.UNPACK_B R35, R48.H1 ;  /* 0x00000030ff23723e */ /* 0x000fc600030004ff */
[----:B------:R-:W-:Y:S04]  /*60a40*/  STL.64 [R1+0x3728], R24 ;  /* 0x0037281801007387 */ /* 0x000fe80000100a00 */
[C---:B------:R-:W-:Y:S07]  /*60a50*/  HMMA.16816.F32 R8, R28.reuse, R34, R40 ;  /* 0x000000221c08723c */ /* 0x040fee0000001828 */
[----:B------:R-:W-:Y:S04]  /*60a60*/  STL.64 [R1+0xa30], R4 ;  /* 0x000a300401007387 */ /* 0x000fe80000100a00 */
[----:B------:R0:W-:Y:S02]  /*60a70*/  STL.64 [R1+0xa38], R6 ;  /* 0x000a380601007387 */ /* 0x0001e40000100a00 */
[----:B0-----:R-:W-:-:S15]  /*60a80*/  HMMA.16816.F32 R4, R28, R32, R36 ;  /* 0x000000201c04723c */ /* 0x001fde0000001824 */
[----:B------:R-:W-:-:S04]  /*60a90*/  NOP ;  /* 0x0000000000007918 */ /* 0x000fc80000000000 */
[----:B------:R0:W-:Y:S04]  /*60aa0*/  STL.64 [R1+0xa50], R4 ;  /* 0x000a500401007387 */ /* 0x0001e80000100a00 */
[----:B------:R1:W-:Y:S04]  /*60ab0*/  STL.64 [R1+0xa58], R6 ;  /* 0x000a580601007387 */ /* 0x0003e80000100a00 */
[----:B0-----:R-:W2:Y:S04]  /*60ac0*/  LDL.LU R4, [R1+0x1330] ;  /* 0x0013300001047983 */ /* 0x001ea80000300800 */
[----:B------:R0:W-:Y:S04]  /*60ad0*/  STL.64 [R1+0xa70], R8 ;  /* 0x000a700801007387 */ /* 0x0001e80000100a00 */
[----:B------:R3:W-:Y:S04]  /*60ae0*/  STL.64 [R1+0xa78], R10 ;  /* 0x000a780a01007387 */ /* 0x0007e80000100a00 */
[----:B------:R-:W2:Y:S04]  /*60af0*/  LDL.LU R5, [R1+0x1334] ;  /* 0x0013340001057983 */ /* 0x000ea80000300800 */
[----:B-1----:R-:W2:Y:S04]  /*60b00*/  LDL.LU R6, [R1+0x1338] ;  /* 0x0013380001067983 */ /* 0x002ea80000300800 */
[----:B------:R-:W2:Y:S04]  /*60b10*/  LDL.LU R7, [R1+0x133c] ;  /* 0x00133c0001077983 */ /* 0x000ea80000300800 */
[----:B0-----:R-:W4:Y:S04]  /*60b20*/  LDL.LU R8, [R1+0xb40] ;  /* 0x000b400001087983 */ /* 0x001f280000300800 */
[----:B------:R-:W4:Y:S04]  /*60b30*/  LDL.LU R9, [R1+0xb44] ;  /* 0x000b440001097983 */ /* 0x000f280000300800 */
[----:B---3--:R-:W4:Y:S04]  /*60b40*/  LDL.LU R10, [R1+0xb48] ;  /* 0x000b4800010a7983 */ /* 0x008f280000300800 */
[----:B------:R-:W4:Y:S04]  /*60b50*/  LDL.LU R11, [R1+0xb4c] ;  /* 0x000b4c00010b7983 */ /* 0x000f280000300800 */
[----:B------:R-:W3:Y:S04]  /*60b60*/  LDL.LU R12, [R1+0xaf0] ;  /* 0x000af000010c7983 */ /* 0x000ee80000300800 */
[----:B------:R-:W3:Y:S04]  /*60b70*/  LDL.LU R13, [R1+0xaf4] ;  /* 0x000af400010d7983 */ /* 0x000ee80000300800 */
[----:B------:R-:W3:Y:S04]  /*60b80*/  LDL.LU R14, [R1+0xaf8] ;  /* 0x000af800010e7983 */ /* 0x000ee80000300800 */
[----:B------:R-:W3:Y:S04]  /*60b90*/  LDL.LU R15, [R1+0xafc] ;  /* 0x000afc00010f7983 */ /* 0x000ee80000300800 */
        /* <DEDUP_REMOVED lines=39> */
[----:B------:R-:W-:Y:S04]  /*60e10*/  STL.64 [R1+0x3748], R32 ;  /* 0x0037482001007387 */ /* 0x000fe80000100a00 */
[----:B------:R-:W-:Y:S01]  /*60e20*/  STL [R1+0x3714], R36 ;  /* 0x0037142401007387 */ /* 0x000fe20000100800 */
[----:B--2---:R-:W-:-:S02]  /*60e30*/  F2FP.F16.E5M2.UNPACK_B R37, R37.H1 ;  /* 0x00000025ff25723e */ /* 0x004fc400030004ff */
[----:B---3--:R-:W-:Y:S02]  /*60e40*/  F2FP.F16.E5M2.UNPACK_B R38, R38.H1 ;  /* 0x00000026ff26723e */ /* 0x008fe400030004ff */
[----:B----4-:R-:W-:Y:S02]  /*60e50*/  F2FP.F16.E5M2.UNPACK_B R39, R39.H1 ;  /* 0x00000027ff27723e */ /* 0x010fe400030004ff */
[----:B------:R-:W-:Y:S02]  /*60e60*/  F2FP.F16.E5M2.UNPACK_B R40, R40.H1 ;  /* 0x00000028ff28723e */ /* 0x000fe400030004ff */
[----:B------:R-:W-:Y:S01]  /*60e70*/  F2FP.F16.E5M2.UNPACK_B R41, R41.H1 ;  /* 0x00000029ff29723e */ /* 0x000fe200030004ff */
[----:B------:R-:W-:Y:S01]  /*60e80*/  HMMA.16816.F32 R24, R28, R36, R24 ;  /* 0x000000241c18723c */ /* 0x000fe20000001818 */
[----:B------:R-:W-:Y:S02]  /*60e90*/  F2FP.F16.E5M2.UNPACK_B R42, R42.H1 ;  /* 0x0000002aff2a723e */ /* 0x000fe400030004ff */
[----:B------:R-:W-:-:S05]  /*60ea0*/  F2FP.F16.E5M2.UNPACK_B R43, R43.H1 ;  /* 0x0000002bff2b723e */ /* 0x000fca00030004ff */
[----:B------:R-:W-:Y:S01]  /*60eb0*/  HMMA.16816.F32 R20, R28, R38, R20 ;  /* 0x000000261c14723c */ /* 0x000fe20000001814 */
[----:B------:R-:W-:Y:S02]  /*60ec0*/  F2FP.F16.E5M2.UNPACK_B R44, R44.H1 ;  /* 0x0000002cff2c723e */ /* 0x000fe400030004ff */
[----:B------:R-:W-:-:S05]  /*60ed0*/  F2FP.F16.E5M2.UNPACK_B R45, R45.H1 ;  /* 0x0000002dff2d723e */ /* 0x000fca00030004ff */
[----:B------:R-:W-:Y:S01]  /*60ee0*/  HMMA.16816.F32 R16, R28, R40, R16 ;  /* 0x000000281c10723c */ /* 0x000fe20000001810 */
[----:B------:R-:W-:Y:S02]  /*60ef0*/  F2FP.F16.E5M2.UNPACK_B R46, R46.H1 ;  /* 0x0000002eff2e723e */ /* 0x000fe400030004ff */
[----:B------:R-:W-:-:S05]  /*60f00*/  F2FP.F16.E5M2.UNPACK_B R47, R47.H1 ;  /* 0x0000002fff2f723e */ /* 0x000fca00030004ff */
[C---:B------:R-:W-:Y:S08]  /*60f10*/  HMMA.16816.F32 R12, R28.reuse, R42, R12 ;  /* 0x0000002a1c0c723c */ /* 0x040ff0000000180c */
[C---:B------:R-:W-:Y:S08]  /*60f20*/  HMMA.16816.F32 R8, R28.reuse, R44, R8 ;  /* 0x0000002c1c08723c */ /* 0x040ff00000001808 */
[----:B------:R-:W-:Y:S01]  /*60f30*/  HMMA.16816.F32 R4, R28, R46, R4 ;  /* 0x0000002e1c04723c */ /* 0x000fe20000001804 */
[----:B------:R-:W-:Y:S04]  /*60f40*/  STL [R1+0x3710], R37 ;  /* 0x0037102501007387 */ /* 0x000fe80000100800 */
[----:B------:R-:W-:Y:S04]  /*60f50*/  STL.64 [R1+0xa90], R24 ;  /* 0x000a901801007387 */ /* 0x000fe80000100a00 */
[----:B------:R-:W-:Y:S04]  /*60f60*/  STL.64 [R1+0xa98], R26 ;  /* 0x000a981a01007387 */ /* 0x000fe80000100a00 */
[----:B------:R0:W-:Y:S04]  /*60f70*/  STL.64 [R1+0xab0], R20 ;  /* 0x000ab01401007387 */ /* 0x0001e80000100a00 */
[----:B------:R-:W-:Y:S04]  /*60f80*/  STL.64 [R1+0xab8], R22 ;  /* 0x000ab81601007387 */ /* 0x000fe80000100a00 */
[----:B------:R-:W-:Y:S04]  /*60f90*/  STL.64 [R1+0xad0], R16 ;  /* 0x000ad01001007387 */ /* 0x000fe80000100a00 */
[----:B------:R-:W-:Y:S04]  /*60fa0*/  STL.64 [R1+0xad8], R18 ;  /* 0x000ad81201007387 */ /* 0x000fe80000100a00 */
[----:B------:R-:W-:Y:S04]  /*60fb0*/  STL [R1+0x36e8], R43 ;  /* 0x0036e82b01007387 */ /* 0x000fe80000100800 */
[----:B------:R-:W-:Y:S04]  /*60fc0*/  STL.64 [R1+0xaf0], R12 ;  /* 0x000af00c01007387 */ /* 0x000fe80000100a00 */
[----:B------:R-:W-:Y:S01]  /*60fd0*/  STL.64 [R1+0xaf8], R14 ;  /* 0x000af80e01007387 */ /* 0x000fe20000100a00 */
[----:B------:R-:W-:-:S02]  /*60fe0*/  F2FP.F16.E5M2.UNPACK_B R48, R48.H1 ;  /* 0x00000030ff30723e */ /* 0x000fc400030004ff */
[----:B------:R-:W-:Y:S01]  /*60ff0*/  F2FP.F16.E5M2.UNPACK_B R49, R49.H1 ;  /* 0x00000031ff31723e */ /* 0x000fe200030004ff */
[----:B------:R-:W-:Y:S04]  /*61000*/  STL.64 [R1+0xb40], R8 ;  /* 0x000b400801007387 */ /* 0x000fe80000100a00 */
[----:B------:R-:W-:Y:S04]  /*61010*/  STL.64 [R1+0xb48], R10 ;  /* 0x000b480a01007387 */ /* 0x000fe80000100a00 */
[----:B------:R-:W-:Y:S04]  /*61020*/  STL.64 [R1+0x36d0], R46 ;  /* 0x0036d02e01007387 */ /* 0x000fe80000100a00 */
[----:B------:R-:W-:Y:S04]  /*61030*/  STL.64 [R1+0x36c8], R44 ;  /* 0x0036c82c01007387 */ /* 0x000fe80000100a00 */
[----:B------:R-:W-:Y:S04]  /*61040*/  STL.64 [R1+0x1330], R4 ;  /* 0x0013300401007387 */ /* 0x000fe80000100a00 */
[----:B------:R1:W-:Y:S04]  /*61050*/  STL.64 [R1+0x1338], R6 ;  /* 0x0013380601007387 */ /* 0x0003e80000100a00 */
[----:B0-----:R-:W2:Y:S01]  /*61060*/  LDL.LU R20, [R1+0x1300] ;  /* 0x0013000001147983 */ /* 0x001ea20000300800 */
[----:B-1----:R-:W-:Y:S01]  /*61070*/  HMMA.16816.F32 R4, R28, R48, R56 ;  /* 0x000000301c04723c */ /* 0x002fe20000001838 */
[----:B------:R-:W-:-:S15]  /*61080*/  IMAD R37, R3, 0x100, R2 ;  /* 0x0000010003257824 */ /* 0x000fde00078e0202 */
[----:B------:R-:W-:-:S03]  /*61090*/  NOP ;  /* 0x0000000000007918 */ /* 0x000fc60000000000 */
        /* <DEDUP_REMOVED lines=9> */
[----:B------:R-:W3:Y:S04]  /*61130*/  LDL.64 R34, [R1+0x118] ;  /* 0x0001180001227983 */ /* 0x000ee80000100a00 */
[----:B------:R-:W4:Y:S04]  /*61140*/  LDL.LU R24, [R1+0x1310] ;  /* 0x0013100001187983 */ /* 0x000f280000300800 */
[----:B------:R-:W4:Y:S04]  /*61150*/  LDL.LU R25, [R1+0x1314] ;  /* 0x0013140001197983 */ /* 0x000f280000300800 */
[----:B------:R-:W4:Y:S04]  /*61160*/  LDL.LU R26, [R1+0x1318] ;  /* 0x00131800011a7983 */ /* 0x000f280000300800 */
[----:B------:R-:W4:Y:S04]  /*61170*/  LDL.LU R27, [R1+0x131c] ;  /* 0x00131c00011b7983 */ /* 0x000f280000300800 */
[----:B------:R-:W4:Y:S04]  /*61180*/  LDL.64 R16, [R1+0x110] ;  /* 0x0001100001107983 */ /* 0x000f280000100a00 */
[----:B------:R-:W2:Y:S04]  /*61190*/  LDL.64 R18, [R1+0x108] ;  /* 0x0001080001127983 */ /* 0x000ea80000100a00 */
[----:B------:R-:W2:Y:S04]  /*611a0*/  LDL.LU R12, [R1+0x12f0] ;  /* 0x0012f000010c7983 */ /* 0x000ea80000300800 */
[----:B------:R-:W2:Y:S04]  /*611b0*/  LDL.LU R13, [R1+0x12f4] ;  /* 0x0012f400010d7983 */ /* 0x000ea80000300800 */
[----:B------:R-:W2:Y:S04]  /*611c0*/  LDL.LU R14, [R1+0x12f8] ;  /* 0x0012f800010e7983 */ /* 0x000ea80000300800 */
[----:B------:R-:W2:Y:S04]  /*611d0*/  LDL.LU R15, [R1+0x12fc] ;  /* 0x0012fc00010f7983 */ /* 0x000ea80000300800 */
[----:B------:R-:W2:Y:S04]  /*611e0*/  LDL.64 R2, [R1+0x100] ;  /* 0x0001000001027983 */ /* 0x000ea80000100a00 */
[----:B------:R-:W2:Y:S04]  /*611f0*/  LDL.LU R8, [R1+0x12e0] ;  /* 0x0012e00001087983 */ /* 0x000ea80000300800 */
[----:B------:R-:W2:Y:S04]  /*61200*/  LDL.LU R9, [R1+0x12e4] ;  /* 0x0012e40001097983 */ /* 0x000ea80000300800 */
[----:B------:R-:W2:Y:S01]  /*61210*/  LDL.LU R10, [R1+0x12e8] ;  /* 0x0012e800010a7983 */ /* 0x000ea20000300800 */
[----:B------:R-:W-:-:S03]  /*61220*/  IMAD R36, R53, 0x100, R52 ;  /* 0x0000010035247824 */ /* 0x000fc600078e0234 */
[----:B------:R-:W2:Y:S04]  /*61230*/  LDL.LU R11, [R1+0x12ec] ;  /* 0x0012ec00010b7983 */ /* 0x000ea80000300800 */
[----:B------:R-:W2:Y:S04]  /*61240*/  LDL.64 R52, [R1+0xf8] ;  /* 0x0000f80001347983 */ /* 0x000ea80000100a00 */
[----:B0-----:R-:W2:Y:S04]  /*61250*/  LDL.LU R4, [R1+0x12d0] ;  /* 0x0012d00001047983 */ /* 0x001ea80000300800 */
[----:B------:R-:W2:Y:S04]  /*61260*/  LDL.LU R5, [R1+0x12d4] ;  /* 0x0012d40001057983 */ /* 0x000ea80000300800 */
[----:B-1----:R-:W2:Y:S01]  /*61270*/  LDL.LU R6, [R1+0x12d8] ;  /* 0x0012d80001067983 */ /* 0x002ea20000300800 */
[----:B------:R-:W-:-:S03]  /*61280*/  IMAD R33, R55, 0x100, R54 ;  /* 0x0000010037217824 */ /* 0x000fc600078e0236 */
[----:B------:R-:W2:Y:S04]  /*61290*/  LDL.LU R7, [R1+0x12dc] ;  /* 0x0012dc0001077983 */ /* 0x000ea80000300800 */
[----:B------:R-:W2:Y:S04]  /*612a0*/  LDL.64 R54, [R1+0xf0] ;  /* 0x0000f00001367983 */ /* 0x000ea80000100a00 */
[----:B------:R-:W2:Y:S04]  /*612b0*/  LDL.LU R56, [R1+0x12c0] ;  /* 0x0012c00001387983 */ /* 0x000ea80000300800 */
[----:B------:R-:W2:Y:S04]  /*612c0*/  LDL.LU R57, [R1+0x12c4] ;  /* 0x0012c40001397983 */ /* 0x000ea80000300800 */
[----:B------:R-:W2:Y:S01]  /*612d0*/  LDL.LU R58, [R1+0x12c8] ;  /* 0x0012c800013a7983 */ /* 0x000ea20000300800 */
[----:B------:R-:W-:-:S03]  /*612e0*/  IMAD R32, R61, 0x100, R60 ;  /* 0x000001003d207824 */ /* 0x000fc600078e023c */
[----:B------:R-:W2:Y:S04]  /*612f0*/  LDL.LU R59, [R1+0x12cc] ;  /* 0x0012cc00013b7983 */ /* 0x000ea80000300800 */
[----:B------:R-:W2:Y:S01]  /*61300*/  LDL.64 R60, [R1+0xe8] ;  /* 0x0000e800013c7983 */ /* 0x000ea20000100a00 */
[----:B------:R-:W-:Y:S02]  /*61310*/  F2FP.F16.E5M2.UNPACK_B R28, R37 ;  /* 0x00000025ff1c723e */ /* 0x000fe400020004ff */
[----:B------:R-:W-:Y:S02]  /*61320*/  F2FP.F16.E5M2.UNPACK_B R29, R36 ;  /* 0x00000024ff1d723e */ /* 0x000fe400020004ff */
[----:B------:R-:W-:Y:S02]  /*61330*/  F2FP.F16.E5M2.UNPACK_B R30, R33 ;  /* 0x00000021ff1e723e */ /* 0x000fe400020004ff */
[----:B------:R-:W-:Y:S01]  /*61340*/  F2FP.F16.E5M2.UNPACK_B R31, R32 ;  /* 0x00000020ff1f723e */ /* 0x000fe200020004ff */
[----:B------:R-:W-:Y:S04]  /*61350*/  STL [R1+0x36a4], R48 ;  /* 0x0036a43001007387 */ /* 0x000fe80000100800 */
[----:B------:R-:W-:Y:S02]  /*61360*/  STL [R1+0x36a0], R49 ;  /* 0x0036a03101007387 */ /* 0x000fe40000100800 */
[C---:B---3--:R-:W-:Y:S08]  /*61370*/  HMMA.16816.F32 R44, R28.reuse, R34, R44 ;  /* 0x000000221c2c723c */ /* 0x048ff0000000182c */
[C---:B----4-:R-:W-:Y:S08]  /*61380*/  HMMA.16816.F32 R24, R28.reuse, R16, R24 ;  /* 0x000000101c18723c */ /* 0x050ff00000001818 */
[----:B--2---:R-:W-:Y:S01]  /*61390*/  HMMA.16816.F32 R20, R28, R18, R20 ;  /* 0x000000121c14723c */ /* 0x004fe20000001814 */
[----:B------:R-:W-:-:S07]  /*613a0*/  IMAD.MOV.U32 R43, RZ, RZ, R34 ;  /* 0x000000ffff2b7224 */ /* 0x000fce00078e0022 */
[C---:B------:R-:W-:Y:S08]  /*613b0*/  HMMA.16816.F32 R12, R28.reuse, R2, R12 ;  /* 0x000000021c0c723c */ /* 0x040ff0000000180c */
[C---:B------:R-:W-:Y:S01]  /*613c0*/  HMMA.16816.F32 R8, R28.reuse, R52, R8 ;  /* 0x000000341c08723c */ /* 0x040fe20000001808 */
[----:B------:R0:W-:Y:S04]  /*613d0*/  STL.64 [R1+0x36f8], R42 ;  /* 0x0036f82a01007387 */ /* 0x0001e80000100a00 */
[----:B------:R-:W-:Y:S03]  /*613e0*/  STL.64 [R1+0x1320], R44 ;  /* 0x0013202c01007387 */ /* 0x000fe60000100a00 */
[----:B------:R-:W-:Y:S01]  /*613f0*/  HMMA.16816.F32 R4, R28, R54, R4 ;  /* 0x000000361c04723c */ /* 0x000fe20000001804 */
[----:B------:R-:W-:Y:S04]  /*61400*/  STL.64 [R1+0x1328], R46 ;  /* 0x0013282e01007387 */ /* 0x000fe80000100a00 */
[----:B------:R1:W-:Y:S01]  /*61410*/  STL.64 [R1+0x36f0], R40 ;  /* 0x0036f02801007387 */ /* 0x0003e20000100a00 */
[----:B0-----:R-:W-:-:S02]  /*61420*/  IMAD.MOV.U32 R43, RZ, RZ, R18 ;  /* 0x000000ffff2b7224 */ /* 0x001fc400078e0012 */
[----:B------:R-:W-:Y:S01]  /*61430*/  IMAD.MOV.U32 R42, RZ, RZ, R19 ;  /* 0x000000ffff2a7224 */ /* 0x000fe200078e0013 */
[----:B------:R-:W-:Y:S04]  /*61440*/  STL.64 [R1+0x1310], R24 ;  /* 0x0013101801007387 */ /* 0x000fe80000100a00 */
[----:B------:R-:W-:Y:S04]  /*61450*/  STL.64 [R1+0x1318], R26 ;  /* 0x0013181a01007387 */ /* 0x000fe80000100a00 */
[----:B------:R-:W-:Y:S04]  /*61460*/  STL.64 [R1+0x1300], R20 ;  /* 0x0013001401007387 */ /* 0x000fe80000100a00 */
[----:B------:R-:W-:Y:S04]  /*61470*/  STL.64 [R1+0x1308], R22 ;  /* 0x0013081601007387 */ /* 0x000fe80000100a00 */
[----:B------:R-:W-:Y:S01]  /*61480*/  STL.64 [R1+0x3770], R42 ;  /* 0x0037702a01007387 */ /* 0x000fe20000100a00 */
[----:B-1----:R-:W-:-:S02]  /*61490*/  IMAD.MOV.U32 R41, RZ, RZ, R16 ;  /* 0x000000ffff297224 */ /* 0x002fc400078e0010 */
[----:B------:R-:W-:Y:S02]  /*614a0*/  IMAD.MOV.U32 R40, RZ, RZ, R17 ;  /* 0x000000ffff287224 */ /* 0x000fe400078e0011 */
[----:B------:R-:W-:Y:S02]  /*614b0*/  IMAD.MOV.U32 R47, RZ, RZ, R52 ;  /* 0x000000ffff2f7224 */ /* 0x000fe400078e0034 */
[----:B------:R-:W-:Y:S02]  /*614c0*/  IMAD.MOV.U32 R46, RZ, RZ, R53 ;  /* 0x000000ffff2e7224 */ /* 0x000fe400078e0035 */
[----:B------:R-:W-:Y:S02]  /*614d0*/  IMAD.MOV.U32 R45, RZ, RZ, R2 ;  /* 0x000000ffff2d7224 */ /* 0x000fe400078e0002 */
        /* <DEDUP_REMOVED lines=11> */
[----:B------:R-:W-:-:S02]  /*61590*/  IMAD.MOV.U32 R49, RZ, RZ, R54 ;  /* 0x000000ffff317224 */ /* 0x000fc400078e0036 */
[----:B------:R-:W-:Y:S01]  /*615a0*/  IMAD.MOV.U32 R48, RZ, RZ, R55 ;  /* 0x000000ffff307224 */ /* 0x000fe200078e0037 */
[----:B------:R-:W-:Y:S01]  /*615b0*/  STL.64 [R1+0x37e0], R50 ;  /* 0x0037e03201007387 */ /* 0x000fe20000100a00 */
[----:B------:R-:W-:Y:S02]  /*615c0*/  IMAD.MOV.U32 R36, RZ, RZ, R60 ;  /* 0x000000ffff247224 */ /* 0x000fe400078e003c */
[----:B------:R-:W-:Y:S01]  /*615d0*/  IMAD.MOV.U32 R37, RZ, RZ, R61 ;  /* 0x000000ffff257224 */ /* 0x000fe200078e003d */
[----:B------:R-:W-:Y:S01]  /*615e0*/  STL.64 [R1+0x37d8], R48 ;  /* 0x0037d83001007387 */ /* 0x000fe20000100a00 */
[----:B------:R-:W-:-:S10]  /*615f0*/  IMAD.MOV.U32 R61, RZ, RZ, R0 ;  /* 0x000000ffff3d7224 */ /* 0x000fd400078e0000 */
[----:B------:R0:W-:Y:S04]  /*61600*/  STL.64 [R1+0x12c0], R4 ;  /* 0x0012c00401007387 */ /* 0x0001e80000100a00 */
[----:B------:R1:W-:Y:S04]  /*61610*/  STL.64 [R1+0x12c8], R6 ;  /* 0x0012c80601007387 */ /* 0x0003e80000100a00 */
[----:B------:R-:W2:Y:S04]  /*61620*/  LDL R60, [R1+0x68] ;  /* 0x00006800013c7983 */ /* 0x000ea80000100800 */
[----:B------:R-:W3:Y:S04]  /*61630*/  LDL.LU R0, [R1+0x3960] ;  /* 0x0039600001007983 */ /* 0x000ee80000300800 */
[----:B------:R-:W4:Y:S04]  /*61640*/  LDL.LU R56, [R1+0x11c0] ;  /* 0x0011c00001387983 */ /* 0x000f280000300800 */
[----:B------:R-:W4:Y:S04]  /*61650*/  LDL.LU R57, [R1+0x11c4] ;  /* 0x0011c40001397983 */ /* 0x000f280000300800 */
[----:B------:R-:W2:Y:S04]  /*61660*/  LDL.LU R58, [R1+0x11c8] ;  /* 0x0011c800013a7983 */ /* 0x000ea80000300800 */
[----:B------:R-:W2:Y:S04]  /*61670*/  LDL.LU R59, [R1+0x11cc] ;  /* 0x0011cc00013b7983 */ /* 0x000ea80000300800 */
[----:B--2---:R-:W-:Y:S04]  /*61680*/  STL.64 [R1+0x38b0], R58 ;  /* 0x0038b03a01007387 */ /* 0x004fe80000100a00 */
[----:B----4-:R2:W-:Y:S04]  /*61690*/  STL.64 [R1+0x38a8], R56 ;  /* 0x0038a83801007387 */ /* 0x0105e80000100a00 */
[----:B0-----:R-:W4:Y:S04]  /*616a0*/  LDL.LU R4, [R1+0x11d0] ;  /* 0x0011d00001047983 */ /* 0x001f280000300800 */
[----:B------:R-:W4:Y:S04]  /*616b0*/  LDL.LU R5, [R1+0x11d4] ;  /* 0x0011d40001057983 */ /* 0x000f280000300800 */
[----:B-1----:R-:W2:Y:S04]  /*616c0*/  LDL.LU R6, [R1+0x11d8] ;  /* 0x0011d80001067983 */ /* 0x002ea80000300800 */
[----:B------:R-:W2:Y:S01]  /*616d0*/  LDL.LU R7, [R1+0x11dc] ;  /* 0x0011dc0001077983 */ /* 0x000ea20000300800 */
[----:B---3--:R-:W-:-:S03]  /*616e0*/  IMAD.MOV.U32 R53, RZ, RZ, R0 ;  /* 0x000000ffff357224 */ /* 0x008fc600078e0000 */
[----:B--2---:R0:W-:Y:S04]  /*616f0*/  STL.64 [R1+0x38c0], R6 ;  /* 0x0038c00601007387 */ /* 0x0041e80000100a00 */
[----:B----4-:R-:W-:Y:S04]  /*61700*/  STL.64 [R1+0x38b8], R4 ;  /* 0x0038b80401007387 */ /* 0x010fe80000100a00 */
[----:B------:R-:W2:Y:S04]  /*61710*/  LDL R52, [R1+0x78] ;  /* 0x0000780001347983 */ /* 0x000ea80000100800 */
[----:B------:R-:W3:Y:S04]  /*61720*/  LDL.LU R0, [R1+0x395c] ;  /* 0x00395c0001007983 */ /* 0x000ee80000300800 */
[----:B------:R-:W4:Y:S04]  /*61730*/  LDL.LU R16, [R1+0x11f0] ;  /* 0x0011f00001107983 */ /* 0x000f280000300800 */
[----:B------:R-:W4:Y:S04]  /*61740*/  LDL.LU R17, [R1+0x11f4] ;  /* 0x0011f40001117983 */ /* 0x000f280000300800 */
[----:B------:R-:W2:Y:S04]  /*61750*/  LDL.LU R18, [R1+0x11f8] ;  /* 0x0011f80001127983 */ /* 0x000ea80000300800 */
[----:B------:R-:W2:Y:S01]  /*61760*/  LDL.LU R19, [R1+0x11fc] ;  /* 0x0011fc0001137983 */ /* 0x000ea20000300800 */
[----:B---3--:R-:W-:-:S03]  /*61770*/  IMAD.MOV.U32 R13, RZ, RZ, R0 ;  /* 0x000000ffff0d7224 */ /* 0x008fc600078e0000 */
[----:B--2---:R-:W-:Y:S04]  /*61780*/  STL.64 [R1+0x38d0], R18 ;  /* 0x0038d01201007387 */ /* 0x004fe80000100a00 */
[----:B----4-:R1:W-:Y:S04]  /*61790*/  STL.64 [R1+0x38c8], R16 ;  /* 0x0038c81001007387 */ /* 0x0103e80000100a00 */
        /* <DEDUP_REMOVED lines=9> */
[----:B------:R-:W3:Y:S04]  /*61830*/  LDL R24, [R1+0x98] ;  /* 0x0000980001187983 */ /* 0x000ee80000100800 */
[----:B------:R-:W4:Y:S04]  /*61840*/  LDL.LU R0, [R1+0x3954] ;  /* 0x0039540001007983 */ /* 0x000f280000300800 */
[----:B------:R-:W2:Y:S04]  /*61850*/  LDL.LU R48, [R1+0x1230] ;  /* 0x0012300001307983 */ /* 0x000ea80000300800 */
[----:B------:R-:W2:Y:S04]  /*61860*/  LDL.LU R49, [R1+0x1234] ;  /* 0x0012340001317983 */ /* 0x000ea80000300800 */
[----:B------:R-:W2:Y:S04]  /*61870*/  LDL.LU R50, [R1+0x1238] ;  /* 0x0012380001327983 */ /* 0x000ea80000300800 */
[----:B------:R-:W2:Y:S01]  /*61880*/  LDL.LU R51, [R1+0x123c] ;  /* 0x00123c0001337983 */ /* 0x000ea20000300800 */
[----:B----4-:R-:W-:-:S03]  /*61890*/  IMAD.MOV.U32 R45, RZ, RZ, R0 ;  /* 0x000000ffff2d7224 */ /* 0x010fc600078e0000 */
[----:B--2---:R2:W-:Y:S04]  /*618a0*/  STL.64 [R1+0x38f0], R50 ;  /* 0x0038f03201007387 */ /* 0x0045e80000100a00 */
[----:B------:R-:W-:Y:S04]  /*618b0*/  STL.64 [R1+0x38e8], R48 ;  /* 0x0038e83001007387 */ /* 0x000fe80000100a00 */
[----:B------:R-:W4:Y:S04]  /*618c0*/  LDL R44, [R1+0xa8] ;  /* 0x0000a800012c7983 */ /* 0x000f280000100800 */
[----:B------:R-:W0:Y:S04]  /*618d0*/  LDL.LU R0, [R1+0x3950] ;  /* 0x0039500001007983 */ /* 0x000e280000300800 */
[----:B------:R-:W2:Y:S04]  /*618e0*/  LDL.LU R56, [R1+0x1250] ;  /* 0x0012500001387983 */ /* 0x000ea80000300800 */
[----:B------:R-:W2:Y:S04]  /*618f0*/  LDL.LU R57, [R1+0x1254] ;  /* 0x0012540001397983 */ /* 0x000ea80000300800 */
[----:B------:R-:W2:Y:S04]  /*61900*/  LDL.LU R58, [R1+0x1258] ;  /* 0x00125800013a7983 */ /* 0x000ea80000300800 */
[----:B------:R-:W2:Y:S01]  /*61910*/  LDL.LU R59, [R1+0x125c] ;  /* 0x00125c00013b7983 */ /* 0x000ea20000300800 */
[----:B0-----:R-:W-:-:S03]  /*61920*/  IMAD.MOV.U32 R7, RZ, RZ, R0 ;  /* 0x000000ffff077224 */ /* 0x001fc600078e0000 */
[----:B--2---:R-:W-:Y:S04]  /*61930*/  STL.64 [R1+0x3900], R58 ;  /* 0x0039003a01007387 */ /* 0x004fe80000100a00 */
[----:B------:R-:W-:Y:S04]  /*61940*/  STL.64 [R1+0x38f8], R56 ;  /* 0x0038f83801007387 */ /* 0x000fe80000100a00 */
[----:B------:R-:W2:Y:S04]  /*61950*/  LDL R6, [R1+0xb8] ;  /* 0x0000b80001067983 */ /* 0x000ea80000100800 */
[----:B------:R-:W2:Y:S04]  /*61960*/  LDL.LU R0, [R1+0x394c] ;  /* 0x00394c0001007983 */ /* 0x000ea80000300800 */
[----:B-1----:R-:W2:Y:S04]  /*61970*/  LDL.LU R16, [R1+0x1260] ;  /* 0x0012600001107983 */ /* 0x002ea80000300800 */
[----:B------:R-:W2:Y:S04]  /*61980*/  LDL.LU R17, [R1+0x1264] ;  /* 0x0012640001117983 */ /* 0x000ea80000300800 */
[----:B------:R-:W2:Y:S04]  /*61990*/  LDL.LU R18, [R1+0x1268] ;  /* 0x0012680001127983 */ /* 0x000ea80000300800 */
[----:B------:R-:W2:Y:S04]  /*619a0*/  LDL.LU R19, [R1+0x126c] ;  /* 0x00126c0001137983 */ /* 0x000ea80000300800 */
[----:B--2---:R-:W-:Y:S04]  /*619b0*/  STL.64 [R1+0x3910], R18 ;  /* 0x0039101201007387 */ /* 0x004fe80000100a00 */
[----:B------:R0:W-:Y:S04]  /*619c0*/  STL.64 [R1+0x3908], R16 ;  /* 0x0039081001007387 */ /* 0x0001e80000100a00 */
[----:B------:R-:W2:Y:S04]  /*619d0*/  LDL.LU R32, [R1+0x1270] ;  /* 0x0012700001207983 */ /* 0x000ea80000300800 */
[----:B------:R-:W2:Y:S04]  /*619e0*/  LDL.LU R33, [R1+0x1274] ;  /* 0x0012740001217983 */ /* 0x000ea80000300800 */
[----:B------:R-:W2:Y:S04]  /*619f0*/  LDL.LU R34, [R1+0x1278] ;  /* 0x0012780001227983 */ /* 0x000ea80000300800 */
[----:B------:R-:W2:Y:S01]  /*61a00*/  LDL.LU R35, [R1+0x127c] ;  /* 0x00127c0001237983 */ /* 0x000ea20000300800 */
[----:B------:R-:W-:-:S03]  /*61a10*/  IMAD.MOV.U32 R51, RZ, RZ, R0 ;  /* 0x000000ffff337224 */ /* 0x000fc600078e0000 */
[----:B--2---:R1:W-:Y:S04]  /*61a20*/  STL.64 [R1+0x3920], R34 ;  /* 0x0039202201007387 */ /* 0x0043e80000100a00 */
[----:B------:R2:W-:Y:S04]  /*61a30*/  STL.64 [R1+0x3918], R32 ;  /* 0x0039182001007387 */ /* 0x0005e80000100a00 */
[----:B------:R-:W2:Y:S04]  /*61a40*/  LDL R50, [R1+0xc8] ;  /* 0x0000c80001327983 */ /* 0x000ea80000100800 */
[----:B------:R-:W2:Y:S04]  /*61a50*/  LDL.LU R0, [R1+0x3948] ;  /* 0x0039480001007983 */ /* 0x000ea80000300800 */
[----:B0-----:R-:W2:Y:S04]  /*61a60*/  LDL.LU R16, [R1+0x1290] ;  /* 0x0012900001107983 */ /* 0x001ea80000300800 */
[----:B------:R-:W2:Y:S04]  /*61a70*/  LDL.LU R17, [R1+0x1294] ;  /* 0x0012940001117983 */ /* 0x000ea80000300800 */
[----:B------:R-:W2:Y:S04]  /*61a80*/  LDL.LU R18, [R1+0x1298] ;  /* 0x0012980001127983 */ /* 0x000ea80000300800 */
[----:B------:R-:W2:Y:S04]  /*61a90*/  LDL.LU R19, [R1+0x129c] ;  /* 0x00129c0001137983 */ /* 0x000ea80000300800 */
[----:B--2---:R-:W-:Y:S04]  /*61aa0*/  STL.64 [R1+0x3930], R18 ;  /* 0x0039301201007387 */ /* 0x004fe80000100a00 */
[----:B------:R0:W-:Y:S04]  /*61ab0*/  STL.64 [R1+0x3928], R16 ;  /* 0x0039281001007387 */ /* 0x0001e80000100a00 */
[----:B-1----:R-:W2:Y:S04]  /*61ac0*/  LDL R34, [R1+0xd8] ;  /* 0x0000d80001227983 */ /* 0x002ea80000100800 */
[----:B------:R-:W2:Y:S04]  /*61ad0*/  LDL.64 R32, [R1+0xe0] ;  /* 0x0000e00001207983 */ /* 0x000ea80000100a00 */
[----:B0-----:R-:W2:Y:S04]  /*61ae0*/  LDL.LU R16, [R1+0x12a0] ;  /* 0x0012a00001107983 */ /* 0x001ea80000300800 */
[----:B------:R-:W2:Y:S04]  /*61af0*/  LDL.LU R17, [R1+0x12a4] ;  /* 0x0012a40001117983 */ /* 0x000ea80000300800 */
[----:B------:R-:W2:Y:S04]  /*61b00*/  LDL.LU R18, [R1+0x12a8] ;  /* 0x0012a80001127983 */ /* 0x000ea80000300800 */
[----:B------:R-:W2:Y:S04]  /*61b10*/  LDL.LU R19, [R1+0x12ac] ;  /* 0x0012ac0001137983 */ /* 0x000ea80000300800 */
[----:B--2---:R-:W-:Y:S04]  /*61b20*/  STL.64 [R1+0x3940], R18 ;  /* 0x0039401201007387 */ /* 0x004fe80000100a00 */
[----:B------:R0:W-:Y:S04]  /*61b30*/  STL.64 [R1+0x3938], R16 ;  /* 0x0039381001007387 */ /* 0x0001e80000100a00 */
[----:B0-----:R-:W2:Y:S04]  /*61b40*/  LDL.LU R16, [R1+0x12b0] ;  /* 0x0012b00001107983 */ /* 0x001ea80000300800 */
[----:B------:R-:W2:Y:S04]  /*61b50*/  LDL.LU R17, [R1+0x12b4] ;  /* 0x0012b40001117983 */ /* 0x000ea80000300800 */
[----:B------:R-:W2:Y:S04]  /*61b60*/  LDL.LU R18, [R1+0x12b8] ;  /* 0x0012b80001127983 */ /* 0x000ea80000300800 */
[----:B------:R-:W2:Y:S04]  /*61b70*/  LDL.LU R19, [R1+0x12bc] ;  /* 0x0012bc0001137983 */ /* 0x000ea80000300800 */
[----:B------:R-:W3:Y:S04]  /*61b80*/  LDL.64 R48, [R1+0xd0] ;  /* 0x0000d00001307983 */ /* 0x000ee80000100a00 */
[----:B------:R-:W3:Y:S04]  /*61b90*/  LDL.LU R56, [R1+0x1280] ;  /* 0x0012800001387983 */ /* 0x000ee80000300800 */
[----:B------:R-:W3:Y:S04]  /*61ba0*/  LDL.LU R57, [R1+0x1284] ;  /* 0x0012840001397983 */ /* 0x000ee80000300800 */
[----:B------:R-:W3:Y:S04]  /*61bb0*/  LDL.LU R58, [R1+0x1288] ;  /* 0x00128800013a7983 */ /* 0x000ee80000300800 */
[----:B------:R-:W3:Y:S04]  /*61bc0*/  LDL.LU R59, [R1+0x128c] ;  /* 0x00128c00013b7983 */ /* 0x000ee80000300800 */
[----:B------:R-:W3:Y:S04]  /*61bd0*/  LDL.64 R4, [R1+0xc0] ;  /* 0x0000c00001047983 */ /* 0x000ee80000100a00 */
[----:B------:R-:W3:Y:S04]  /*61be0*/  LDL.64 R2, [R1+0xb0] ;  /* 0x0000b00001027983 */ /* 0x000ee80000100a00 */
[----:B------:R-:W3:Y:S04]  /*61bf0*/  LDL.64 R46, [R1+0xa0] ;  /* 0x0000a000012e7983 */ /* 0x000ee80000100a00 */
[----:B------:R-:W3:Y:S04]  /*61c00*/  LDL.LU R40, [R1+0x1220] ;  /* 0x0012200001287983 */ /* 0x000ee80000300800 */
[----:B------:R-:W3:Y:S04]  /*61c10*/  LDL.LU R41, [R1+0x1224] ;  /* 0x0012240001297983 */ /* 0x000ee80000300800 */
[----:B------:R-:W3:Y:S04]  /*61c20*/  LDL.LU R42, [R1+0x1228] ;  /* 0x00122800012a7983 */ /* 0x000ee80000300800 */
[----:B------:R-:W3:Y:S04]  /*61c30*/  LDL.LU R43, [R1+0x122c] ;  /* 0x00122c00012b7983 */ /* 0x000ee80000300800 */
        /* <DEDUP_REMOVED lines=11> */
[----:B------:R-:W-:Y:S04]  /*61cf0*/  STL.64 [R1+0x37b0], R38 ;  /* 0x0037b02601007387 */ /* 0x000fe80000100a00 */
[----:B------:R0:W-:Y:S04]  /*61d00*/  STL.64 [R1+0x37a8], R36 ;  /* 0x0037a82401007387 */ /* 0x0001e80000100a00 */
[----:B0-----:R-:W4:Y:S04]  /*61d10*/  LDL.LU R36, [R1+0x1240] ;  /* 0x0012400001247983 */ /* 0x001f280000300800 */
[----:B------:R-:W4:Y:S04]  /*61d20*/  LDL.LU R37, [R1+0x1244] ;  /* 0x0012440001257983 */ /* 0x000f280000300800 */
[----:B------:R-:W4:Y:S04]  /*61d30*/  LDL.LU R38, [R1+0x1248] ;  /* 0x0012480001267983 */ /* 0x000f280000300800 */
[----:B------:R-:W4:Y:S01]  /*61d40*/  LDL.LU R39, [R1+0x124c] ;  /* 0x00124c0001277983 */ /* 0x000f220000300800 */
[----:B--2---:R-:W-:-:S15]  /*61d50*/  HMMA.16816.F32 R16, R28, R32, R16 ;  /* 0x000000201c10723c */ /* 0x004fde0000001810 */
[----:B------:R-:W-:-:S04]  /*61d60*/  NOP ;  /* 0x0000000000007918 */ /* 0x000fc80000000000 */
[----:B------:R-:W-:Y:S04]  /*61d70*/  STL.64 [R1+0x12b0], R16 ;  /* 0x0012b01001007387 */ /* 0x000fe80000100a00 */
[----:B------:R0:W-:Y:S04]  /*61d80*/  STL.64 [R1+0x12b8], R18 ;  /* 0x0012b81201007387 */ /* 0x0001e80000100a00 */
[----:B0-----:R-:W2:Y:S04]  /*61d90*/  LDL.LU.64 R18, [R1+0x3940] ;  /* 0x0039400001127983 */ /* 0x001ea80000300a00 */
[----:B------:R-:W2:Y:S01]  /*61da0*/  LDL.LU.64 R16, [R1+0x3938] ;  /* 0x0039380001107983 */ /* 0x000ea20000300a00 */
[----:B------:R-:W-:-:S02]  /*61db0*/  IMAD.MOV.U32 R35, RZ, RZ, R0 ;  /* 0x000000ffff237224 */ /* 0x000fc400078e0000 */
[----:B------:R-:W-:-:S05]  /*61dc0*/  IMAD.MOV.U32 R0, RZ, RZ, R33 ;  /* 0x000000ffff007224 */ /* 0x000fca00078e0021 */
[----:B------:R-:W-:Y:S01]  /*61dd0*/  STL [R1+0x3660], R0 ;  /* 0x0036600001007387 */ /* 0x000fe20000100800 */
[----:B--2---:R-:W-:Y:S03]  /*61de0*/  HMMA.16816.F32 R32, R28, R34, R16 ;  /* 0x000000221c20723c */ /* 0x004fe60000001810 */
[----:B------:R-:W2:Y:S04]  /*61df0*/  LDL.LU.64 R18, [R1+0x3930] ;  /* 0x0039300001127983 */ /* 0x000ea80000300a00 */
[----:B------:R-:W2:-:S12]  /*61e00*/  LDL.LU.64 R16, [R1+0x3928] ;  /* 0x0039280001107983 */ /* 0x000e980000300a00 */
[----:B------:R-:W-:Y:S04]  /*61e10*/  STL.64 [R1+0x12a0], R32 ;  /* 0x0012a02001007387 */ /* 0x000fe80000100a00 */
[----:B------:R0:W-:Y:S04]  /*61e20*/  STL.64 [R1+0x12a8], R34 ;  /* 0x0012a82201007387 */ /* 0x0001e80000100a00 */
[----:B0-----:R-:W4:Y:S04]  /*61e30*/  LDL.LU.64 R34, [R1+0x3920] ;  /* 0x0039200001227983 */ /* 0x001f280000300a00 */
[----:B------:R-:W4:Y:S01]  /*61e40*/  LDL.LU.64 R32, [R1+0x3918] ;  /* 0x0039180001207983 */ /* 0x000f220000300a00 */
[----:B---3--:R-:W-:Y:S01]  /*61e50*/  IMAD.MOV.U32 R0, RZ, RZ, R49 ;  /* 0x000000ffff007224 */ /* 0x008fe200078e0031 */
[----:B--2---:R-:W-:-:S15]  /*61e60*/  HMMA.16816.F32 R16, R28, R48, R16 ;  /* 0x000000301c10723c */ /* 0x004fde0000001810 */
[----:B------:R-:W-:-:S04]  /*61e70*/  NOP ;  /* 0x0000000000007918 */ /* 0x000fc80000000000 */
[----:B------:R-:W-:Y:S04]  /*61e80*/  STL.64 [R1+0x1290], R16 ;  /* 0x0012901001007387 */ /* 0x000fe80000100a00 */
[----:B------:R0:W-:Y:S04]  /*61e90*/  STL.64 [R1+0x1298], R18 ;  /* 0x0012981201007387 */ /* 0x0001e80000100a00 */
[----:B0-----:R-:W2:Y:S04]  /*61ea0*/  LDL.LU.64 R18, [R1+0x3910] ;  /* 0x0039100001127983 */ /* 0x001ea80000300a00 */
[----:B------:R-:W2:Y:S04]  /*61eb0*/  LDL.LU.64 R16, [R1+0x3908] ;  /* 0x0039080001107983 */ /* 0x000ea80000300a00 */
[----:B------:R-:W-:Y:S01]  /*61ec0*/  STL [R1+0x3664], R0 ;  /* 0x0036640001007387 */ /* 0x000fe20000100800 */
[C---:B------:R-:W-:Y:S03]  /*61ed0*/  HMMA.16816.F32 R48, R28.reuse, R50, R56 ;  /* 0x000000321c30723c */ /* 0x040fe60000001838 */
[----:B------:R-:W3:Y:S04]  /*61ee0*/  LDL.LU.64 R58, [R1+0x3900] ;  /* 0x00390000013a7983 */ /* 0x000ee80000300a00 */
[----:B------:R-:W3:Y:S01]  /*61ef0*/  LDL.LU.64 R56, [R1+0x38f8] ;  /* 0x0038f80001387983 */ /* 0x000ee20000300a00 */
[----:B----4-:R-:W-:Y:S11]  /*61f00*/  HMMA.16816.F32 R32, R28, R4, R32 ;  /* 0x000000041c20723c */ /* 0x010ff60000001820 */
[----:B------:R-:W-:Y:S04]  /*61f10*/  STL.64 [R1+0x1280], R48 ;  /* 0x0012803001007387 */ /* 0x000fe80000100a00 */
[----:B------:R0:W-:Y:S04]  /*61f20*/  STL.64 [R1+0x1288], R50 ;  /* 0x0012883201007387 */ /* 0x0001e80000100a00 */
[----:B0-----:R-:W4:Y:S04]  /*61f30*/  LDL.LU.64 R50, [R1+0x38f0] ;  /* 0x0038f00001327983 */ /* 0x001f280000300a00 */
[----:B------:R-:W4:Y:S01]  /*61f40*/  LDL.LU.64 R48, [R1+0x38e8] ;  /* 0x0038e80001307983 */ /* 0x000f220000300a00 */
[----:B------:R-:W-:-:S03]  /*61f50*/  IMAD.MOV.U32 R0, RZ, RZ, R5 ;  /* 0x000000ffff007224 */ /* 0x000fc600078e0005 */
[----:B------:R-:W-:Y:S04]  /*61f60*/  STL.64 [R1+0x1270], R32 ;  /* 0x0012702001007387 */ /* 0x000fe80000100a00 */
[----:B------:R0:W-:Y:S04]  /*61f70*/  STL.64 [R1+0x1278], R34 ;  /* 0x0012782201007387 */ /* 0x0001e80000100a00 */
[----:B0-----:R-:W4:Y:S04]  /*61f80*/  LDL.LU.64 R34, [R1+0x38e0] ;  /* 0x0038e00001227983 */ /* 0x001f280000300a00 */
[----:B------:R-:W4:Y:S04]  /*61f90*/  LDL.LU.64 R32, [R1+0x38d8] ;  /* 0x0038d80001207983 */ /* 0x000f280000300a00 */
[----:B------:R-:W-:Y:S01]  /*61fa0*/  STL [R1+0x3668], R0 ;  /* 0x0036680001007387 */ /* 0x000fe20000100800 */
[C---:B--2---:R-:W-:Y:S03]  /*61fb0*/  HMMA.16816.F32 R4, R28.reuse, R6, R16 ;  /* 0x000000061c04723c */ /* 0x044fe60000001810 */
[----:B------:R-:W2:Y:S04]  /*61fc0*/  LDL.LU.64 R18, [R1+0x38d0] ;  /* 0x0038d00001127983 */ /* 0x000ea80000300a00 */
[----:B------:R-:W2:Y:S01]  /*61fd0*/  LDL.LU.64 R16, [R1+0x38c8] ;  /* 0x0038c80001107983 */ /* 0x000ea20000300a00 */
[C---:B---3--:R-:W-:Y:S11]  /*61fe0*/  HMMA.16816.F32 R56, R28.reuse, R2, R56 ;  /* 0x000000021c38723c */ /* 0x048ff60000001838 */
[----:B------:R-:W-:Y:S04]  /*61ff0*/  STL.64 [R1+0x1260], R4 ;  /* 0x0012600401007387 */ /* 0x000fe80000100a00 */
[----:B------:R0:W-:Y:S04]  /*62000*/  STL.64 [R1+0x1268], R6 ;  /* 0x0012680601007387 */ /* 0x0001e80000100a00 */
[----:B0-----:R-:W3:Y:S04]  /*62010*/  LDL.LU.64 R6, [R1+0x38c0] ;  /* 0x0038c00001067983 */ /* 0x001ee80000300a00 */
[----:B------:R-:W3:Y:S04]  /*62020*/  LDL.LU.64 R4, [R1+0x38b8] ;  /* 0x0038b80001047983 */ /* 0x000ee80000300a00 */
[----:B------:R-:W-:Y:S04]  /*62030*/  STL.64 [R1+0x1250], R56 ;  /* 0x0012503801007387 */ /* 0x000fe80000100a00 */
[----:B------:R0:W-:Y:S04]  /*62040*/  STL.64 [R1+0x1258], R58 ;  /* 0x0012583a01007387 */ /* 0x0001e80000100a00 */
[----:B0-----:R-:W3:Y:S04]  /*62050*/  LDL.LU.64 R58, [R1+0x38b0] ;  /* 0x0038b000013a7983 */ /* 0x001ee80000300a00 */
[----:B------:R-:W3:Y:S01]  /*62060*/  LDL.LU.64 R56, [R1+0x38a8] ;  /* 0x0038a80001387983 */ /* 0x000ee20000300a00 */
[----:B------:R-:W-:Y:S01]  /*62070*/  HMMA.16816.F32 R36, R28, R44, R36 ;  /* 0x0000002c1c24723c */ /* 0x000fe20000001824 */
[----:B------:R-:W-:-:S02]  /*62080*/  IMAD.MOV.U32 R0, RZ, RZ, R3 ;  /* 0x000000ffff007224 */ /* 0x000fc400078e0003 */
[----:B------:R-:W3:Y:S04]  /*62090*/  LDL.LU.64 R2, [R1+0x38a0] ;  /* 0x0038a00001027983 */ /* 0x000ee80000300a00 */
[----:B------:R-:W-:-:S12]  /*620a0*/  STL [R1+0x366c], R0 ;  /* 0x00366c0001007387 */ /* 0x000fd80000100800 */
[----:B------:R-:W-:Y:S04]  /*620b0*/  STL.64 [R1+0x1240], R36 ;  /* 0x0012402401007387 */ /* 0x000fe80000100a00 */
[----:B------:R4:W-:Y:S02]  /*620c0*/  STL.64 [R1+0x1248], R38 ;  /* 0x0012482601007387 */ /* 0x0009e40000100a00 */
[----:B----4-:R-:W-:Y:S01]  /*620d0*/  HMMA.16816.F32 R36, R28, R46, R48 ;  /* 0x0000002e1c24723c */ /* 0x010fe20000001830 */
[----:B------:R-:W-:-:S05]  /*620e0*/  IMAD.MOV.U32 R0, RZ, RZ, R47 ;  /* 0x000000ffff007224 */ /* 0x000fca00078e002f */
[----:B------:R-:W-:Y:S02]  /*620f0*/  STL [R1+0x3670], R0 ;  /* 0x0036700001007387 */ /* 0x000fe40000100800 */
[C---:B------:R-:W-:Y:S08]  /*62100*/  HMMA.16816.F32 R32, R28.reuse, R26, R32 ;  /* 0x0000001a1c20723c */ /* 0x040ff00000001820 */
[C---:B------:R-:W-:Y:S03]  /*62110*/  HMMA.16816.F32 R20, R28.reuse, R12, R20 ;  /* 0x0000000c1c14723c */ /* 0x040fe60000001814 */
[----:B------:R-:W-:Y:S04]  /*62120*/  STL.64 [R1+0x1230], R36 ;  /* 0x0012302401007387 */ /* 0x000fe80000100a00 */
[----:B------:R0:W-:Y:S02]  /*62130*/  STL.64 [R1+0x1238], R38 ;  /* 0x0012382601007387 */ /* 0x0001e40000100a00 */
[C---:B0-----:R-:W-:Y:S08]  /*62140*/  HMMA.16816.F32 R36, R28.reuse, R24, R40 ;  /* 0x000000181c24723c */ /* 0x041ff00000001828 */
[----:B------:R-:W-:Y:S01]  /*62150*/  HMMA.16816.F32 R8, R28, R52, R8 ;  /* 0x000000341c08723c */ /* 0x000fe20000001808 */
[----:B------:R-:W-:-:S10]  /*62160*/  IMAD.MOV.U32 R0, RZ, RZ, R27 ;  /* 0x000000ffff007224 */ /* 0x000fd400078e001b */
[----:B------:R-:W-:Y:S04]  /*62170*/  STL.64 [R1+0x1220], R36 ;  /* 0x0012202401007387 */ /* 0x000fe80000100a00 */
[----:B------:R-:W-:Y:S04]  /*62180*/  STL.64 [R1+0x1228], R38 ;  /* 0x0012282601007387 */ /* 0x000fe80000100a00 */
[----:B------:R0:W-:Y:S04]  /*62190*/  STL [R1+0x3674], R0 ;  /* 0x0036740001007387 */ /* 0x0001e80000100800 */
[----:B------:R-:W-:Y:S04]  /*621a0*/  STL.64 [R1+0x1210], R32 ;  /* 0x0012102001007387 */ /* 0x000fe80000100a00 */
[----:B------:R-:W-:Y:S04]  /*621b0*/  STL.64 [R1+0x1218], R34 ;  /* 0x0012182201007387 */ /* 0x000fe80000100a00 */
[----:B------:R-:W-:Y:S04]  /*621c0*/  STL.64 [R1+0x1200], R20 ;  /* 0x0012001401007387 */ /* 0x000fe80000100a00 */
[----:B------:R-:W-:Y:S01]  /*621d0*/  STL.64 [R1+0x1208], R22 ;  /* 0x0012081601007387 */ /* 0x000fe20000100a00 */
[----:B0-----:R-:W-:-:S05]  /*621e0*/  IMAD.MOV.U32 R0, RZ, RZ, R15 ;  /* 0x000000ffff007224 */ /* 0x001fca00078e000f */
[----:B------:R0:W-:Y:S02]  /*621f0*/  STL [R1+0x3678], R0 ;  /* 0x0036780001007387 */ /* 0x0001e40000100800 */
[----:B0-----:R-:W-:Y:S01]  /*62200*/  IMAD.MOV.U32 R0, RZ, RZ, R55 ;  /* 0x000000ffff007224 */ /* 0x001fe200078e0037 */
[C---:B--2---:R-:W-:Y:S08]  /*62210*/  HMMA.16816.F32 R16, R28.reuse, R14, R16 ;  /* 0x0000000e1c10723c */ /* 0x044ff00000001810 */
[C---:B---3--:R-:W-:Y:S11]  /*62220*/  HMMA.16816.F32 R4, R28.reuse, R54, R4 ;  /* 0x000000361c04723c */ /* 0x048ff60000001804 */
[----:B------:R-:W-:Y:S04]  /*62230*/  STL.64 [R1+0x11f0], R16 ;  /* 0x0011f01001007387 */ /* 0x000fe80000100a00 */
[----:B------:R-:W-:Y:S04]  /*62240*/  STL.64 [R1+0x11f8], R18 ;  /* 0x0011f81201007387 */ /* 0x000fe80000100a00 */
[----:B------:R-:W-:Y:S04]  /*62250*/  STL.64 [R1+0x11e0], R8 ;  /* 0x0011e00801007387 */ /* 0x000fe80000100a00 */
[----:B------:R-:W-:Y:S04]  /*62260*/  STL.64 [R1+0x11e8], R10 ;  /* 0x0011e80a01007387 */ /* 0x000fe80000100a00 */
[----:B------:R-:W-:Y:S04]  /*62270*/  STL [R1+0x367c], R0 ;  /* 0x00367c0001007387 */ /* 0x000fe80000100800 */
[----:B------:R-:W-:Y:S04]  /*62280*/  STL.64 [R1+0x11d0], R4 ;  /* 0x0011d00401007387 */ /* 0x000fe80000100a00 */
[----:B------:R0:W-:Y:S04]  /*62290*/  STL.64 [R1+0x11d8], R6 ;  /* 0x0011d80601007387 */ /* 0x0001e80000100a00 */
[----:B------:R-:W2:Y:S01]  /*622a0*/  LDL.LU R12, [R1+0x10c0] ;  /* 0x0010c000010c7983 */ /* 0x000ea20000300800 */
[----:B0-----:R-:W-:-:S15]  /*622b0*/  HMMA.16816.F32 R4, R28, R60, R56 ;  /* 0x0000003c1c04723c */ /* 0x001fde0000001838 */
[----:B------:R-:W-:-:S04]  /*622c0*/  NOP ;  /* 0x0000000000007918 */ /* 0x000fc80000000000 */
[----:B------:R-:W-:Y:S04]  /*622d0*/  STL.64 [R1+0x11c0], R4 ;  /* 0x0011c00401007387 */ /* 0x000fe80000100a00 */
[----:B------:R-:W-:Y:S04]  /*622e0*/  STL.64 [R1+0x11c8], R6 ;  /* 0x0011c80601007387 */ /* 0x000fe80000100a00 */
[----:B------:R-:W2:Y:S04]  /*622f0*/  LDL.LU R13, [R1+0x10c4] ;  /* 0x0010c400010d7983 */ /* 0x000ea80000300800 */
[----:B------:R-:W3:Y:S04]  /*62300*/  LDL.LU R14, [R1+0x10c8] ;  /* 0x0010c800010e7983 */ /* 0x000ee80000300800 */
[----:B------:R-:W3:Y:S04]  /*62310*/  LDL.LU R15, [R1+0x10cc] ;  /* 0x0010cc00010f7983 */ /* 0x000ee80000300800 */
[----:B---3--:R-:W-:Y:S04]  /*62320*/  STL.64 [R1+0x37f0], R14 ;  /* 0x0037f00e01007387 */ /* 0x008fe80000100a00 */
[----:B--2---:R0:W-:Y:S04]  /*62330*/  STL.64 [R1+0x37e8], R12 ;  /* 0x0037e80c01007387 */ /* 0x0041e80000100a00 */
[----:B------:R-:W2:Y:S04]  /*62340*/  LDL.LU R16, [R1+0x10d0] ;  /* 0x0010d00001107983 */ /* 0x000ea80000300800 */
[----:B------:R-:W2:Y:S04]  /*62350*/  LDL.LU R17, [R1+0x10d4] ;  /* 0x0010d40001117983 */ /* 0x000ea80000300800 */
[----:B------:R-:W3:Y:S04]  /*62360*/  LDL.LU R18, [R1+0x10d8] ;  /* 0x0010d80001127983 */ /* 0x000ee80000300800 */
[----:B------:R-:W3:Y:S04]  /*62370*/  LDL.LU R19, [R1+0x10dc] ;  /* 0x0010dc0001137983 */ /* 0x000ee80000300800 */
[----:B---3--:R1:W-:Y:S04]  /*62380*/  STL.64 [R1+0x3800], R18 ;  /* 0x0038001201007387 */ /* 0x0083e80000100a00 */
[----:B--2---:R2:W-:Y:S04]  /*62390*/  STL.64 [R1+0x37f8], R16 ;  /* 0x0037f81001007387 */ /* 0x0045e80000100a00 */
[----:B------:R-:W3:Y:S04]  /*623a0*/  LDL R26, [R1] ;  /* 0x00000000011a7983 */ /* 0x000ee80000100800 */
[----:B------:R-:W3:Y:S04]  /*623b0*/  LDL R27, [R1+0x4] ;  /* 0x00000400011b7983 */ /* 0x000ee80000100800 */
[----:B------:R-:W4:Y:S04]  /*623c0*/  LDL.LU R32, [R1+0x10f0] ;  /* 0x0010f00001207983 */ /* 0x000f280000300800 */
[----:B------:R-:W4:Y:S04]  /*623d0*/  LDL.LU R33, [R1+0x10f4] ;  /* 0x0010f40001217983 */ /* 0x000f280000300800 */
[----:B------:R-:W2:Y:S04]  /*623e0*/  LDL.LU R34, [R1+0x10f8] ;  /* 0x0010f80001227983 */ /* 0x000ea80000300800 */
[----:B------:R-:W2:Y:S04]  /*623f0*/  LDL.LU R35, [R1+0x10fc] ;  /* 0x0010fc0001237983 */ /* 0x000ea80000300800 */
[----:B--2---:R-:W-:Y:S04]  /*62400*/  STL.64 [R1+0x3810], R34 ;  /* 0x0038102201007387 */ /* 0x004fe80000100a00 */
[----:B----4-:R-:W-:Y:S04]  /*62410*/  STL.64 [R1+0x3808], R32 ;  /* 0x0038082001007387 */ /* 0x010fe80000100a00 */
[----:B------:R-:W2:Y:S04]  /*62420*/  LDL R24, [R1+0x8] ;  /* 0x0000080001187983 */ /* 0x000ea80000100800 */
[----:B------:R-:W2:Y:S04]  /*62430*/  LDL R25, [R1+0xc] ;  /* 0x00000c0001197983 */ /* 0x000ea80000100800 */
[----:B---3--:R-:W-:Y:S04]  /*62440*/  STL.64 [R1+0x3820], R26 ;  /* 0x0038201a01007387 */ /* 0x008fe80000100a00 */
[----:B--2---:R2:W-:Y:S04]  /*62450*/  STL.64 [R1+0x3818], R24 ;  /* 0x0038181801007387 */ /* 0x0045e80000100a00 */
[----:B------:R-:W3:Y:S04]  /*62460*/  LDL.LU R40, [R1+0x1100] ;  /* 0x0011000001287983 */ /* 0x000ee80000300800 */
[----:B------:R-:W3:Y:S04]  /*62470*/  LDL.LU R41, [R1+0x1104] ;  /* 0x0011040001297983 */ /* 0x000ee80000300800 */
[----:B------:R-:W4:Y:S04]  /*62480*/  LDL.LU R42, [R1+0x1108] ;  /* 0x00110800012a7983 */ /* 0x000f280000300800 */
[----:B------:R-:W4:Y:S04]  /*62490*/  LDL.LU R43, [R1+0x110c] ;  /* 0x00110c00012b7983 */ /* 0x000f280000300800 */
[----:B----4-:R-:W-:Y:S04]  /*624a0*/  STL.64 [R1+0x3838], R42 ;  /* 0x0038382a01007387 */ /* 0x010fe80000100a00 */
[----:B---3--:R3:W-:Y:S04]  /*624b0*/  STL.64 [R1+0x3830], R40 ;  /* 0x0038302801007387 */ /* 0x0087e80000100a00 */
[----:B------:R-:W4:Y:S04]  /*624c0*/  LDL.LU R36, [R1+0x1110] ;  /* 0x0011100001247983 */ /* 0x000f280000300800 */
[----:B------:R-:W4:Y:S04]  /*624d0*/  LDL.LU R37, [R1+0x1114] ;  /* 0x0011140001257983 */ /* 0x000f280000300800 */
[----:B------:R-:W2:Y:S04]  /*624e0*/  LDL.LU R38, [R1+0x1118] ;  /* 0x0011180001267983 */ /* 0x000ea80000300800 */
[----:B------:R-:W2:Y:S04]  /*624f0*/  LDL.LU R39, [R1+0x111c] ;  /* 0x00111c0001277983 */ /* 0x000ea80000300800 */
[----:B--2---:R2:W-:Y:S04]  /*62500*/  STL.64 [R1+0x3848], R38 ;  /* 0x0038482601007387 */ /* 0x0045e80000100a00 */
[----:B----4-:R-:W-:Y:S04]  /*62510*/  STL.64 [R1+0x3840], R36 ;  /* 0x0038402401007387 */ /* 0x010fe80000100a00 */
[----:B------:R-:W4:Y:S04]  /*62520*/  LDL R58, [R1+0x18] ;  /* 0x00001800013a7983 */ /* 0x000f280000100800 */
[----:B------:R-:W4:Y:S04]  /*62530*/  LDL R59, [R1+0x1c] ;  /* 0x00001c00013b7983 */ /* 0x000f280000100800 */
[----:B------:R-:W2:Y:S04]  /*62540*/  LDL R56, [R1+0x20] ;  /* 0x0000200001387983 */ /* 0x000ea80000100800 */
[----:B------:R-:W2:Y:S04]  /*62550*/  LDL R57, [R1+0x24] ;  /* 0x0000240001397983 */ /* 0x000ea80000100800 */
[----:B----4-:R-:W-:Y:S04]  /*62560*/  STL.64 [R1+0x3858], R58 ;  /* 0x0038583a01007387 */ /* 0x010fe80000100a00 */
[----:B--2---:R-:W-:Y:S04]  /*62570*/  STL.64 [R1+0x3850], R56 ;  /* 0x0038503801007387 */ /* 0x004fe80000100a00 */
[----:B------:R-:W2:Y:S04]  /*62580*/  LDL.LU R48, [R1+0x1130] ;  /* 0x0011300001307983 */ /* 0x000ea80000300800 */
[----:B------:R-:W2:Y:S04]  /*62590*/  LDL.LU R49, [R1+0x1134] ;  /* 0x0011340001317983 */ /* 0x000ea80000300800 */
[----:B------:R-:W4:Y:S04]  /*625a0*/  LDL.LU R50, [R1+0x1138] ;  /* 0x0011380001327983 */ /* 0x000f280000300800 */
[----:B------:R-:W4:Y:S04]  /*625b0*/  LDL.LU R51, [R1+0x113c] ;  /* 0x00113c0001337983 */ /* 0x000f280000300800 */
[----:B----4-:R-:W-:Y:S04]  /*625c0*/  STL.64 [R1+0x3868], R50 ;  /* 0x0038683201007387 */ /* 0x010fe80000100a00 */
[----:B--2---:R2:W-:Y:S04]  /*625d0*/  STL.64 [R1+0x3860], R48 ;  /* 0x0038603001007387 */ /* 0x0045e80000100a00 */
[----:B0-----:R-:W4:Y:S04]  /*625e0*/  LDL.LU R12, [R1+0x1140] ;  /* 0x00114000010c7983 */ /* 0x001f280000300800 */
[----:B------:R-:W4:Y:S04]  /*625f0*/  LDL.LU R13, [R1+0x1144] ;  /* 0x00114400010d7983 */ /* 0x000f280000300800 */
[----:B------:R-:W2:Y:S04]  /*62600*/  LDL.LU R14, [R1+0x1148] ;  /* 0x00114800010e7983 */ /* 0x000ea80000300800 */
[----:B------:R-:W2:Y:S04]  /*62610*/  LDL.LU R15, [R1+0x114c] ;  /* 0x00114c00010f7983 */ /* 0x000ea80000300800 */
[----:B--2---:R-:W-:Y:S04]  /*62620*/  STL.64 [R1+0x3878], R14 ;  /* 0x0038780e01007387 */ /* 0x004fe80000100a00 */
[----:B----4-:R-:W-:Y:S04]  /*62630*/  STL.64 [R1+0x3870], R12 ;  /* 0x0038700c01007387 */ /* 0x010fe80000100a00 */
[----:B-1----:R-:W2:Y:S04]  /*62640*/  LDL R18, [R1+0x30] ;  /* 0x0000300001127983 */ /* 0x002ea80000100800 */
[----:B------:R-:W2:Y:S04]  /*62650*/  LDL R19, [R1+0x34] ;  /* 0x0000340001137983 */ /* 0x000ea80000100800 */
[----:B------:R-:W4:Y:S04]  /*62660*/  LDL R16, [R1+0x38] ;  /* 0x0000380001107983 */ /* 0x000f280000100800 */
[----:B------:R-:W4:Y:S04]  /*62670*/  LDL R17, [R1+0x3c] ;  /* 0x00003c0001117983 */ /* 0x000f280000100800 */
[----:B--2---:R-:W-:Y:S04]  /*62680*/  STL.64 [R1+0x3888], R18 ;  /* 0x0038881201007387 */ /* 0x004fe80000100a00 */
[----:B----4-:R-:W-:Y:S04]  /*62690*/  STL.64 [R1+0x3880], R16 ;  /* 0x0038801001007387 */ /* 0x010fe80000100a00 */
[----:B------:R-:W2:Y:S04]  /*626a0*/  LDL.LU R24, [R1+0x1160] ;  /* 0x0011600001187983 */ /* 0x000ea80000300800 */
[----:B------:R-:W2:Y:S04]  /*626b0*/  LDL.LU R25, [R1+0x1164] ;  /* 0x0011640001197983 */ /* 0x000ea80000300800 */
[----:B------:R-:W4:Y:S04]  /*626c0*/  LDL.LU R26, [R1+0x1168] ;  /* 0x00116800011a7983 */ /* 0x000f280000300800 */
[----:B------:R-:W4:Y:S04]  /*626d0*/  LDL.LU R27, [R1+0x116c] ;  /* 0x00116c00011b7983 */ /* 0x000f280000300800 */
[----:B----4-:R-:W-:Y:S04]  /*626e0*/  STL.64 [R1+0x3898], R26 ;  /* 0x0038981a01007387 */ /* 0x010fe80000100a00 */
[----:B--2---:R0:W-:Y:S04]  /*626f0*/  STL.64 [R1+0x3890], R24 ;  /* 0x0038901801007387 */ /* 0x0041e80000100a00 */
[----:B---3--:R-:W2:Y:S04]  /*62700*/  LDL.LU R40, [R1+0x1170] ;  /* 0x0011700001287983 */ /* 0x008ea80000300800 */
[----:B------:R-:W2:Y:S04]  /*62710*/  LDL.LU R41, [R1+0x1174] ;  /* 0x0011740001297983 */ /* 0x000ea80000300800 */
[----:B------:R-:W2:Y:S04]  /*62720*/  LDL.LU R42, [R1+0x1178] ;  /* 0x00117800012a7983 */ /* 0x000ea80000300800 */
[----:B------:R-:W2:Y:S04]  /*62730*/  LDL.LU R43, [R1+0x117c] ;  /* 0x00117c00012b7983 */ /* 0x000ea80000300800 */
[----:B------:R-:W3:Y:S04]  /*62740*/  LDL R38, [R1+0x48] ;  /* 0x0000480001267983 */ /* 0x000ee80000100800 */
[----:B------:R-:W3:Y:S04]  /*62750*/  LDL R39, [R1+0x4c] ;  /* 0x00004c0001277983 */ /* 0x000ee80000100800 */
[----:B------:R-:W4:Y:S04]  /*62760*/  LDL.LU R48, [R1+0x1190] ;  /* 0x0011900001307983 */ /* 0x000f280000300800 */
[----:B------:R-:W4:Y:S04]  /*62770*/  LDL.LU R49, [R1+0x1194] ;  /* 0x0011940001317983 */ /* 0x000f280000300800 */
[----:B------:R-:W4:Y:S04]  /*62780*/  LDL.LU R50, [R1+0x1198] ;  /* 0x0011980001327983 */ /* 0x000f280000300800 */
[----:B------:R-:W4:Y:S04]  /*62790*/  LDL.LU R51, [R1+0x119c] ;  /* 0x00119c0001337983 */ /* 0x000f280000300800 */
[----:B0-----:R-:W2:Y:S04]  /*627a0*/  LDL.LU R24, [R1+0x11b0] ;  /* 0x0011b00001187983 */ /* 0x001ea80000300800 */
[----:B------:R-:W2:Y:S04]  /*627b0*/  LDL.LU R25, [R1+0x11b4] ;  /* 0x0011b40001197983 */ /* 0x000ea80000300800 */
[----:B------:R-:W2:Y:S04]  /*627c0*/  LDL.LU R26, [R1+0x11b8] ;  /* 0x0011b800011a7983 */ /* 0x000ea80000300800 */
[----:B------:R-:W2:Y:S04]  /*627d0*/  LDL.LU R27, [R1+0x11bc] ;  /* 0x0011bc00011b7983 */ /* 0x000ea80000300800 */
[----:B------:R-:W2:Y:S04]  /*627e0*/  LDL.64 R6, [R1+0x60] ;  /* 0x0000600001067983 */ /* 0x000ea80000100a00 */
[----:B------:R-:W3:Y:S04]  /*627f0*/  LDL R14, [R1+0x58] ;  /* 0x00005800010e7983 */ /* 0x000ee80000100800 */
[----:B------:R-:W3:Y:S04]  /*62800*/  LDL R15, [R1+0x5c] ;  /* 0x00005c00010f7983 */ /* 0x000ee80000100800 */
[----:B------:R-:W3:Y:S04]  /*62810*/  LDL.LU R16, [R1+0x11a0] ;  /* 0x0011a00001107983 */ /* 0x000ee80000300800 */
[----:B------:R-:W3:Y:S04]  /*62820*/  LDL.LU R17, [R1+0x11a4] ;  /* 0x0011a40001117983 */ /* 0x000ee80000300800 */
[----:B------:R-:W3:Y:S04]  /*62830*/  LDL.LU R18, [R1+0x11a8] ;  /* 0x0011a80001127983 */ /* 0x000ee80000300800 */
[----:B------:R-:W3:Y:S04]  /*62840*/  LDL.LU R19, [R1+0x11ac] ;  /* 0x0011ac0001137983 */ /* 0x000ee80000300800 */
[----:B------:R-:W4:Y:S04]  /*62850*/  LDL.64 R36, [R1+0x50] ;  /* 0x0000500001247983 */ /* 0x000f280000100a00 */
[----:B------:R-:W4:Y:S04]  /*62860*/  LDL.LU R56, [R1+0x1180] ;  /* 0x0011800001387983 */ /* 0x000f280000300800 */
[----:B------:R-:W4:Y:S04]  /*62870*/  LDL.LU R57, [R1+0x1184] ;  /* 0x0011840001397983 */ /* 0x000f280000300800 */
[----:B------:R-:W4:Y:S04]  /*62880*/  LDL.LU R58, [R1+0x1188] ;  /* 0x00118800013a7983 */ /* 0x000f280000300800 */
[----:B------:R-:W4:Y:S04]  /*62890*/  LDL.LU R59, [R1+0x118c] ;  /* 0x00118c00013b7983 */ /* 0x000f280000300800 */
        /* <DEDUP_REMOVED lines=19> */
[C---:B--2---:R-:W-:Y:S08]  /*629d0*/  HMMA.16816.F32 R24, R28.reuse, R6, R24 ;  /* 0x000000061c18723c */ /* 0x044ff00000001818 */
[C---:B---3--:R-:W-:Y:S08]  /*629e0*/  HMMA.16816.F32 R12, R28.reuse, R14, R16 ;  /* 0x0000000e1c0c723c */ /* 0x048ff00000001810 */
[----:B----4-:R-:W-:Y:S01]  /*629f0*/  HMMA.16816.F32 R48, R28, R36, R48 ;  /* 0x000000241c30723c */ /* 0x010fe20000001830 */
[----:B------:R-:W-:-:S02]  /*62a00*/  IMAD.MOV.U32 R0, RZ, RZ, R7 ;  /* 0x000000ffff007224 */ /* 0x000fc400078e0007 */
[----:B------:R-:W-:Y:S04]  /*62a10*/  STL.64 [R1+0x11b0], R24 ;  /* 0x0011b01801007387 */ /* 0x000fe80000100a00 */
[----:B------:R0:W-:Y:S04]  /*62a20*/  STL.64 [R1+0x11b8], R26 ;  /* 0x0011b81a01007387 */ /* 0x0001e80000100a00 */
[----:B0-----:R-:W2:Y:S04]  /*62a30*/  LDL.LU.64 R26, [R1+0x3898] ;  /* 0x00389800011a7983 */ /* 0x001ea80000300a00 */
[----:B------:R-:W2:Y:S04]  /*62a40*/  LDL.LU.64 R24, [R1+0x3890] ;  /* 0x0038900001187983 */ /* 0x000ea80000300a00 */
[----:B------:R-:W3:Y:S04]  /*62a50*/  LDL.LU R4, [R1+0x10a0] ;  /* 0x0010a00001047983 */ /* 0x000ee80000300800 */
[----:B------:R-:W3:Y:S04]  /*62a60*/  LDL.LU R5, [R1+0x10a4] ;  /* 0x0010a40001057983 */ /* 0x000ee80000300800 */
[----:B------:R-:W3:Y:S04]  /*62a70*/  LDL.LU R6, [R1+0x10a8] ;  /* 0x0010a80001067983 */ /* 0x000ee80000300800 */
[----:B------:R-:W3:Y:S04]  /*62a80*/  LDL.LU R7, [R1+0x10ac] ;  /* 0x0010ac0001077983 */ /* 0x000ee80000300800 */
[----:B------:R0:W-:Y:S04]  /*62a90*/  STL [R1+0x3680], R0 ;  /* 0x0036800001007387 */ /* 0x0001e80000100800 */
[----:B------:R-:W4:Y:S04]  /*62aa0*/  LDL.LU.64 R18, [R1+0x3888] ;  /* 0x0038880001127983 */ /* 0x000f280000300a00 */
[----:B------:R-:W2:Y:S04]  /*62ab0*/  LDL.LU.64 R16, [R1+0x3880] ;  /* 0x0038800001107983 */ /* 0x000ea80000300a00 */
[----:B------:R-:W-:Y:S04]  /*62ac0*/  STL.64 [R1+0x11a0], R12 ;  /* 0x0011a00c01007387 */ /* 0x000fe80000100a00 */
[----:B------:R1:W-:Y:S01]  /*62ad0*/  STL.64 [R1+0x11a8], R14 ;  /* 0x0011a80e01007387 */ /* 0x0003e20000100a00 */
[----:B0-----:R-:W-:-:S03]  /*62ae0*/  IMAD.MOV.U32 R0, RZ, RZ, R37 ;  /* 0x000000ffff007224 */ /* 0x001fc600078e0025 */
[----:B-1----:R-:W3:Y:S04]  /*62af0*/  LDL.LU.64 R14, [R1+0x3878] ;  /* 0x00387800010e7983 */ /* 0x002ee80000300a00 */
[----:B------:R-:W3:Y:S04]  /*62b00*/  LDL.LU.64 R12, [R1+0x3870] ;  /* 0x00387000010c7983 */ /* 0x000ee80000300a00 */
[----:B------:R-:W-:Y:S04]  /*62b10*/  STL.64 [R1+0x1190], R48 ;  /* 0x0011903001007387 */ /* 0x000fe80000100a00 */
[----:B------:R0:W-:Y:S01]  /*62b20*/  STL.64 [R1+0x1198], R50 ;  /* 0x0011983201007387 */ /* 0x0001e20000100a00 */
[C---:B------:R-:W-:Y:S03]  /*62b30*/  HMMA.16816.F32 R36, R28.reuse, R38, R56 ;  /* 0x000000261c24723c */ /* 0x040fe60000001838 */
[----:B0-----:R-:W3:Y:S04]  /*62b40*/  LDL.LU.64 R50, [R1+0x3868] ;  /* 0x0038680001327983 */ /* 0x001ee80000300a00 */
[----:B------:R-:W3:Y:S04]  /*62b50*/  LDL.LU.64 R48, [R1+0x3860] ;  /* 0x0038600001307983 */ /* 0x000ee80000300a00 */
[----:B------:R0:W-:Y:S04]  /*62b60*/  STL [R1+0x3684], R0 ;  /* 0x0036840001007387 */ /* 0x0001e80000100800 */
[----:B------:R-:W3:Y:S04]  /*62b70*/  LDL.LU.64 R58, [R1+0x3858] ;  /* 0x00385800013a7983 */ /* 0x000ee80000300a00 */
[----:B------:R-:W3:Y:S01]  /*62b80*/  LDL.LU.64 R56, [R1+0x3850] ;  /* 0x0038500001387983 */ /* 0x000ee20000300a00 */
[----:B------:R-:W-:Y:S03]  /*62b90*/  HMMA.16816.F32 R40, R28, R60, R40 ;  /* 0x0000003c1c28723c */ /* 0x000fe60000001828 */
[----:B------:R-:W-:Y:S04]  /*62ba0*/  STL.64 [R1+0x1180], R36 ;  /* 0x0011802401007387 */ /* 0x000fe80000100a00 */
[----:B------:R1:W-:Y:S01]  /*62bb0*/  STL.64 [R1+0x1188], R38 ;  /* 0x0011882601007387 */ /* 0x0003e20000100a00 */
[----:B0-----:R-:W-:-:S03]  /*62bc0*/  IMAD.MOV.U32 R0, RZ, RZ, R61 ;  /* 0x000000ffff007224 */ /* 0x001fc600078e003d */
[----:B-1----:R-:W3:Y:S04]  /*62bd0*/  LDL.LU.64 R38, [R1+0x3848] ;  /* 0x0038480001267983 */ /* 0x002ee80000300a00 */
[----:B------:R-:W3:Y:S04]  /*62be0*/  LDL.LU.64 R36, [R1+0x3840] ;  /* 0x0038400001247983 */ /* 0x000ee80000300a00 */
[----:B------:R-:W-:Y:S04]  /*62bf0*/  STL.64 [R1+0x1170], R40 ;  /* 0x0011702801007387 */ /* 0x000fe80000100a00 */
[----:B------:R0:W-:Y:S04]  /*62c00*/  STL.64 [R1+0x1178], R42 ;  /* 0x0011782a01007387 */ /* 0x0001e80000100a00 */
[----:B0-----:R-:W3:Y:S04]  /*62c10*/  LDL.LU.64 R42, [R1+0x3838] ;  /* 0x00383800012a7983 */ /* 0x001ee80000300a00 */
[----:B------:R-:W3:Y:S04]  /*62c20*/  LDL.LU.64 R40, [R1+0x3830] ;  /* 0x0038300001287983 */ /* 0x000ee80000300a00 */
[----:B------:R-:W3:Y:S04]  /*62c30*/  LDL.LU.64 R60, [R1+0x3828] ;  /* 0x00382800013c7983 */ /* 0x000ee80000300a00 */
[----:B------:R0:W-:Y:S02]  /*62c40*/  STL [R1+0x3688], R0 ;  /* 0x0036880001007387 */ /* 0x0001e40000100800 */
[----:B0-----:R-:W-:Y:S01]  /*62c50*/  IMAD.MOV.U32 R0, RZ, RZ, R45 ;  /* 0x000000ffff007224 */ /* 0x001fe200078e002d */
[C---:B--2---:R-:W-:Y:S08]  /*62c60*/  HMMA.16816.F32 R24, R28.reuse, R16, R24 ;  /* 0x000000101c18723c */ /* 0x044ff00000001818 */
[C---:B----4-:R-:W-:Y:S08]  /*62c70*/  HMMA.16816.F32 R16, R28.reuse, R18, R32 ;  /* 0x000000121c10723c */ /* 0x050ff00000001820 */
[C---:B---3--:R-:W-:Y:S03]  /*62c80*/  HMMA.16816.F32 R12, R28.reuse, R44, R12 ;  /* 0x0000002c1c0c723c */ /* 0x048fe6000000180c */
[----:B------:R-:W-:Y:S04]  /*62c90*/  STL.64 [R1+0x1160], R24 ;  /* 0x0011601801007387 */ /* 0x000fe80000100a00 */
[----:B------:R0:W-:Y:S04]  /*62ca0*/  STL.64 [R1+0x1168], R26 ;  /* 0x0011681a01007387 */ /* 0x0001e80000100a00 */
[----:B0-----:R-:W2:Y:S01]  /*62cb0*/  LDL.LU.64 R26, [R1+0x3820] ;  /* 0x00382000011a7983 */ /* 0x001ea20000300a00 */
[C---:B------:R-:W-:Y:S08]  /*62cc0*/  HMMA.16816.F32 R48, R28.reuse, R56, R48 ;  /* 0x000000381c30723c */ /* 0x040ff00000001830 */
[C---:B------:R-:W-:Y:S01]  /*62cd0*/  HMMA.16816.F32 R56, R28.reuse, R58, R52 ;  /* 0x0000003a1c38723c */ /* 0x040fe20000001834 */
[----:B------:R-:W3:Y:S04]  /*62ce0*/  LDL.LU.64 R24, [R1+0x3818] ;  /* 0x0038180001187983 */ /* 0x000ee80000300a00 */
[----:B------:R-:W2:Y:S04]  /*62cf0*/  LDL.LU.64 R34, [R1+0x3810] ;  /* 0x0038100001227983 */ /* 0x000ea80000300a00 */
[----:B------:R-:W2:Y:S04]  /*62d00*/  LDL.LU.64 R32, [R1+0x3808] ;  /* 0x0038080001207983 */ /* 0x000ea80000300a00 */
[----:B------:R-:W-:Y:S04]  /*62d10*/  STL.64 [R1+0x1150], R16 ;  /* 0x0011501001007387 */ /* 0x000fe80000100a00 */
[----:B------:R0:W-:Y:S04]  /*62d20*/  STL.64 [R1+0x1158], R18 ;  /* 0x0011581201007387 */ /* 0x0001e80000100a00 */
[----:B0-----:R-:W4:Y:S04]  /*62d30*/  LDL.LU.64 R18, [R1+0x3800] ;  /* 0x0038000001127983 */ /* 0x001f280000300a00 */
[----:B------:R-:W4:Y:S04]  /*62d40*/  LDL.LU.64 R16, [R1+0x37f8] ;  /* 0x0037f80001107983 */ /* 0x000f280000300a00 */
[----:B------:R-:W-:Y:S04]  /*62d50*/  STL.64 [R1+0x1140], R12 ;  /* 0x0011400c01007387 */ /* 0x000fe80000100a00 */
[----:B------:R0:W-:Y:S04]  /*62d60*/  STL.64 [R1+0x1148], R14 ;  /* 0x0011480e01007387 */ /* 0x0001e80000100a00 */
[----:B0-----:R-:W4:Y:S04]  /*62d70*/  LDL.LU.64 R14, [R1+0x37f0] ;  /* 0x0037f000010e7983 */ /* 0x001f280000300a00 */
[----:B------:R-:W4:Y:S04]  /*62d80*/  LDL.LU.64 R12, [R1+0x37e8] ;  /* 0x0037e800010c7983 */ /* 0x000f280000300a00 */
[----:B------:R-:W-:Y:S04]  /*62d90*/  STL [R1+0x368c], R0 ;  /* 0x00368c0001007387 */ /* 0x000fe80000100800 */
[----:B------:R-:W-:Y:S04]  /*62da0*/  STL.64 [R1+0x1130], R48 ;  /* 0x0011303001007387 */ /* 0x000fe80000100a00 */
[----:B------:R0:W-:Y:S04]  /*62db0*/  STL.64 [R1+0x1138], R50 ;  /* 0x0011383201007387 */ /* 0x0001e80000100a00 */
[----:B0-----:R-:W4:Y:S04]  /*62dc0*/  LDL.LU.64 R50, [R1+0x37e0] ;  /* 0x0037e00001327983 */ /* 0x001f280000300a00 */
[----:B------:R-:W4:Y:S04]  /*62dd0*/  LDL.LU.64 R48, [R1+0x37d8] ;  /* 0x0037d80001307983 */ /* 0x000f280000300a00 */
[----:B------:R-:W4:Y:S04]  /*62de0*/  LDL.LU.64 R54, [R1+0x37d0] ;  /* 0x0037d00001367983 */ /* 0x000f280000300a00 */
[----:B------:R-:W4:Y:S04]  /*62df0*/  LDL.LU.64 R52, [R1+0x37c8] ;  /* 0x0037c80001347983 */ /* 0x000f280000300a00 */
[----:B------:R-:W-:Y:S04]  /*62e00*/  STL.64 [R1+0x1120], R56 ;  /* 0x0011203801007387 */ /* 0x000fe80000100a00 */
[----:B------:R0:W-:Y:S04]  /*62e10*/  STL.64 [R1+0x1128], R58 ;  /* 0x0011283a01007387 */ /* 0x0001e80000100a00 */
[----:B0-----:R-:W4:Y:S04]  /*62e20*/  LDL.LU.64 R58, [R1+0x37c0] ;  /* 0x0037c000013a7983 */ /* 0x001f280000300a00 */
[----:B------:R-:W4:Y:S01]  /*62e30*/  LDL.LU.64 R56, [R1+0x37b8] ;  /* 0x0037b80001387983 */ /* 0x000f220000300a00 */
[C---:B------:R-:W-:Y:S08]  /*62e40*/  HMMA.16816.F32 R36, R28.reuse, R46, R36 ;  /* 0x0000002e1c24723c */ /* 0x040ff00000001824 */
[C---:B------:R-:W-:Y:S11]  /*62e50*/  HMMA.16816.F32 R20, R28.reuse, R60, R20 ;  /* 0x0000003c1c14723c */ /* 0x040ff60000001814 */
[----:B------:R-:W-:Y:S04]  /*62e60*/  STL.64 [R1+0x1110], R36 ;  /* 0x0011102401007387 */ /* 0x000fe80000100a00 */
[----:B------:R3:W-:Y:S01]  /*62e70*/  STL.64 [R1+0x1118], R38 ;  /* 0x0011182601007387 */ /* 0x0007e20000100a00 */
[----:B------:R-:W-:Y:S01]  /*62e80*/  IMAD.MOV.U32 R0, RZ, RZ, R47 ;  /* 0x000000ffff007224 */ /* 0x000fe200078e002f */
[C---:B---3--:R-:W-:Y:S08]  /*62e90*/  HMMA.16816.F32 R36, R28.reuse, R24, R40 ;  /* 0x000000181c24723c */ /* 0x048ff00000001828 */
[C---:B--2---:R-:W-:Y:S11]  /*62ea0*/  HMMA.16816.F32 R24, R28.reuse, R26, R32 ;  /* 0x0000001a1c18723c */ /* 0x044ff60000001820 */
[----:B------:R-:W-:Y:S04]  /*62eb0*/  STL.64 [R1+0x1100], R36 ;  /* 0x0011002401007387 */ /* 0x000fe80000100a00 */
[----:B------:R-:W-:Y:S04]  /*62ec0*/  STL.64 [R1+0x1108], R38 ;  /* 0x0011082601007387 */ /* 0x000fe80000100a00 */
[----:B------:R-:W-:Y:S04]  /*62ed0*/  STL.64 [R1+0x10f0], R24 ;  /* 0x0010f01801007387 */ /* 0x000fe80000100a00 */
[----:B------:R-:W-:Y:S04]  /*62ee0*/  STL.64 [R1+0x10f8], R26 ;  /* 0x0010f81a01007387 */ /* 0x000fe80000100a00 */
[----:B------:R-:W-:Y:S04]  /*62ef0*/  STL.64 [R1+0x10e0], R20 ;  /* 0x0010e01401007387 */ /* 0x000fe80000100a00 */
[----:B------:R-:W-:Y:S01]  /*62f00*/  STL.64 [R1+0x10e8], R22 ;  /* 0x0010e81601007387 */ /* 0x000fe20000100a00 */
[C---:B----4-:R-:W-:Y:S08]  /*62f10*/  HMMA.16816.F32 R8, R28.reuse, R54, R8 ;  /* 0x000000361c08723c */ /* 0x050ff00000001808 */
[C---:B------:R-:W-:Y:S08]  /*62f20*/  HMMA.16816.F32 R4, R28.reuse, R52, R4 ;  /* 0x000000341c04723c */ /* 0x040ff00000001804 */
[C---:B------:R-:W-:Y:S08]  /*62f30*/  HMMA.16816.F32 R16, R28.reuse, R58, R16 ;  /* 0x0000003a1c10723c */ /* 0x040ff00000001810 */
[C---:B------:R-:W-:Y:S01]  /*62f40*/  HMMA.16816.F32 R12, R28.reuse, R56, R12 ;  /* 0x000000381c0c723c */ /* 0x040fe2000000180c */
[----:B------:R-:W-:Y:S10]  /*62f50*/  STL.64 [R1+0x3468], R58 ;  /* 0x0034683a01007387 */ /* 0x000ff40000100a00 */
[----:B------:R-:W-:Y:S04]  /*62f60*/  STL.64 [R1+0x10d0], R16 ;  /* 0x0010d01001007387 */ /* 0x000fe80000100a00 */
[----:B------:R-:W-:Y:S04]  /*62f70*/  STL.64 [R1+0x10d8], R18 ;  /* 0x0010d81201007387 */ /* 0x000fe80000100a00 */
[----:B------:R0:W-:Y:S04]  /*62f80*/  STL.64 [R1+0x3460], R56 ;  /* 0x0034603801007387 */ /* 0x0001e80000100a00 */
[----:B------:R-:W-:Y:S04]  /*62f90*/  STL.64 [R1+0x10c0], R12 ;  /* 0x0010c00c01007387 */ /* 0x000fe80000100a00 */
[----:B------:R-:W-:Y:S04]  /*62fa0*/  STL.64 [R1+0x10c8], R14 ;  /* 0x0010c80e01007387 */ /* 0x000fe80000100a00 */
[----:B0-----:R-:W2:Y:S04]  /*62fb0*/  LDL.LU R56, [R1+0xfa0] ;  /* 0x000fa00001387983 */ /* 0x001ea80000300800 */
[----:B------:R0:W-:Y:S04]  /*62fc0*/  STL.64 [R1+0x10b0], R8 ;  /* 0x0010b00801007387 */ /* 0x0001e80000100a00 */
[----:B------:R1:W-:Y:S04]  /*62fd0*/  STL.64 [R1+0x10b8], R10 ;  /* 0x0010b80a01007387 */ /* 0x0003e80000100a00 */
[----:B------:R-:W2:Y:S04]  /*62fe0*/  LDL.LU R57, [R1+0xfa4] ;  /* 0x000fa40001397983 */ /* 0x000ea80000300800 */
[----:B------:R-:W2:Y:S04]  /*62ff0*/  LDL.LU R58, [R1+0xfa8] ;  /* 0x000fa800013a7983 */ /* 0x000ea80000300800 */
[----:B------:R-:W2:Y:S04]  /*63000*/  LDL.LU R59, [R1+0xfac] ;  /* 0x000fac00013b7983 */ /* 0x000ea80000300800 */
[----:B0-----:R-:W3:Y:S04]  /*63010*/  LDL.LU R8, [R1+0x1060] ;  /* 0x0010600001087983 */ /* 0x001ee80000300800 */
[----:B------:R0:W-:Y:S04]  /*63020*/  STL.64 [R1+0x10a0], R4 ;  /* 0x0010a00401007387 */ /* 0x0001e80000100a00 */
[----:B------:R4:W-:Y:S04]  /*63030*/  STL.64 [R1+0x10a8], R6 ;  /* 0x0010a80601007387 */ /* 0x0009e80000100a00 */
[----:B------:R-:W3:Y:S04]  /*63040*/  LDL.LU R9, [R1+0x1064] ;  /* 0x0010640001097983 */ /* 0x000ee80000300800 */
[----:B-1----:R-:W3:Y:S04]  /*63050*/  LDL.LU R10, [R1+0x1068] ;  /* 0x00106800010a7983 */ /* 0x002ee80000300800 */
[----:B------:R-:W3:Y:S04]  /*63060*/  LDL.LU R11, [R1+0x106c] ;  /* 0x00106c00010b7983 */ /* 0x000ee80000300800 */
[----:B------:R-:W2:Y:S04]  /*63070*/  LDL.LU R44, [R1+0x1070] ;  /* 0x00107000012c7983 */ /* 0x000ea80000300800 */
[----:B------:R-:W2:Y:S04]  /*63080*/  LDL.LU R45, [R1+0x1074] ;  /* 0x00107400012d7983 */ /* 0x000ea80000300800 */
[----:B------:R-:W2:Y:S04]  /*63090*/  LDL.LU R46, [R1+0x1078] ;  /* 0x00107800012e7983 */ /* 0x000ea80000300800 */
[----:B------:R-:W2:Y:S04]  /*630a0*/  LDL.LU R47, [R1+0x107c] ;  /* 0x00107c00012f7983 */ /* 0x000ea80000300800 */
[----:B0-----:R-:W2:Y:S04]  /*630b0*/  LDL.LU R4, [R1+0x1080] ;  /* 0x0010800001047983 */ /* 0x001ea80000300800 */
[----:B------:R-:W2:Y:S04]  /*630c0*/  LDL.LU R5, [R1+0x1084] ;  /* 0x0010840001057983 */ /* 0x000ea80000300800 */
[----:B----4-:R-:W2:Y:S04]  /*630d0*/  LDL.LU R6, [R1+0x1088] ;  /* 0x0010880001067983 */ /* 0x010ea80000300800 */
[----:B------:R-:W2:Y:S04]  /*630e0*/  LDL.LU R7, [R1+0x108c] ;  /* 0x00108c0001077983 */ /* 0x000ea80000300800 */
[----:B------:R-:W4:Y:S04]  /*630f0*/  LDL.LU R36, [R1+0x1090] ;  /* 0x0010900001247983 */ /* 0x000f280000300800 */
[----:B------:R-:W4:Y:S04]  /*63100*/  LDL.LU R37, [R1+0x1094] ;  /* 0x0010940001257983 */ /* 0x000f280000300800 */
[----:B------:R-:W4:Y:S04]  /*63110*/  LDL.LU R38, [R1+0x1098] ;  /* 0x0010980001267983 */ /* 0x000f280000300800 */
[----:B------:R-:W4:Y:S04]  /*63120*/  LDL.LU R39, [R1+0x109c] ;  /* 0x00109c0001277983 */ /* 0x000f280000300800 */
        /* <DEDUP_REMOVED lines=24> */
[----:B------:R-:W-:Y:S04]  /*632b0*/  STL.64 [R1+0x3448], R54 ;  /* 0x0034483601007387 */ /* 0x000fe80000100a00 */
[----:B------:R0:W-:Y:S04]  /*632c0*/  STL.64 [R1+0x3440], R52 ;  /* 0x0034403401007387 */ /* 0x0001e80000100a00 */
[----:B0-----:R-:W3:Y:S04]  /*632d0*/  LDL.LU R52, [R1+0xfb0] ;  /* 0x000fb00001347983 */ /* 0x001ee80000300800 */
[----:B------:R-:W3:Y:S04]  /*632e0*/  LDL.LU R53, [R1+0xfb4] ;  /* 0x000fb40001357983 */ /* 0x000ee80000300800 */
[----:B------:R-:W3:Y:S04]  /*632f0*/  LDL.LU R54, [R1+0xfb8] ;  /* 0x000fb80001367983 */ /* 0x000ee80000300800 */
[----:B------:R-:W3:Y:S01]  /*63300*/  LDL.LU R55, [R1+0xfbc] ;  /* 0x000fbc0001377983 */ /* 0x000ee20000300800 */
[C---:B--2---:R-:W-:Y:S08]  /*63310*/  HMMA.16816.F32 R4, R28.reuse, R2, R4 ;  /* 0x000000021c04723c */ /* 0x044ff00000001804 */
[----:B----4-:R-:W-:-:S15]  /*63320*/  HMMA.16816.F32 R36, R28, R50, R36 ;  /* 0x000000321c24723c */ /* 0x010fde0000001824 */
[----:B------:R-:W-:-:S04]  /*63330*/  NOP ;  /* 0x0000000000007918 */ /* 0x000fc80000000000 */
[----:B------:R-:W-:Y:S04]  /*63340*/  STL.64 [R1+0x1090], R36 ;  /* 0x0010902401007387 */ /* 0x000fe80000100a00 */
[----:B------:R0:W-:Y:S04]  /*63350*/  STL.64 [R1+0x1098], R38 ;  /* 0x0010982601007387 */ /* 0x0001e80000100a00 */
[----:B0-----:R-:W2:Y:S04]  /*63360*/  LDL.LU.64 R38, [R1+0x37b0] ;  /* 0x0037b00001267983 */ /* 0x001ea80000300a00 */
[----:B------:R-:W4:Y:S04]  /*63370*/  LDL.LU.64 R36, [R1+0x37a8] ;  /* 0x0037a80001247983 */ /* 0x000f280000300a00 */
[----:B------:R-:W-:Y:S04]  /*63380*/  STL.64 [R1+0x1080], R4 ;  /* 0x0010800401007387 */ /* 0x000fe80000100a00 */
[----:B------:R0:W-:Y:S04]  /*63390*/  STL.64 [R1+0x1088], R6 ;  /* 0x0010880601007387 */ /* 0x0001e80000100a00 */
[----:B0-----:R-:W3:Y:S04]  /*633a0*/  LDL.LU.64 R6, [R1+0x37a0] ;  /* 0x0037a00001067983 */ /* 0x001ee80000300a00 */
[----:B------:R-:W2:Y:S02]  /*633b0*/  LDL.LU.64 R4, [R1+0x3798] ;  /* 0x0037980001047983 */ /* 0x000ea40000300a00 */
[C---:B--2---:R-:W-:Y:S08]  /*633c0*/  HMMA.16816.F32 R44, R28.reuse, R4, R44 ;  /* 0x000000041c2c723c */ /* 0x044ff0000000182c */
[C---:B---3--:R-:W-:Y:S11]  /*633d0*/  HMMA.16816.F32 R8, R28.reuse, R6, R8 ;  /* 0x000000061c08723c */ /* 0x048ff60000001808 */
        /* <DEDUP_REMOVED lines=9> */
[----:B------:R0:W-:Y:S04]  /*63470*/  STL.64 [R1+0x3400], R4 ;  /* 0x0034000401007387 */ /* 0x0001e80000100a00 */
[----:B0-----:R-:W3:Y:S04]  /*63480*/  LDL.LU R4, [R1+0xfc0] ;  /* 0x000fc00001047983 */ /* 0x001ee80000300800 */
[----:B------:R-:W3:Y:S04]  /*63490*/  LDL.LU R5, [R1+0xfc4] ;  /* 0x000fc40001057983 */ /* 0x000ee80000300800 */
[----:B------:R-:W3:Y:S04]  /*634a0*/  LDL.LU R6, [R1+0xfc8] ;  /* 0x000fc80001067983 */ /* 0x000ee80000300800 */
[----:B------:R-:W3:Y:S01]  /*634b0*/  LDL.LU R7, [R1+0xfcc] ;  /* 0x000fcc0001077983 */ /* 0x000ee20000300800 */
[C---:B--2---:R-:W-:Y:S08]  /*634c0*/  HMMA.16816.F32 R40, R28.reuse, R8, R40 ;  /* 0x000000081c28723c */ /* 0x044ff00000001828 */
[C---:B------:R-:W-:Y:S11]  /*634d0*/  HMMA.16816.F32 R12, R28.reuse, R10, R12 ;  /* 0x0000000a1c0c723c */ /* 0x040ff6000000180c */
        /* <DEDUP_REMOVED lines=35> */
[----:B------:R-:W3:Y:S04]  /*63710*/  LDL.LU.64 R24, [R1+0x3728] ;  /* 0x0037280001187983 */ /* 0x000ee80000300a00 */
[----:B------:R-:W-:Y:S04]  /*63720*/  STL.64 [R1+0x1000], R20 ;  /* 0x0010001401007387 */ /* 0x000fe80000100a00 */
[----:B------:R0:W-:Y:S04]  /*63730*/  STL.64 [R1+0x1008], R22 ;  /* 0x0010081601007387 */ /* 0x0001e80000100a00 */
[----:B0-----:R-:W4:Y:S04]  /*63740*/  LDL.LU.64 R22, [R1+0x3720] ;  /* 0x0037200001167983 */ /* 0x001f280000300a00 */
[----:B------:R-:W4:Y:S04]  /*63750*/  LDL.LU.64 R20, [R1+0x3718] ;  /* 0x0037180001147983 */ /* 0x000f280000300a00 */
[----:B------:R-:W-:Y:S04]  /*63760*/  STL.64 [R1+0x3438], R18 ;  /* 0x0034381201007387 */ /* 0x000fe80000100a00 */
[----:B------:R0:W-:Y:S04]  /*63770*/  STL.64 [R1+0x3430], R16 ;  /* 0x0034301001007387 */ /* 0x0001e80000100a00 */
[----:B0-----:R-:W4:Y:S04]  /*63780*/  LDL.LU R16, [R1+0xff0] ;  /* 0x000ff00001107983 */ /* 0x001f280000300800 */
[----:B------:R-:W4:Y:S04]  /*63790*/  LDL.LU R17, [R1+0xff4] ;  /* 0x000ff40001117983 */ /* 0x000f280000300800 */
[----:B------:R-:W4:Y:S04]  /*637a0*/  LDL.LU R18, [R1+0xff8] ;  /* 0x000ff80001127983 */ /* 0x000f280000300800 */
[----:B------:R-:W4:Y:S01]  /*637b0*/  LDL.LU R19, [R1+0xffc] ;  /* 0x000ffc0001137983 */ /* 0x000f220000300800 */
[C---:B---3--:R-:W-:Y:S08]  /*637c0*/  HMMA.16816.F32 R8, R28.reuse, R24, R8 ;  /* 0x000000181c08723c */ /* 0x048ff00000001808 */
[C---:B--2---:R-:W-:Y:S08]  /*637d0*/  HMMA.16816.F32 R4, R28.reuse, R26, R4 ;  /* 0x0000001a1c04723c */ /* 0x044ff00000001804 */
[C---:B----4-:R-:W-:Y:S08]  /*637e0*/  HMMA.16816.F32 R12, R28.reuse, R22, R12 ;  /* 0x000000161c0c723c */ /* 0x050ff0000000180c */
[----:B------:R-:W-:Y:S01]  /*637f0*/  HMMA.16816.F32 R16, R28, R20, R16 ;  /* 0x000000141c10723c */ /* 0x000fe20000001810 */
[----:B------:R-:W-:-:S15]  /*63800*/  STL.64 [R1+0x3458], R22 ;  /* 0x0034581601007387 */ /* 0x000fde0000100a00 */
[----:B------:R-:W-:-:S03]  /*63810*/  NOP ;  /* 0x0000000000007918 */ /* 0x000fc60000000000 */
        /* <DEDUP_REMOVED lines=8> */
[----:B------:R-:W-:Y:S04]  /*638a0*/  STL.64 [R1+0x33e0], R24 ;  /* 0x0033e01801007387 */ /* 0x000fe80000100a00 */
[----:B------:R-:W-:Y:S04]  /*638b0*/  STL.64 [R1+0xfc0], R4 ;  /* 0x000fc00401007387 */ /* 0x000fe80000100a00 */
[----:B------:R1:W-:Y:S01]  /*638c0*/  STL.64 [R1+0xfc8], R6 ;  /* 0x000fc80601007387 */ /* 0x0003e20000100a00 */
[C---:B0-----:R-:W-:Y:S08]  /*638d0*/  HMMA.16816.F32 R8, R28.reuse, R32, R52 ;  /* 0x000000201c08723c */ /* 0x041ff00000001834 */
[----:B-1----:R-:W-:Y:S01]  /*638e0*/  HMMA.16816.F32 R4, R28, R34, R56 ;  /* 0x000000221c04723c */ /* 0x002fe20000001838 */
[----:B------:R-:W-:-:S02]  /*638f0*/  IMAD.MOV.U32 R58, RZ, RZ, R36 ;  /* 0x000000ffff3a7224 */ /* 0x000fc400078e0024 */
[----:B------:R-:W-:-:S08]  /*63900*/  IMAD.MOV.U32 R59, RZ, RZ, R37 ;  /* 0x000000ffff3b7224 */ /* 0x000fd000078e0025 */
[----:B------:R-:W-:Y:S04]  /*63910*/  STL.64 [R1+0xfb0], R8 ;  /* 0x000fb00801007387 */ /* 0x000fe80000100a00 */
[----:B------:R0:W-:Y:S04]  /*63920*/  STL.64 [R1+0xfb8], R10 ;  /* 0x000fb80a01007387 */ /* 0x0001e80000100a00 */
[----:B------:R-:W2:Y:S04]  /*63930*/  LDL.LU R36, [R1+0x3714] ;  /* 0x0037140001247983 */ /* 0x000ea80000300800 */
[----:B------:R-:W-:Y:S04]  /*63940*/  STL.64 [R1+0xfa0], R4 ;  /* 0x000fa00401007387 */ /* 0x000fe80000100a00 */
[----:B------:R-:W-:Y:S04]  /*63950*/  STL.64 [R1+0xfa8], R6 ;  /* 0x000fa80601007387 */ /* 0x000fe80000100a00 */
[----:B------:R-:W2:Y:S04]  /*63960*/  LDL.LU R37, [R1+0x3710] ;  /* 0x0037100001257983 */ /* 0x000ea80000300800 */
[----:B------:R-:W3:Y:S04]  /*63970*/  LDL.LU R52, [R1+0xed0] ;  /* 0x000ed00001347983 */ /* 0x000ee80000300800 */
[----:B------:R-:W3:Y:S04]  /*63980*/  LDL.LU R53, [R1+0xed4] ;  /* 0x000ed40001357983 */ /* 0x000ee80000300800 */
[----:B------:R-:W4:Y:S04]  /*63990*/  LDL.LU R54, [R1+0xed8] ;  /* 0x000ed80001367983 */ /* 0x000f280000300800 */
[----:B------:R-:W4:Y:S01]  /*639a0*/  LDL.LU R55, [R1+0xedc] ;  /* 0x000edc0001377983 */ /* 0x000f220000300800 */
[----:B------:R-:W-:-:S02]  /*639b0*/  IMAD.MOV.U32 R56, RZ, RZ, R49 ;  /* 0x000000ffff387224 */ /* 0x000fc400078e0031 */
[----:B------:R-:W-:Y:S01]  /*639c0*/  IMAD.MOV.U32 R57, RZ, RZ, R48 ;  /* 0x000000ffff397224 */ /* 0x000fe200078e0030 */
[----:B----4-:R-:W-:Y:S04]  /*639d0*/  STL.64 [R1+0x3698], R54 ;  /* 0x0036983601007387 */ /* 0x010fe80000100a00 */
[----:B---3--:R-:W-:Y:S04]  /*639e0*/  STL.64 [R1+0x3690], R52 ;  /* 0x0036903401007387 */ /* 0x008fe80000100a00 */
[----:B------:R-:W-:Y:S04]  /*639f0*/  STL.64 [R1+0x36b0], R58 ;  /* 0x0036b03a01007387 */ /* 0x000fe80000100a00 */
[----:B------:R-:W-:Y:S04]  /*63a00*/  STL.64 [R1+0x36a8], R56 ;  /* 0x0036a83801007387 */ /* 0x000fe80000100a00 */
[----:B------:R-:W3:Y:S04]  /*63a10*/  LDL.LU R12, [R1+0xef0] ;  /* 0x000ef000010c7983 */ /* 0x000ee80000300800 */
[----:B------:R-:W3:Y:S04]  /*63a20*/  LDL.LU R13, [R1+0xef4] ;  /* 0x000ef400010d7983 */ /* 0x000ee80000300800 */
[----:B------:R-:W4:Y:S04]  /*63a30*/  LDL.LU R14, [R1+0xef8] ;  /* 0x000ef800010e7983 */ /* 0x000f280000300800 */
[----:B------:R-:W4:Y:S01]  /*63a40*/  LDL.LU R15, [R1+0xefc] ;  /* 0x000efc00010f7983 */ /* 0x000f220000300800 */
[----:B0-----:R-:W-:-:S02]  /*63a50*/  IMAD.MOV.U32 R10, RZ, RZ, R47 ;  /* 0x000000ffff0a7224 */ /* 0x001fc400078e002f */
[----:B------:R-:W-:Y:S02]  /*63a60*/  IMAD.MOV.U32 R11, RZ, RZ, R46 ;  /* 0x000000ffff0b7224 */ /* 0x000fe400078e002e */
[----:B------:R-:W-:Y:S02]  /*63a70*/  IMAD.MOV.U32 R8, RZ, RZ, R45 ;  /* 0x000000ffff087224 */ /* 0x000fe400078e002d */
        /* <DEDUP_REMOVED lines=9> */
[----:B------:R-:W-:-:S02]  /*63b10*/  IMAD.MOV.U32 R21, RZ, RZ, R40 ;  /* 0x000000ffff157224 */ /* 0x000fc400078e0028 */
[----:B------:R-:W-:Y:S02]  /*63b20*/  IMAD.MOV.U32 R20, RZ, RZ, R41 ;  /* 0x000000ffff147224 */ /* 0x000fe400078e0029 */
[----:B------:R-:W-:Y:S02]  /*63b30*/  IMAD.MOV.U32 R23, RZ, RZ, R42 ;  /* 0x000000ffff177224 */ /* 0x000fe400078e002a */
[----:B------:R-:W-:Y:S01]  /*63b40*/  IMAD.MOV.U32 R22, RZ, RZ, R43 ;  /* 0x000000ffff167224 */ /* 0x000fe200078e002b */
[----:B----4-:R-:W-:Y:S04]  /*63b50*/  STL.64 [R1+0x3708], R18 ;  /* 0x0037081201007387 */ /* 0x010fe80000100a00 */
[----:B---3--:R0:W-:Y:S04]  /*63b60*/  STL.64 [R1+0x3700], R16 ;  /* 0x0037001001007387 */ /* 0x0081e80000100a00 */
        /* <DEDUP_REMOVED lines=44> */
[C---:B----4-:R-:W-:Y:S08]  /*63e30*/  HMMA.16816.F32 R40, R28.reuse, R38, R40 ;  /* 0x000000261c28723c */ /* 0x050ff00000001828 */
[----:B--2---:R-:W-:-:S15]  /*63e40*/  HMMA.16816.F32 R16, R28, R36, R16 ;  /* 0x000000241c10723c */ /* 0x004fde0000001810 */
[----:B------:R-:W-:-:S04]  /*63e50*/  NOP ;  /* 0x0000000000007918 */ /* 0x000fc80000000000 */
[----:B------:R-:W-:Y:S04]  /*63e60*/  STL.64 [R1+0xf90], R16 ;  /* 0x000f901001007387 */ /* 0x000fe80000100a00 */
[----:B------:R0:W-:Y:S04]  /*63e70*/  STL.64 [R1+0xf98], R18 ;  /* 0x000f981201007387 */ /* 0x0001e80000100a00 */
[----:B0-----:R-:W2:Y:S04]  /*63e80*/  LDL.LU.64 R18, [R1+0x3708] ;  /* 0x0037080001127983 */ /* 0x001ea80000300a00 */
[----:B------:R-:W2:Y:S04]  /*63e90*/  LDL.LU.64 R16, [R1+0x3700] ;  /* 0x0037000001107983 */ /* 0x000ea80000300a00 */
[----:B------:R-:W-:Y:S04]  /*63ea0*/  STL.64 [R1+0xf80], R40 ;  /* 0x000f802801007387 */ /* 0x000fe80000100a00 */
[----:B------:R0:W-:Y:S04]  /*63eb0*/  STL.64 [R1+0xf88], R42 ;  /* 0x000f882a01007387 */ /* 0x0001e80000100a00 */
[----:B0-----:R-:W4:Y:S04]  /*63ec0*/  LDL.LU.64 R42, [R1+0x36f8] ;  /* 0x0036f800012a7983 */ /* 0x001f280000300a00 */
[----:B------:R-:W3:Y:S04]  /*63ed0*/  LDL.LU.64 R40, [R1+0x36f0] ;  /* 0x0036f00001287983 */ /* 0x000ee80000300a00 */
[----:B------:R4:W-:Y:S02]  /*63ee0*/  STL.64 [R1+0x33a8], R38 ;  /* 0x0033a82601007387 */ /* 0x0009e40000100a00 */
[----:B----4-:R-:W-:-:S02]  /*63ef0*/  IMAD.MOV.U32 R38, RZ, RZ, R43 ;  /* 0x000000ffff267224 */ /* 0x010fc400078e002b */
[----:B------:R-:W4:Y:S01]  /*63f00*/  LDL.LU R43, [R1+0x36e8] ;  /* 0x0036e800012b7983 */ /* 0x000f220000300800 */
[C---:B---3--:R-:W-:Y:S03]  /*63f10*/  HMMA.16816.F32 R8, R28.reuse, R40, R8 ;  /* 0x000000281c08723c */ /* 0x048fe60000001808 */
[----:B------:R-:W3:Y:S04]  /*63f20*/  LDL R39, [R1+0x11c] ;  /* 0x00011c0001277983 */ /* 0x000ee80000100800 */
[----:B------:R0:W-:Y:S04]  /*63f30*/  STL.64 [R1+0x33a0], R36 ;  /* 0x0033a02401007387 */ /* 0x0001e80000100a00 */
[----:B0-----:R-:W2:Y:S04]  /*63f40*/  LDL.LU R37, [R1+0x29fc] ;  /* 0x0029fc0001257983 */ /* 0x001ea80000300800 */
[----:B------:R-:W2:Y:S04]  /*63f50*/  LDL.LU R36, [R1+0x2a04] ;  /* 0x002a040001247983 */ /* 0x000ea80000300800 */
[----:B------:R-:W-:Y:S04]  /*63f60*/  STL.64 [R1+0xf70], R8 ;  /* 0x000f700801007387 */ /* 0x000fe80000100a00 */
[----:B------:R0:W-:Y:S04]  /*63f70*/  STL.64 [R1+0xf78], R10 ;  /* 0x000f780a01007387 */ /* 0x0001e80000100a00 */
[----:B0-----:R-:W2:Y:S04]  /*63f80*/  LDL.LU.64 R10, [R1+0x36e0] ;  /* 0x0036e000010a7983 */ /* 0x001ea80000300a00 */
[----:B------:R-:W2:Y:S01]  /*63f90*/  LDL.LU.64 R8, [R1+0x36d8] ;  /* 0x0036d80001087983 */ /* 0x000ea20000300a00 */
[----:B----4-:R-:W-:-:S15]  /*63fa0*/  HMMA.16816.F32 R44, R28, R42, R44 ;  /* 0x0000002a1c2c723c */ /* 0x010fde000000182c */
[----:B------:R-:W-:-:S04]  /*63fb0*/  NOP ;  /* 0x0000000000007918 */ /* 0x000fc80000000000 */
[----:B------:R-:W-:Y:S04]  /*63fc0*/  STL.64 [R1+0xf60], R44 ;  /* 0x000f602c01007387 */ /* 0x000fe80000100a00 */
[----:B------:R0:W-:Y:S04]  /*63fd0*/  STL.64 [R1+0xf68], R46 ;  /* 0x000f682e01007387 */ /* 0x0001e80000100a00 */
[----:B0-----:R-:W4:Y:S04]  /*63fe0*/  LDL.LU.64 R46, [R1+0x36d0] ;  /* 0x0036d000012e7983 */ /* 0x001f280000300a00 */
        /* <DEDUP_REMOVED lines=8> */
[----:B----4-:R-:W-:Y:S11]  /*64070*/  HMMA.16816.F32 R56, R28, R46, R56 ;  /* 0x0000002e1c38723c */ /* 0x010ff60000001838 */
[----:B------:R-:W-:Y:S04]  /*64080*/  STL.64 [R1+0xf50], R12 ;  /* 0x000f500c01007387 */ /* 0x000fe80000100a00 */
[----:B------:R0:W-:Y:S04]  /*64090*/  STL.64 [R1+0xf58], R14 ;  /* 0x000f580e01007387 */ /* 0x0001e80000100a00 */
[----:B0-----:R-:W2:Y:S04]  /*640a0*/  LDL.LU.64 R14, [R1+0x36c0] ;  /* 0x0036c000010e7983 */ /* 0x001ea80000300a00 */
[----:B------:R-:W2:Y:S04]  /*640b0*/  LDL.LU.64 R12, [R1+0x36b8] ;  /* 0x0036b800010c7983 */ /* 0x000ea80000300a00 */
[----:B------:R-:W-:Y:S04]  /*640c0*/  STL.64 [R1+0xf40], R56 ;  /* 0x000f403801007387 */ /* 0x000fe80000100a00 */
[----:B------:R0:W-:Y:S04]  /*640d0*/  STL.64 [R1+0xf48], R58 ;  /* 0x000f483a01007387 */ /* 0x0001e80000100a00 */
[----:B0-----:R-:W4:Y:S04]  /*640e0*/  LDL.LU.64 R58, [R1+0x36b0] ;  /* 0x0036b000013a7983 */ /* 0x001f280000300a00 */
[----:B------:R-:W2:Y:S04]  /*640f0*/  LDL.LU.64 R56, [R1+0x36a8] ;  /* 0x0036a80001387983 */ /* 0x000ea80000300a00 */
[----:B------:R0:W-:Y:S04]  /*64100*/  STL.64 [R1+0x33d8], R46 ;  /* 0x0033d82e01007387 */ /* 0x0001e80000100a00 */
[----:B0-----:R-:W2:Y:S04]  /*64110*/  LDL.LU R47, [R1+0x29ec] ;  /* 0x0029ec00012f7983 */ /* 0x001ea80000300800 */
[----:B------:R-:W3:Y:S04]  /*64120*/  LDL.LU R46, [R1+0x2a08] ;  /* 0x002a0800012e7983 */ /* 0x000ee80000300800 */
[----:B------:R0:W-:Y:S04]  /*64130*/  STL.64 [R1+0x33d0], R44 ;  /* 0x0033d02c01007387 */ /* 0x0001e80000100a00 */
[----:B0-----:R-:W3:Y:S04]  /*64140*/  LDL.LU R44, [R1+0x29f4] ;  /* 0x0029f400012c7983 */ /* 0x001ee80000300800 */
[----:B------:R-:W4:Y:S01]  /*64150*/  LDL.LU R45, [R1+0x2a00] ;  /* 0x002a0000012d7983 */ /* 0x000f220000300800 */
[----:B--2---:R-:W-:-:S03]  /*64160*/  IMAD R47, R47, 0x100, R48 ;  /* 0x000001002f2f7824 */ /* 0x004fc600078e0230 */
[----:B------:R-:W2:Y:S01]  /*64170*/  LDL.LU R48, [R1+0x36a4] ;  /* 0x0036a40001307983 */ /* 0x000ea20000300800 */
[----:B---3--:R-:W-:-:S03]  /*64180*/  IMAD R44, R44, 0x100, R49 ;  /* 0x000001002c2c7824 */ /* 0x008fc600078e0231 */
[----:B------:R-:W2:Y:S01]  /*64190*/  LDL.LU R49, [R1+0x36a0] ;  /* 0x0036a00001317983 */ /* 0x000ea20000300800 */
[----:B----4-:R-:W-:Y:S02]  /*641a0*/  IMAD R37, R37, 0x100, R45 ;  /* 0x0000010025257824 */ /* 0x010fe400078e022d */
[----:B------:R-:W-:Y:S01]  /*641b0*/  IMAD R36, R36, 0x100, R46 ;  /* 0x0000010024247824 */ /* 0x000fe200078e022e */
[----:B--2---:R-:W-:Y:S01]  /*641c0*/  HMMA.16816.F32 R28, R28, R48, R52 ;  /* 0x000000301c1c723c */ /* 0x004fe20000001834 */
[----:B------:R-:W2:Y:S04]  /*641d0*/  LDL.LU.64 R54, [R1+0x3698] ;  /* 0x0036980001367983 */ /* 0x000ea80000300a00 */
[----:B------:R-:W2:Y:S04]  /*641e0*/  LDL.LU.64 R52, [R1+0x3690] ;  /* 0x0036900001347983 */ /* 0x000ea80000300a00 */
[----:B------:R-:W-:Y:S04]  /*641f0*/  STL.64 [R1+0x3478], R50 ;  /* 0x0034783201007387 */ /* 0x000fe80000100a00 */
[----:B------:R-:W-:Y:S06]  /*64200*/  STL.64 [R1+0x3470], R48 ;  /* 0x0034703001007387 */ /* 0x000fec0000100a00 */
[----:B------:R0:W-:Y:S04]  /*64210*/  STL.64 [R1+0xb20], R28 ;  /* 0x000b201c01007387 */ /* 0x0001e80000100a00 */
[----:B------:R1:W-:Y:S01]  /*64220*/  STL.64 [R1+0xb28], R30 ;  /* 0x000b281e01007387 */ /* 0x0003e20000100a00 */
[----:B0-----:R-:W-:-:S02]  /*64230*/  F2FP.F16.E5M2.UNPACK_B R28, R47 ;  /* 0x0000002fff1c723e */ /* 0x001fc400020004ff */
[----:B------:R-:W-:Y:S02]  /*64240*/  F2FP.F16.E5M2.UNPACK_B R29, R44 ;  /* 0x0000002cff1d723e */ /* 0x000fe400020004ff */
[----:B-1----:R-:W-:Y:S02]  /*64250*/  F2FP.F16.E5M2.UNPACK_B R30, R37 ;  /* 0x00000025ff1e723e */ /* 0x002fe400020004ff */
[----:B------:R-:W-:-:S07]  /*64260*/  F2FP.F16.E5M2.UNPACK_B R31, R36 ;  /* 0x00000024ff1f723e */ /* 0x000fce00020004ff */
[C---:B------:R-:W-:Y:S08]  /*64270*/  HMMA.16816.F32 R36, R28.reuse, R38, R40 ;  /* 0x000000261c24723c */ /* 0x040ff00000001828 */
[C---:B------:R-:W-:Y:S08]  /*64280*/  HMMA.16816.F32 R32, R28.reuse, R20, R32 ;  /* 0x000000141c20723c */ /* 0x040ff00000001820 */
[C---:B------:R-:W-:Y:S08]  /*64290*/  HMMA.16816.F32 R20, R28.reuse, R22, R24 ;  /* 0x000000161c14723c */ /* 0x040ff00000001818 */
[C---:B------:R-:W-:Y:S08]  /*642a0*/  HMMA.16816.F32 R16, R28.reuse, R8, R16 ;  /* 0x000000081c10723c */ /* 0x040ff00000001810 */
[C---:B------:R-:W-:Y:S08]  /*642b0*/  HMMA.16816.F32 R12, R28.reuse, R10, R12 ;  /* 0x0000000a1c0c723c */ /* 0x040ff0000000180c */
        /* <DEDUP_REMOVED lines=10> */
[----:B------:R-:W-:Y:S01]  /*64360*/  STL.64 [R1+0xef8], R14 ;  /* 0x000ef80e01007387 */ /* 0x000fe20000100a00 */
[----:B--2---:R-:W-:Y:S03]  /*64370*/  HMMA.16816.F32 R4, R28, R58, R52 ;  /* 0x0000003a1c04723c */ /* 0x004fe60000001834 */
[----:B------:R-:W2:Y:S04]  /*64380*/  LDL R58, [R1+0x10] ;  /* 0x00001000013a7983 */ /* 0x000ea80000100800 */
[----:B------:R-:W-:Y:S04]  /*64390*/  STL.64 [R1+0xee0], R8 ;  /* 0x000ee00801007387 */ /* 0x000fe80000100a00 */
[----:B------:R-:W-:Y:S01]  /*643a0*/  STL.64 [R1+0xee8], R10 ;  /* 0x000ee80a01007387 */ /* 0x000fe20000100a00 */
[----:B------:R-:W-:-:S07]  /*643b0*/  IMAD.MOV.U32 R59, RZ, RZ, R0 ;  /* 0x000000ffff3b7224 */ /* 0x000fce00078e0000 */
[----:B------:R0:W-:Y:S04]  /*643c0*/  STL.64 [R1+0xed0], R4 ;  /* 0x000ed00401007387 */ /* 0x0001e80000100a00 */
[----:B------:R1:W-:Y:S04]  /*643d0*/  STL.64 [R1+0xed8], R6 ;  /* 0x000ed80601007387 */ /* 0x0003e80000100a00 */
[----:B------:R-:W3:Y:S04]  /*643e0*/  LDL.LU R0, [R1+0x368c] ;  /* 0x00368c0001007983 */ /* 0x000ee80000300800 */
[----:B0-----:R-:W4:Y:S04]  /*643f0*/  LDL.LU R4, [R1+0xd30] ;  /* 0x000d300001047983 */ /* 0x001f280000300800 */
[----:B------:R-:W4:Y:S04]  /*64400*/  LDL.LU R5, [R1+0xd34] ;  /* 0x000d340001057983 */ /* 0x000f280000300800 */
[----:B-1----:R-:W2:Y:S04]  /*64410*/  LDL.LU R6, [R1+0xd38] ;  /* 0x000d380001067983 */ /* 0x002ea80000300800 */
[----:B------:R-:W2:Y:S04]  /*64420*/  LDL.LU R7, [R1+0xd3c] ;  /* 0x000d3c0001077983 */ /* 0x000ea80000300800 */
[----:B--2---:R-:W-:Y:S04]  /*64430*/  STL.64 [R1+0x34a8], R6 ;  /* 0x0034a80601007387 */ /* 0x004fe80000100a00 */
[----:B----4-:R0:W-:Y:S04]  /*64440*/  STL.64 [R1+0x34a0], R4 ;  /* 0x0034a00401007387 */ /* 0x0101e80000100a00 */
[----:B------:R-:W2:Y:S04]  /*64450*/  LDL R10, [R1+0x20] ;  /* 0x00002000010a7983 */ /* 0x000ea80000100800 */
[----:B------:R-:W2:Y:S04]  /*64460*/  LDL R11, [R1+0x24] ;  /* 0x00002400010b7983 */ /* 0x000ea80000100800 */
        /* <DEDUP_REMOVED lines=9> */
[----:B------:R4:W-:Y:S04]  /*64500*/  STL.64 [R1+0x34c8], R10 ;  /* 0x0034c80a01007387 */ /* 0x0009e80000100a00 */
[----:B--2---:R2:W-:Y:S04]  /*64510*/  STL.64 [R1+0x34c0], R8 ;  /* 0x0034c00801007387 */ /* 0x0045e80000100a00 */
[----:B------:R-:W2:Y:S04]  /*64520*/  LDL.LU R24, [R1+0xd60] ;  /* 0x000d600001187983 */ /* 0x000ea80000300800 */
[----:B------:R-:W2:Y:S04]  /*64530*/  LDL.LU R25, [R1+0xd64] ;  /* 0x000d640001197983 */ /* 0x000ea80000300800 */
[----:B------:R-:W2:Y:S04]  /*64540*/  LDL.LU R26, [R1+0xd68] ;  /* 0x000d6800011a7983 */ /* 0x000ea80000300800 */
[----:B------:R-:W2:Y:S04]  /*64550*/  LDL.LU R27, [R1+0xd6c] ;  /* 0x000d6c00011b7983 */ /* 0x000ea80000300800 */
[----:B--2---:R-:W-:Y:S04]  /*64560*/  STL.64 [R1+0x34d8], R26 ;  /* 0x0034d81a01007387 */ /* 0x004fe80000100a00 */
[----:B------:R-:W-:Y:S04]  /*64570*/  STL.64 [R1+0x34d0], R24 ;  /* 0x0034d01801007387 */ /* 0x000fe80000100a00 */
[----:B------:R-:W2:Y:S04]  /*64580*/  LDL R20, [R1+0x38] ;  /* 0x0000380001147983 */ /* 0x000ea80000100800 */
[----:B------:R-:W2:Y:S04]  /*64590*/  LDL R21, [R1+0x3c] ;  /* 0x00003c0001157983 */ /* 0x000ea80000100800 */
[----:B------:R-:W2:Y:S04]  /*645a0*/  LDL.LU R32, [R1+0xd70] ;  /* 0x000d700001207983 */ /* 0x000ea80000300800 */
[----:B------:R-:W2:Y:S04]  /*645b0*/  LDL.LU R33, [R1+0xd74] ;  /* 0x000d740001217983 */ /* 0x000ea80000300800 */
[----:B------:R-:W2:Y:S04]  /*645c0*/  LDL.LU R34, [R1+0xd78] ;  /* 0x000d780001227983 */ /* 0x000ea80000300800 */
[----:B------:R-:W2:Y:S01]  /*645d0*/  LDL.LU R35, [R1+0xd7c] ;  /* 0x000d7c0001237983 */ /* 0x000ea20000300800 */
[----:B---3--:R-:W-:-:S03]  /*645e0*/  IMAD.MOV.U32 R39, RZ, RZ, R0 ;  /* 0x000000ffff277224 */ /* 0x008fc600078e0000 */
[----:B--2---:R-:W-:Y:S04]  /*645f0*/  STL.64 [R1+0x34e8], R34 ;  /* 0x0034e82201007387 */ /* 0x004fe80000100a00 */
[----:B------:R2:W-:Y:S04]  /*64600*/  STL.64 [R1+0x34e0], R32 ;  /* 0x0034e02001007387 */ /* 0x0005e80000100a00 */
[----:B------:R-:W3:Y:S04]  /*64610*/  LDL R38, [R1+0x40] ;  /* 0x0000400001267983 */ /* 0x000ee80000100800 */
[----:B------:R-:W2:Y:S04]  /*64620*/  LDL.LU R0, [R1+0x3684] ;  /* 0x0036840001007983 */ /* 0x000ea80000300800 */
[----:B------:R-:W2:Y:S04]  /*64630*/  LDL R36, [R1+0x48] ;  /* 0x0000480001247983 */ /* 0x000ea80000100800 */
[----:B------:R-:W2:Y:S04]  /*64640*/  LDL R37, [R1+0x4c] ;  /* 0x00004c0001257983 */ /* 0x000ea80000100800 */
[----:B---3--:R3:W-:Y:S04]  /*64650*/  STL.64 [R1+0x34f8], R38 ;  /* 0x0034f82601007387 */ /* 0x0087e80000100a00 */
[----:B--2---:R-:W-:Y:S04]  /*64660*/  STL.64 [R1+0x34f0], R36 ;  /* 0x0034f02401007387 */ /* 0x004fe80000100a00 */
[----:B------:R-:W2:Y:S04]  /*64670*/  LDL.LU R44, [R1+0xd90] ;  /* 0x000d9000012c7983 */ /* 0x000ea80000300800 */
[----:B------:R-:W2:Y:S04]  /*64680*/  LDL.LU R45, [R1+0xd94] ;  /* 0x000d9400012d7983 */ /* 0x000ea80000300800 */
[----:B------:R-:W2:Y:S04]  /*64690*/  LDL.LU R46, [R1+0xd98] ;  /* 0x000d9800012e7983 */ /* 0x000ea80000300800 */
[----:B------:R-:W2:Y:S01]  /*646a0*/  LDL.LU R47, [R1+0xd9c] ;  /* 0x000d9c00012f7983 */ /* 0x000ea20000300800 */
[----:B------:R-:W-:-:S03]  /*646b0*/  IMAD.MOV.U32 R51, RZ, RZ, R0 ;  /* 0x000000ffff337224 */ /* 0x000fc600078e0000 */
[----:B--2---:R-:W-:Y:S04]  /*646c0*/  STL.64 [R1+0x3508], R46 ;  /* 0x0035082e01007387 */ /* 0x004fe80000100a00 */
[----:B------:R2:W-:Y:S04]  /*646d0*/  STL.64 [R1+0x3500], R44 ;  /* 0x0035002c01007387 */ /* 0x0005e80000100a00 */
[----:B------:R-:W2:Y:S04]  /*646e0*/  LDL R50, [R1+0x50] ;  /* 0x0000500001327983 */ /* 0x000ea80000100800 */
[----:B------:R-:W4:Y:S04]  /*646f0*/  LDL.LU R0, [R1+0x3680] ;  /* 0x0036800001007983 */ /* 0x000f280000300800 */
[----:B0-----:R-:W2:Y:S04]  /*64700*/  LDL.LU R4, [R1+0xda0] ;  /* 0x000da00001047983 */ /* 0x001ea80000300800 */
[----:B------:R-:W2:Y:S04]  /*64710*/  LDL.LU R5, [R1+0xda4] ;  /* 0x000da40001057983 */ /* 0x000ea80000300800 */
[----:B------:R-:W2:Y:S04]  /*64720*/  LDL.LU R6, [R1+0xda8] ;  /* 0x000da80001067983 */ /* 0x000ea80000300800 */
[----:B------:R-:W2:Y:S04]  /*64730*/  LDL.LU R7, [R1+0xdac] ;  /* 0x000dac0001077983 */ /* 0x000ea80000300800 */
[----:B--2---:R-:W-:Y:S04]  /*64740*/  STL.64 [R1+0x3518], R6 ;  /* 0x0035180601007387 */ /* 0x004fe80000100a00 */
[----:B------:R0:W-:Y:S04]  /*64750*/  STL.64 [R1+0x3510], R4 ;  /* 0x0035100401007387 */ /* 0x0001e80000100a00 */
[----:B------:R-:W2:Y:S04]  /*64760*/  LDL R48, [R1+0x58] ;  /* 0x0000580001307983 */ /* 0x000ea80000100800 */
[----:B------:R-:W2:Y:S04]  /*64770*/  LDL R49, [R1+0x5c] ;  /* 0x00005c0001317983 */ /* 0x000ea80000100800 */
[----:B------:R0:W-:Y:S04]  /*64780*/  STL.64 [R1+0x3528], R50 ;  /* 0x0035283201007387 */ /* 0x0001e80000100a00 */
[----:B--2---:R2:W-:Y:S04]  /*64790*/  STL.64 [R1+0x3520], R48 ;  /* 0x0035203001007387 */ /* 0x0045e80000100a00 */
[----:B-1----:R-:W2:Y:S04]  /*647a0*/  LDL.LU R12, [R1+0xdb0] ;  /* 0x000db000010c7983 */ /* 0x002ea80000300800 */
[----:B------:R-:W2:Y:S04]  /*647b0*/  LDL.LU R13, [R1+0xdb4] ;  /* 0x000db400010d7983 */ /* 0x000ea80000300800 */
[----:B------:R-:W2:Y:S04]  /*647c0*/  LDL.LU R14, [R1+0xdb8] ;  /* 0x000db800010e7983 */ /* 0x000ea80000300800 */
[----:B------:R-:W2:Y:S01]  /*647d0*/  LDL.LU R15, [R1+0xdbc] ;  /* 0x000dbc00010f7983 */ /* 0x000ea20000300800 */
[----:B----4-:R-:W-:-:S03]  /*647e0*/  IMAD.MOV.U32 R11, RZ, RZ, R0 ;  /* 0x000000ffff0b7224 */ /* 0x010fc600078e0000 */
[----:B--2---:R-:W-:Y:S04]  /*647f0*/  STL.64 [R1+0x3538], R14 ;  /* 0x0035380e01007387 */ /* 0x004fe80000100a00 */
[----:B------:R-:W-:Y:S04]  /*64800*/  STL.64 [R1+0x3530], R12 ;  /* 0x0035300c01007387 */ /* 0x000fe80000100a00 */
[----:B------:R-:W2:Y:S04]  /*64810*/  LDL R10, [R1+0x60] ;  /* 0x00006000010a7983 */ /* 0x000ea80000100800 */
[----:B------:R-:W3:Y:S04]  /*64820*/  LDL.LU R0, [R1+0x367c] ;  /* 0x00367c0001007983 */ /* 0x000ee80000300800 */
[----:B------:R-:W4:Y:S04]  /*64830*/  LDL R8, [R1+0x68] ;  /* 0x0000680001087983 */ /* 0x000f280000100800 */
[----:B------:R-:W4:Y:S04]  /*64840*/  LDL R9, [R1+0x6c] ;  /* 0x00006c0001097983 */ /* 0x000f280000100800 */
[----:B--2---:R-:W-:Y:S04]  /*64850*/  STL.64 [R1+0x3548], R10 ;  /* 0x0035480a01007387 */ /* 0x004fe80000100a00 */
[----:B----4-:R1:W-:Y:S04]  /*64860*/  STL.64 [R1+0x3540], R8 ;  /* 0x0035400801007387 */ /* 0x0103e80000100a00 */
[----:B------:R-:W2:Y:S04]  /*64870*/  LDL.LU R32, [R1+0xdd0] ;  /* 0x000dd00001207983 */ /* 0x000ea80000300800 */
[----:B------:R-:W2:Y:S04]  /*64880*/  LDL.LU R33, [R1+0xdd4] ;  /* 0x000dd40001217983 */ /* 0x000ea80000300800 */
[----:B------:R-:W4:Y:S04]  /*64890*/  LDL.LU R34, [R1+0xdd8] ;  /* 0x000dd80001227983 */ /* 0x000f280000300800 */
[----:B------:R-:W4:Y:S01]  /*648a0*/  LDL.LU R35, [R1+0xddc] ;  /* 0x000ddc0001237983 */ /* 0x000f220000300800 */
[----:B---3--:R-:W-:-:S03]  /*648b0*/  IMAD.MOV.U32 R39, RZ, RZ, R0 ;  /* 0x000000ffff277224 */ /* 0x008fc600078e0000 */
[----:B----4-:R3:W-:Y:S04]  /*648c0*/  STL.64 [R1+0x3558], R34 ;  /* 0x0035582201007387 */ /* 0x0107e80000100a00 */
[----:B--2---:R-:W-:Y:S04]  /*648d0*/  STL.64 [R1+0x3550], R32 ;  /* 0x0035502001007387 */ /* 0x004fe80000100a00 */
[----:B------:R-:W2:Y:S04]  /*648e0*/  LDL R38, [R1+0x70] ;  /* 0x0000700001267983 */ /* 0x000ea80000100800 */
[----:B------:R-:W4:Y:S04]  /*648f0*/  LDL.LU R0, [R1+0x3678] ;  /* 0x0036780001007983 */ /* 0x000f280000300800 */
[----:B------:R-:W2:Y:S04]  /*64900*/  LDL.LU R44, [R1+0xde0] ;  /* 0x000de000012c7983 */ /* 0x000ea80000300800 */
[----:B------:R-:W2:Y:S04]  /*64910*/  LDL.LU R45, [R1+0xde4] ;  /* 0x000de400012d7983 */ /* 0x000ea80000300800 */
[----:B------:R-:W2:Y:S04]  /*64920*/  LDL.LU R46, [R1+0xde8] ;  /* 0x000de800012e7983 */ /* 0x000ea80000300800 */
[----:B------:R-:W2:Y:S04]  /*64930*/  LDL.LU R47, [R1+0xdec] ;  /* 0x000dec00012f7983 */ /* 0x000ea80000300800 */
[----:B--2---:R-:W-:Y:S04]  /*64940*/  STL.64 [R1+0x3568], R46 ;  /* 0x0035682e01007387 */ /* 0x004fe80000100a00 */
[----:B------:R2:W-:Y:S04]  /*64950*/  STL.64 [R1+0x3560], R44 ;  /* 0x0035602c01007387 */ /* 0x0005e80000100a00 */
[----:B------:R-:W2:Y:S04]  /*64960*/  LDL R36, [R1+0x78] ;  /* 0x0000780001247983 */ /* 0x000ea80000100800 */
[----:B------:R-:W2:Y:S04]  /*64970*/  LDL R37, [R1+0x7c] ;  /* 0x00007c0001257983 */ /* 0x000ea80000100800 */
[----:B------:R-:W-:Y:S04]  /*64980*/  STL.64 [R1+0x3578], R38 ;  /* 0x0035782601007387 */ /* 0x000fe80000100a00 */
[----:B--2---:R2:W-:Y:S04]  /*64990*/  STL.64 [R1+0x3570], R36 ;  /* 0x0035702401007387 */ /* 0x0045e80000100a00 */
[----:B0-----:R-:W2:Y:S04]  /*649a0*/  LDL.LU R4, [R1+0xdf0] ;  /* 0x000df00001047983 */ /* 0x001ea80000300800 */
[----:B------:R-:W2:Y:S04]  /*649b0*/  LDL.LU R5, [R1+0xdf4] ;  /* 0x000df40001057983 */ /* 0x000ea80000300800 */
[----:B------:R-:W2:Y:S04]  /*649c0*/  LDL.LU R6, [R1+0xdf8] ;  /* 0x000df80001067983 */ /* 0x000ea80000300800 */
[----:B------:R-:W2:Y:S01]  /*649d0*/  LDL.LU R7, [R1+0xdfc] ;  /* 0x000dfc0001077983 */ /* 0x000ea20000300800 */
[----:B----4-:R-:W-:-:S03]  /*649e0*/  IMAD.MOV.U32 R51, RZ, RZ, R0 ;  /* 0x000000ffff337224 */ /* 0x010fc600078e0000 */
[----:B--2---:R0:W-:Y:S04]  /*649f0*/  STL.64 [R1+0x3588], R6 ;  /* 0x0035880601007387 */ /* 0x0041e80000100a00 */
[----:B------:R2:W-:Y:S04]  /*64a00*/  STL.64 [R1+0x3580], R4 ;  /* 0x0035800401007387 */ /* 0x0005e80000100a00 */
[----:B------:R-:W4:Y:S04]  /*64a10*/  LDL R50, [R1+0x80] ;  /* 0x0000800001327983 */ /* 0x000f280000100800 */
[----:B------:R-:W3:Y:S04]  /*64a20*/  LDL.LU R0, [R1+0x3674] ;  /* 0x0036740001007983 */ /* 0x000ee80000300800 */
[----:B------:R-:W2:Y:S04]  /*64a30*/  LDL R48, [R1+0x88] ;  /* 0x0000880001307983 */ /* 0x000ea80000100800 */
[----:B------:R-:W2:Y:S04]  /*64a40*/  LDL R49, [R1+0x8c] ;  /* 0x00008c0001317983 */ /* 0x000ea80000100800 */
[----:B----4-:R-:W-:Y:S04]  /*64a50*/  STL.64 [R1+0x3598], R50 ;  /* 0x0035983201007387 */ /* 0x010fe80000100a00 */
[----:B--2---:R-:W-:Y:S04]  /*64a60*/  STL.64 [R1+0x3590], R48 ;  /* 0x0035903001007387 */ /* 0x004fe80000100a00 */
[----:B-1----:R-:W2:Y:S04]  /*64a70*/  LDL.LU R8, [R1+0xe10] ;  /* 0x000e100001087983 */ /* 0x002ea80000300800 */
[----:B------:R-:W2:Y:S04]  /*64a80*/  LDL.LU R9, [R1+0xe14] ;  /* 0x000e140001097983 */ /* 0x000ea80000300800 */
[----:B------:R-:W4:Y:S04]  /*64a90*/  LDL.LU R10, [R1+0xe18] ;  /* 0x000e1800010a7983 */ /* 0x000f280000300800 */
[----:B------:R-:W4:Y:S01]  /*64aa0*/  LDL.LU R11, [R1+0xe1c] ;  /* 0x000e1c00010b7983 */ /* 0x000f220000300800 */
[----:B---3--:R-:W-:-:S03]  /*64ab0*/  IMAD.MOV.U32 R35, RZ, RZ, R0 ;  /* 0x000000ffff237224 */ /* 0x008fc600078e0000 */
[----:B----4-:R-:W-:Y:S04]  /*64ac0*/  STL.64 [R1+0x35a8], R10 ;  /* 0x0035a80a01007387 */ /* 0x010fe80000100a00 */
[----:B--2---:R1:W-:Y:S04]  /*64ad0*/  STL.64 [R1+0x35a0], R8 ;  /* 0x0035a00801007387 */ /* 0x0043e80000100a00 */
[----:B------:R-:W2:Y:S04]  /*64ae0*/  LDL R34, [R1+0x90] ;  /* 0x0000900001227983 */ /* 0x000ea80000100800 */
[----:B------:R-:W0:Y:S04]  /*64af0*/  LDL.LU R0, [R1+0x3670] ;  /* 0x0036700001007983 */ /* 0x000e280000300800 */
[----:B------:R-:W3:Y:S04]  /*64b00*/  LDL.LU R44, [R1+0xe20] ;  /* 0x000e2000012c7983 */ /* 0x000ee80000300800 */
[----:B------:R-:W3:Y:S04]  /*64b10*/  LDL.LU R45, [R1+0xe24] ;  /* 0x000e2400012d7983 */ /* 0x000ee80000300800 */
[----:B------:R-:W4:Y:S04]  /*64b20*/  LDL.LU R46, [R1+0xe28] ;  /* 0x000e2800012e7983 */ /* 0x000f280000300800 */
[----:B------:R-:W4:Y:S04]  /*64b30*/  LDL.LU R47, [R1+0xe2c] ;  /* 0x000e2c00012f7983 */ /* 0x000f280000300800 */
[----:B----4-:R4:W-:Y:S04]  /*64b40*/  STL.64 [R1+0x35b8], R46 ;  /* 0x0035b82e01007387 */ /* 0x0109e80000100a00 */
[----:B---3--:R-:W-:Y:S04]  /*64b50*/  STL.64 [R1+0x35b0], R44 ;  /* 0x0035b02c01007387 */ /* 0x008fe80000100a00 */
[----:B------:R-:W3:Y:S04]  /*64b60*/  LDL R32, [R1+0x98] ;  /* 0x0000980001207983 */ /* 0x000ee80000100800 */
[----:B------:R-:W3:Y:S04]  /*64b70*/  LDL R33, [R1+0x9c] ;  /* 0x00009c0001217983 */ /* 0x000ee80000100800 */
[----:B--2---:R-:W-:Y:S04]  /*64b80*/  STL.64 [R1+0x35c8], R34 ;  /* 0x0035c82201007387 */ /* 0x004fe80000100a00 */
[----:B---3--:R2:W-:Y:S04]  /*64b90*/  STL.64 [R1+0x35c0], R32 ;  /* 0x0035c02001007387 */ /* 0x0085e80000100a00 */
[----:B------:R-:W3:Y:S04]  /*64ba0*/  LDL.LU R36, [R1+0xe30] ;  /* 0x000e300001247983 */ /* 0x000ee80000300800 */
[----:B------:R-:W3:Y:S04]  /*64bb0*/  LDL.LU R37, [R1+0xe34] ;  /* 0x000e340001257983 */ /* 0x000ee80000300800 */
[----:B------:R-:W2:Y:S04]  /*64bc0*/  LDL.LU R38, [R1+0xe38] ;  /* 0x000e380001267983 */ /* 0x000ea80000300800 */
[----:B------:R-:W2:Y:S01]  /*64bd0*/  LDL.LU R39, [R1+0xe3c] ;  /* 0x000e3c0001277983 */ /* 0x000ea20000300800 */
[----:B0-----:R-:W-:-:S03]  /*64be0*/  IMAD.MOV.U32 R7, RZ, RZ, R0 ;  /* 0x000000ffff077224 */ /* 0x001fc600078e0000 */
[----:B--2---:R-:W-:Y:S04]  /*64bf0*/  STL.64 [R1+0x35d8], R38 ;  /* 0x0035d82601007387 */ /* 0x004fe80000100a00 */
[----:B---3--:R0:W-:Y:S04]  /*64c00*/  STL.64 [R1+0x35d0], R36 ;  /* 0x0035d02401007387 */ /* 0x0081e80000100a00 */
[----:B------:R-:W2:Y:S04]  /*64c10*/  LDL R6, [R1+0xa0] ;  /* 0x0000a00001067983 */ /* 0x000ea80000100800 */
[----:B------:R-:W4:Y:S04]  /*64c20*/  LDL.LU R0, [R1+0x366c] ;  /* 0x00366c0001007983 */ /* 0x000f280000300800 */
[----:B------:R-:W3:Y:S04]  /*64c30*/  LDL R4, [R1+0xa8] ;  /* 0x0000a80001047983 */ /* 0x000ee80000100800 */
[----:B------:R-:W3:Y:S04]  /*64c40*/  LDL R5, [R1+0xac] ;  /* 0x0000ac0001057983 */ /* 0x000ee80000100800 */
[----:B--2---:R2:W-:Y:S04]  /*64c50*/  STL.64 [R1+0x35e8], R6 ;  /* 0x0035e80601007387 */ /* 0x0045e80000100a00 */
[----:B---3--:R3:W-:Y:S04]  /*64c60*/  STL.64 [R1+0x35e0], R4 ;  /* 0x0035e00401007387 */ /* 0x0087e80000100a00 */
        /* <DEDUP_REMOVED lines=18> */
[----:B--2---:R-:W-:Y:S04]  /*64d90*/  STL.64 [R1+0x3610], R44 ;  /* 0x0036102c01007387 */ /* 0x004fe80000100a00 */
[----:B0-----:R-:W2:Y:S04]  /*64da0*/  LDL.LU R36, [R1+0xe70] ;  /* 0x000e700001247983 */ /* 0x001ea80000300800 */
[----:B------:R-:W2:Y:S04]  /*64db0*/  LDL.LU R37, [R1+0xe74] ;  /* 0x000e740001257983 */ /* 0x000ea80000300800 */
[----:B------:R-:W2:Y:S04]  /*64dc0*/  LDL.LU R38, [R1+0xe78] ;  /* 0x000e780001267983 */ /* 0x000ea80000300800 */
[----:B------:R-:W2:Y:S01]  /*64dd0*/  LDL.LU R39, [R1+0xe7c] ;  /* 0x000e7c0001277983 */ /* 0x000ea20000300800 */
[----:B----4-:R-:W-:-:S03]  /*64de0*/  IMAD.MOV.U32 R7, RZ, RZ, R0 ;  /* 0x000000ffff077224 */ /* 0x010fc600078e0000 */
[----:B--2---:R-:W-:Y:S04]  /*64df0*/  STL.64 [R1+0x3628], R38 ;  /* 0x0036282601007387 */ /* 0x004fe80000100a00 */
[----:B------:R0:W-:Y:S04]  /*64e00*/  STL.64 [R1+0x3620], R36 ;  /* 0x0036202401007387 */ /* 0x0001e80000100a00 */
[----:B------:R-:W2:Y:S04]  /*64e10*/  LDL R6, [R1+0xc0] ;  /* 0x0000c00001067983 */ /* 0x000ea80000100800 */
[----:B------:R-:W4:Y:S04]  /*64e20*/  LDL.LU R0, [R1+0x3664] ;  /* 0x0036640001007983 */ /* 0x000f280000300800 */
[----:B---3--:R-:W3:Y:S04]  /*64e30*/  LDL R4, [R1+0xc8] ;  /* 0x0000c80001047983 */ /* 0x008ee80000100800 */
[----:B------:R-:W3:Y:S04]  /*64e40*/  LDL R5, [R1+0xcc] ;  /* 0x0000cc0001057983 */ /* 0x000ee80000100800 */
[----:B--2---:R-:W-:Y:S04]  /*64e50*/  STL.64 [R1+0x3638], R6 ;  /* 0x0036380601007387 */ /* 0x004fe80000100a00 */
[----:B---3--:R2:W-:Y:S04]  /*64e60*/  STL.64 [R1+0x3630], R4 ;  /* 0x0036300401007387 */ /* 0x0085e80000100a00 */
[----:B-1----:R-:W3:Y:S04]  /*64e70*/  LDL.LU R32, [R1+0xe90] ;  /* 0x000e900001207983 */ /* 0x002ee80000300800 */
[----:B------:R-:W3:Y:S04]  /*64e80*/  LDL.LU R33, [R1+0xe94] ;  /* 0x000e940001217983 */ /* 0x000ee80000300800 */
[----:B------:R-:W2:Y:S04]  /*64e90*/  LDL.LU R34, [R1+0xe98] ;  /* 0x000e980001227983 */ /* 0x000ea80000300800 */
[----:B------:R-:W2:Y:S01]  /*64ea0*/  LDL.LU R35, [R1+0xe9c] ;  /* 0x000e9c0001237983 */ /* 0x000ea20000300800 */
[----:B----4-:R-:W-:-:S03]  /*64eb0*/  IMAD.MOV.U32 R47, RZ, RZ, R0 ;  /* 0x000000ffff2f7224 */ /* 0x010fc600078e0000 */
[----:B--2---:R1:W-:Y:S04]  /*64ec0*/  STL.64 [R1+0x3648], R34 ;  /* 0x0036482201007387 */ /* 0x0043e80000100a00 */
[----:B---3--:R-:W-:Y:S04]  /*64ed0*/  STL.64 [R1+0x3640], R32 ;  /* 0x0036402001007387 */ /* 0x008fe80000100a00 */
[----:B------:R-:W2:Y:S04]  /*64ee0*/  LDL R46, [R1+0xd0] ;  /* 0x0000d000012e7983 */ /* 0x000ea80000100800 */
[----:B------:R-:W3:Y:S04]  /*64ef0*/  LDL.LU R0, [R1+0x3660] ;  /* 0x0036600001007983 */ /* 0x000ee80000300800 */
[----:B0-----:R-:W4:Y:S04]  /*64f00*/  LDL.LU R36, [R1+0xea0] ;  /* 0x000ea00001247983 */ /* 0x001f280000300800 */
[----:B------:R-:W4:Y:S04]  /*64f10*/  LDL.LU R37, [R1+0xea4] ;  /* 0x000ea40001257983 */ /* 0x000f280000300800 */
[----:B------:R-:W2:Y:S04]  /*64f20*/  LDL.LU R38, [R1+0xea8] ;  /* 0x000ea80001267983 */ /* 0x000ea80000300800 */
[----:B------:R-:W2:Y:S04]  /*64f30*/  LDL.LU R39, [R1+0xeac] ;  /* 0x000eac0001277983 */ /* 0x000ea80000300800 */
[----:B--2---:R-:W-:Y:S04]  /*64f40*/  STL.64 [R1+0x3658], R38 ;  /* 0x0036582601007387 */ /* 0x004fe80000100a00 */
[----:B----4-:R0:W-:Y:S04]  /*64f50*/  STL.64 [R1+0x3650], R36 ;  /* 0x0036502401007387 */ /* 0x0101e80000100a00 */
[----:B------:R-:W2:Y:S04]  /*64f60*/  LDL R44, [R1+0xd8] ;  /* 0x0000d800012c7983 */ /* 0x000ea80000100800 */
[----:B------:R-:W2:Y:S04]  /*64f70*/  LDL R45, [R1+0xdc] ;  /* 0x0000dc00012d7983 */ /* 0x000ea80000100800 */
[----:B------:R-:W2:Y:S04]  /*64f80*/  LDL.LU R4, [R1+0xeb0] ;  /* 0x000eb00001047983 */ /* 0x000ea80000300800 */
[----:B------:R-:W2:Y:S04]  /*64f90*/  LDL.LU R5, [R1+0xeb4] ;  /* 0x000eb40001057983 */ /* 0x000ea80000300800 */
[----:B------:R-:W2:Y:S04]  /*64fa0*/  LDL.LU R6, [R1+0xeb8] ;  /* 0x000eb80001067983 */ /* 0x000ea80000300800 */
[----:B------:R-:W2:Y:S04]  /*64fb0*/  LDL.LU R7, [R1+0xebc] ;  /* 0x000ebc0001077983 */ /* 0x000ea80000300800 */
[----:B-1----:R-:W4:Y:S04]  /*64fc0*/  LDL R34, [R1+0xe0] ;  /* 0x0000e00001227983 */ /* 0x002f280000100800 */
        /* <DEDUP_REMOVED lines=24> */
[----:B---3--:R-:W-:-:S03]  /*65150*/  IMAD.MOV.U32 R35, RZ, RZ, R0 ;  /* 0x000000ffff237224 */ /* 0x008fc600078e0000 */
        /* <DEDUP_REMOVED lines=9> */
[----:B------:R-:W3:Y:S01]  /*651f0*/  LDL.LU R55, [R1+0xd2c] ;  /* 0x000d2c0001377983 */ /* 0x000ee20000300800 */
[C---:B--2---:R-:W-:Y:S08]  /*65200*/  HMMA.16816.F32 R4, R28.reuse, R44, R4 ;  /* 0x0000002c1c04723c */ /* 0x044ff00000001804 */
[----:B----4-:R-:W-:Y:S01]  /*65210*/  HMMA.16816.F32 R32, R28, R34, R36 ;  /* 0x000000221c20723c */ /* 0x010fe20000001824 */
[----:B------:R-:W2:Y:S04]  /*65220*/  LDL.LU.64 R38, [R1+0x3658] ;  /* 0x0036580001267983 */ /* 0x000ea80000300a00 */
[----:B------:R-:W2:-:S14]  /*65230*/  LDL.LU.64 R36, [R1+0x3650] ;  /* 0x0036500001247983 */ /* 0x000e9c0000300a00 */
[----:B------:R-:W-:Y:S04]  /*65240*/  STL.64 [R1+0xec0], R32 ;  /* 0x000ec02001007387 */ /* 0x000fe80000100a00 */
[----:B------:R0:W-:Y:S04]  /*65250*/  STL.64 [R1+0xec8], R34 ;  /* 0x000ec82201007387 */ /* 0x0001e80000100a00 */
[----:B0-----:R-:W4:Y:S04]  /*65260*/  LDL.LU.64 R34, [R1+0x3648] ;  /* 0x0036480001227983 */ /* 0x001f280000300a00 */
[----:B------:R-:W4:Y:S04]  /*65270*/  LDL.LU.64 R32, [R1+0x3640] ;  /* 0x0036400001207983 */ /* 0x000f280000300a00 */
[----:B------:R-:W-:Y:S04]  /*65280*/  STL.64 [R1+0xeb0], R4 ;  /* 0x000eb00401007387 */ /* 0x000fe80000100a00 */
[----:B------:R0:W-:Y:S04]  /*65290*/  STL.64 [R1+0xeb8], R6 ;  /* 0x000eb80601007387 */ /* 0x0001e80000100a00 */
[----:B0-----:R-:W3:Y:S04]  /*652a0*/  LDL.LU.64 R6, [R1+0x3638] ;  /* 0x0036380001067983 */ /* 0x001ee80000300a00 */
[----:B------:R-:W4:Y:S01]  /*652b0*/  LDL.LU.64 R4, [R1+0x3630] ;  /* 0x0036300001047983 */ /* 0x000f220000300a00 */
[----:B--2---:R-:W-:Y:S03]  /*652c0*/  HMMA.16816.F32 R44, R28, R46, R36 ;  /* 0x0000002e1c2c723c */ /* 0x004fe60000001824 */
[----:B------:R-:W2:Y:S04]  /*652d0*/  LDL.LU.64 R38, [R1+0x3628] ;  /* 0x0036280001267983 */ /* 0x000ea80000300a00 */
[----:B------:R-:W2:-:S12]  /*652e0*/  LDL.LU.64 R36, [R1+0x3620] ;  /* 0x0036200001247983 */ /* 0x000e980000300a00 */
        /* <DEDUP_REMOVED lines=9> */
[----:B------:R-:W4:Y:S01]  /*65380*/  LDL.LU.64 R32, [R1+0x3600] ;  /* 0x0036000001207983 */ /* 0x000f220000300a00 */
[----:B---3--:R-:W-:Y:S03]  /*65390*/  HMMA.16816.F32 R4, R28, R6, R8 ;  /* 0x000000061c04723c */ /* 0x008fe60000001808 */
[----:B------:R-:W3:Y:S04]  /*653a0*/  LDL.LU.64 R10, [R1+0x35f8] ;  /* 0x0035f800010a7983 */ /* 0x000ee80000300a00 */
[----:B------:R-:W3:-:S12]  /*653b0*/  LDL.LU.64 R8, [R1+0x35f0] ;  /* 0x0035f00001087983 */ /* 0x000ed80000300a00 */
        /* <DEDUP_REMOVED lines=10> */
[----:B----4-:R-:W-:Y:S03]  /*65460*/  HMMA.16816.F32 R44, R28, R46, R32 ;  /* 0x0000002e1c2c723c */ /* 0x010fe60000001820 */
[----:B------:R-:W4:Y:S04]  /*65470*/  LDL.LU.64 R34, [R1+0x35c8] ;  /* 0x0035c80001227983 */ /* 0x000f280000300a00 */
[----:B------:R-:W2:-:S12]  /*65480*/  LDL.LU.64 R32, [R1+0x35c0] ;  /* 0x0035c00001207983 */ /* 0x000e980000300a00 */
[----:B------:R-:W-:Y:S01]  /*65490*/  STL.64 [R1+0xe60], R44 ;  /* 0x000e602c01007387 */ /* 0x000fe20000100a00 */
[C---:B---3--:R-:W-:Y:S03]  /*654a0*/  HMMA.16816.F32 R8, R28.reuse, R4, R8 ;  /* 0x000000041c08723c */ /* 0x048fe60000001808 */
[----:B------:R0:W-:Y:S05]  /*654b0*/  STL.64 [R1+0xe68], R46 ;  /* 0x000e682e01007387 */ /* 0x0001ea0000100a00 */
[C---:B------:R-:W-:Y:S01]  /*654c0*/  HMMA.16816.F32 R4, R28.reuse, R6, R48 ;  /* 0x000000061c04723c */ /* 0x040fe20000001830 */
[----:B0-----:R-:W4:Y:S04]  /*654d0*/  LDL.LU.64 R46, [R1+0x35b8] ;  /* 0x0035b800012e7983 */ /* 0x001f280000300a00 */
[----:B------:R-:W4:Y:S06]  /*654e0*/  LDL.LU.64 R44, [R1+0x35b0] ;  /* 0x0035b000012c7983 */ /* 0x000f2c0000300a00 */
        /* <DEDUP_REMOVED lines=16> */
[C---:B----4-:R-:W-:Y:S03]  /*655f0*/  HMMA.16816.F32 R32, R28.reuse, R34, R44 ;  /* 0x000000221c20723c */ /* 0x050fe6000000182c */
        /* <DEDUP_REMOVED lines=32> */
[----:B------:R-:W4:Y:S01]  /*65800*/  LDL.LU.64 R36, [R1+0x34f0] ;  /* 0x0034f00001247983 */ /* 0x000f220000300a00 */
[C---:B------:R-:W-:Y:S03]  /*65810*/  HMMA.16816.F32 R12, R28.reuse, R48, R12 ;  /* 0x000000301c0c723c */ /* 0x040fe6000000180c */
        /* <DEDUP_REMOVED lines=14> */
[----:B--2---:R-:W-:Y:S03]  /*65900*/  HMMA.16816.F32 R48, R28, R50, R4 ;  /* 0x000000321c30723c */ /* 0x004fe60000001804 */
[----:B------:R-:W2:Y:S04]  /*65910*/  LDL.LU.64 R6, [R1+0x34a8] ;  /* 0x0034a80001067983 */ /* 0x000ea80000300a00 */
[----:B------:R-:W2:Y:S01]  /*65920*/  LDL.LU.64 R4, [R1+0x34a0] ;  /* 0x0034a00001047983 */ /* 0x000ea20000300a00 */
[----:B------:R-:W-:-:S11]  /*65930*/  IMAD.MOV.U32 R0, RZ, RZ, R23 ;  /* 0x000000ffff007224 */ /* 0x000fd600078e0017 */
[----:B------:R-:W-:Y:S04]  /*65940*/  STL.64 [R1+0xda0], R48 ;  /* 0x000da03001007387 */ /* 0x000fe80000100a00 */
[----:B------:R-:W-:Y:S01]  /*65950*/  STL.64 [R1+0xda8], R50 ;  /* 0x000da83201007387 */ /* 0x000fe20000100a00 */
[C---:B----4-:R-:W-:Y:S08]  /*65960*/  HMMA.16816.F32 R44, R28.reuse, R36, R44 ;  /* 0x000000241c2c723c */ /* 0x050ff0000000182c */
[C---:B---3--:R-:W-:Y:S08]  /*65970*/  HMMA.16816.F32 R36, R28.reuse, R38, R40 ;  /* 0x000000261c24723c */ /* 0x048ff00000001828 */
[C---:B------:R-:W-:Y:S08]  /*65980*/  HMMA.16816.F32 R32, R28.reuse, R20, R32 ;  /* 0x000000141c20723c */ /* 0x040ff00000001820 */
[C---:B------:R-:W-:Y:S01]  /*65990*/  HMMA.16816.F32 R24, R28.reuse, R22, R24 ;  /* 0x000000161c18723c */ /* 0x040fe20000001818 */
[----:B------:R-:W-:Y:S04]  /*659a0*/  STL.64 [R1+0xd90], R44 ;  /* 0x000d902c01007387 */ /* 0x000fe80000100a00 */
[----:B------:R-:W-:Y:S04]  /*659b0*/  STL.64 [R1+0xd98], R46 ;  /* 0x000d982e01007387 */ /* 0x000fe80000100a00 */
[----:B------:R-:W-:Y:S01]  /*659c0*/  STL.64 [R1+0xd80], R36 ;  /* 0x000d802401007387 */ /* 0x000fe20000100a00 */
[C---:B------:R-:W-:Y:S03]  /*659d0*/  HMMA.16816.F32 R16, R28.reuse, R8, R16 ;  /* 0x000000081c10723c */ /* 0x040fe60000001810 */
[----:B------:R-:W-:Y:S04]  /*659e0*/  STL.64 [R1+0xd88], R38 ;  /* 0x000d882601007387 */ /* 0x000fe80000100a00 */
[----:B------:R-:W-:Y:S01]  /*659f0*/  STL.64 [R1+0xd70], R32 ;  /* 0x000d702001007387 */ /* 0x000fe20000100a00 */
[----:B------:R-:W-:Y:S03]  /*65a00*/  HMMA.16816.F32 R8, R28, R10, R12 ;  /* 0x0000000a1c08723c */ /* 0x000fe6000000180c */
[----:B------:R-:W-:Y:S04]  /*65a10*/  STL.64 [R1+0xd78], R34 ;  /* 0x000d782201007387 */ /* 0x000fe80000100a00 */
[----:B------:R0:W-:Y:S04]  /*65a20*/  STL [R1+0x319c], R0 ;  /* 0x00319c0001007387 */ /* 0x0001e80000100800 */
[----:B------:R1:W-:Y:S04]  /*65a30*/  STL.64 [R1+0xd60], R24 ;  /* 0x000d601801007387 */ /* 0x0003e80000100a00 */
[----:B------:R-:W-:Y:S04]  /*65a40*/  STL.64 [R1+0xd68], R26 ;  /* 0x000d681a01007387 */ /* 0x000fe80000100a00 */
[----:B------:R-:W-:Y:S04]  /*65a50*/  STL.64 [R1+0xd50], R16 ;  /* 0x000d501001007387 */ /* 0x000fe80000100a00 */
[----:B------:R-:W-:Y:S01]  /*65a60*/  STL.64 [R1+0xd58], R18 ;  /* 0x000d581201007387 */ /* 0x000fe20000100a00 */
[----:B0-----:R-:W-:-:S03]  /*65a70*/  IMAD.MOV.U32 R0, RZ, RZ, R57 ;  /* 0x000000ffff007224 */ /* 0x001fc600078e0039 */
[----:B------:R-:W-:Y:S04]  /*65a80*/  STL.64 [R1+0xd40], R8 ;  /* 0x000d400801007387 */ /* 0x000fe80000100a00 */
[----:B------:R-:W-:Y:S04]  /*65a90*/  STL.64 [R1+0xd48], R10 ;  /* 0x000d480a01007387 */ /* 0x000fe80000100a00 */
[----:B------:R-:W-:Y:S01]  /*65aa0*/  STL [R1+0x31a0], R0 ;  /* 0x0031a00001007387 */ /* 0x000fe20000100800 */
[----:B--2---:R-:W-:-:S15]  /*65ab0*/  HMMA.16816.F32 R4, R28, R56, R4 ;  /* 0x000000381c04723c */ /* 0x004fde0000001804 */
[----:B------:R-:W-:-:S04]  /*65ac0*/  NOP ;  /* 0x0000000000007918 */ /* 0x000fc80000000000 */
[----:B------:R-:W-:Y:S04]  /*65ad0*/  STL.64 [R1+0xd30], R4 ;  /* 0x000d300401007387 */ /* 0x000fe80000100a00 */
[----:B------:R0:W-:Y:S04]  /*65ae0*/  STL.64 [R1+0xd38], R6 ;  /* 0x000d380601007387 */ /* 0x0001e80000100a00 */
[----:B-1----:R-:W2:Y:S01]  /*65af0*/  LDL.LU R24, [R1+0xc10] ;  /* 0x000c100001187983 */ /* 0x002ea20000300800 */
        /* <DEDUP_REMOVED lines=8> */
[----:B--2---:R-:W-:Y:S04]  /*65b80*/  STL.64 [R1+0x3480], R24 ;  /* 0x0034801801007387 */ /* 0x004fe80000100a00 */
[----:B------:R-:W2:Y:S04]  /*65b90*/  LDL.LU R36, [R1+0xc30] ;  /* 0x000c300001247983 */ /* 0x000ea80000300800 */
[----:B------:R-:W2:Y:S04]  /*65ba0*/  LDL.LU R37, [R1+0xc34] ;  /* 0x000c340001257983 */ /* 0x000ea80000300800 */
[----:B------:R-:W3:Y:S04]  /*65bb0*/  LDL.LU R38, [R1+0xc38] ;  /* 0x000c380001267983 */ /* 0x000ee80000300800 */
        /* <DEDUP_REMOVED lines=15> */
[----:B------:R-:W2:Y:S04]  /*65cb0*/  LDL R50, [R1] ;  /* 0x0000000001327983 */ /* 0x000ea80000100800 */
[----:B------:R-:W2:Y:S04]  /*65cc0*/  LDL R51, [R1+0x4] ;  /* 0x0000040001337983 */ /* 0x000ea80000100800 */
[----:B0-----:R-:W2:Y:S04]  /*65cd0*/  LDL.LU R36, [R1+0xd10] ;  /* 0x000d100001247983 */ /* 0x001ea80000300800 */
[----:B------:R-:W2:Y:S04]  /*65ce0*/  LDL.LU R37, [R1+0xd14] ;  /* 0x000d140001257983 */ /* 0x000ea80000300800 */
[----:B------:R-:W2:Y:S04]  /*65cf0*/  LDL.LU R38, [R1+0xd18] ;  /* 0x000d180001267983 */ /* 0x000ea80000300800 */
[----:B------:R-:W2:Y:S04]  /*65d00*/  LDL.LU R39, [R1+0xd1c] ;  /* 0x000d1c0001277983 */ /* 0x000ea80000300800 */
[----:B------:R-:W2:Y:S04]  /*65d10*/  LDL.64 R48, [R1+0x8] ;  /* 0x0000080001307983 */ /* 0x000ea80000100a00 */
        /* <DEDUP_REMOVED lines=33> */
[----:B------:R-:W-:-:S07]  /*65f30*/  IMAD.MOV.U32 R0, RZ, RZ, R49 ;  /* 0x000000ffff007224 */ /* 0x000fce00078e0031 */
[C---:B---3--:R-:W-:Y:S08]  /*65f40*/  HMMA.16816.F32 R48, R28.reuse, R50, R24 ;  /* 0x000000321c30723c */ /* 0x048ff00000001818 */
[C---:B----4-:R-:W-:Y:S03]  /*65f50*/  HMMA.16816.F32 R56, R28.reuse, R60, R56 ;  /* 0x0000003c1c38723c */ /* 0x050fe60000001838 */
[----:B------:R-:W-:Y:S04]  /*65f60*/  STL.64 [R1+0xd10], R36 ;  /* 0x000d102401007387 */ /* 0x000fe80000100a00 */
[----:B------:R0:W-:Y:S04]  /*65f70*/  STL.64 [R1+0xd18], R38 ;  /* 0x000d182601007387 */ /* 0x0001e80000100a00 */
[----:B0-----:R-:W2:Y:S04]  /*65f80*/  LDL.LU.64 R38, [R1+0x3498] ;  /* 0x0034980001267983 */ /* 0x001ea80000300a00 */
[----:B------:R-:W2:Y:S04]  /*65f90*/  LDL.LU.64 R36, [R1+0x3490] ;  /* 0x0034900001247983 */ /* 0x000ea80000300a00 */
[----:B------:R-:W-:Y:S04]  /*65fa0*/  STL [R1+0x3398], R0 ;  /* 0x0033980001007387 */ /* 0x000fe80000100800 */
[----:B------:R-:W3:Y:S04]  /*65fb0*/  LDL.LU.64 R26, [R1+0x3488] ;  /* 0x00348800011a7983 */ /* 0x000ee80000300a00 */
[----:B------:R-:W3:Y:S04]  /*65fc0*/  LDL.LU.64 R24, [R1+0x3480] ;  /* 0x0034800001187983 */ /* 0x000ee80000300a00 */
[----:B------:R-:W-:Y:S04]  /*65fd0*/  STL.64 [R1+0xd00], R48 ;  /* 0x000d003001007387 */ /* 0x000fe80000100a00 */
[----:B------:R0:W-:Y:S04]  /*65fe0*/  STL.64 [R1+0xd08], R50 ;  /* 0x000d083201007387 */ /* 0x0001e80000100a00 */
[----:B0-----:R-:W4:Y:S04]  /*65ff0*/  LDL.LU.64 R50, [R1+0x3478] ;  /* 0x0034780001327983 */ /* 0x001f280000300a00 */
[----:B------:R-:W2:Y:S04]  /*66000*/  LDL.LU.64 R48, [R1+0x3470] ;  /* 0x0034700001307983 */ /* 0x000ea80000300a00 */
[----:B------:R-:W-:Y:S04]  /*66010*/  STL.64 [R1+0xcf0], R56 ;  /* 0x000cf03801007387 */ /* 0x000fe80000100a00 */
[----:B------:R0:W-:Y:S04]  /*66020*/  STL.64 [R1+0xcf8], R58 ;  /* 0x000cf83a01007387 */ /* 0x0001e80000100a00 */
[----:B0-----:R-:W2:Y:S04]  /*66030*/  LDL.LU.64 R58, [R1+0x3468] ;  /* 0x00346800013a7983 */ /* 0x001ea80000300a00 */
[----:B------:R-:W3:Y:S04]  /*66040*/  LDL.LU.64 R56, [R1+0x3460] ;  /* 0x0034600001387983 */ /* 0x000ee80000300a00 */
[----:B------:R-:W-:Y:S01]  /*66050*/  STL [R1+0x339c], R61 ;  /* 0x00339c3d01007387 */ /* 0x000fe20000100800 */
        /* <DEDUP_REMOVED lines=9> */
[----:B------:R-:W3:Y:S04]  /*660f0*/  LDL.LU.64 R52, [R1+0x3440] ;  /* 0x0034400001347983 */ /* 0x000ee80000300a00 */
[----:B------:R-:W-:Y:S04]  /*66100*/  STL.64 [R1+0x30f0], R58 ;  /* 0x0030f03a01007387 */ /* 0x000fe80000100a00 */
[----:B------:R0:W-:Y:S01]  /*66110*/  STL.64 [R1+0x30e8], R56 ;  /* 0x0030e83801007387 */ /* 0x0001e20000100a00 */
[C---:B----4-:R-:W-:Y:S08]  /*66120*/  HMMA.16816.F32 R8, R28.reuse, R50, R8 ;  /* 0x000000321c08723c */ /* 0x050ff00000001808 */
[C---:B------:R-:W-:Y:S01]  /*66130*/  HMMA.16816.F32 R4, R28.reuse, R2, R4 ;  /* 0x000000021c04723c */ /* 0x040fe20000001804 */
[----:B0-----:R-:W4:Y:S04]  /*66140*/  LDL.LU R56, [R1+0xc60] ;  /* 0x000c600001387983 */ /* 0x001f280000300800 */
[----:B------:R-:W4:Y:S04]  /*66150*/  LDL.LU R57, [R1+0xc64] ;  /* 0x000c640001397983 */ /* 0x000f280000300800 */
[----:B------:R-:W4:Y:S04]  /*66160*/  LDL.LU R58, [R1+0xc68] ;  /* 0x000c6800013a7983 */ /* 0x000f280000300800 */
[----:B------:R-:W4:Y:S01]  /*66170*/  LDL.LU R59, [R1+0xc6c] ;  /* 0x000c6c00013b7983 */ /* 0x000f220000300800 */
        /* <DEDUP_REMOVED lines=12> */
[----:B0-----:R-:W2:Y:S04]  /*66240*/  LDL.LU R52, [R1+0xc70] ;  /* 0x000c700001347983 */ /* 0x001ea80000300800 */
[----:B------:R-:W2:Y:S04]  /*66250*/  LDL.LU R53, [R1+0xc74] ;  /* 0x000c740001357983 */ /* 0x000ea80000300800 */
[----:B------:R-:W2:Y:S04]  /*66260*/  LDL.LU R54, [R1+0xc78] ;  /* 0x000c780001367983 */ /* 0x000ea80000300800 */
[----:B------:R-:W2:Y:S04]  /*66270*/  LDL.LU R55, [R1+0xc7c] ;  /* 0x000c7c0001377983 */ /* 0x000ea80000300800 */
[----:B------:R-:W-:Y:S04]  /*66280*/  STL.64 [R1+0xca0], R8 ;  /* 0x000ca00801007387 */ /* 0x000fe80000100a00 */
[----:B------:R0:W-:Y:S04]  /*66290*/  STL.64 [R1+0xca8], R10 ;  /* 0x000ca80a01007387 */ /* 0x0001e80000100a00 */
[----:B0-----:R-:W2:Y:S04]  /*662a0*/  LDL.LU.64 R10, [R1+0x3418] ;  /* 0x00341800010a7983 */ /* 0x001ea80000300a00 */
[----:B------:R-:W4:Y:S04]  /*662b0*/  LDL.LU.64 R8, [R1+0x3410] ;  /* 0x0034100001087983 */ /* 0x000f280000300a00 */
        /* <DEDUP_REMOVED lines=16> */
[----:B------:R0:W-:-:S13]  /*663c0*/  STL.64 [R1+0x30f8], R4 ;  /* 0x0030f80401007387 */ /* 0x0001da0000100a00 */
[----:B------:R-:W-:Y:S04]  /*663d0*/  STL.64 [R1+0xc70], R48 ;  /* 0x000c703001007387 */ /* 0x000fe80000100a00 */
[----:B------:R4:W-:Y:S01]  /*663e0*/  STL.64 [R1+0xc78], R50 ;  /* 0x000c783201007387 */ /* 0x0009e20000100a00 */
[C---:B0-----:R-:W-:Y:S08]  /*663f0*/  HMMA.16816.F32 R4, R28.reuse, R10, R44 ;  /* 0x0000000a1c04723c */ /* 0x041ff0000000182c */
[----:B----4-:R-:W-:Y:S01]  /*66400*/  HMMA.16816.F32 R48, R28, R8, R56 ;  /* 0x000000081c30723c */ /* 0x010fe20000001838 */
[----:B------:R-:W-:-:S15]  /*66410*/  STL.64 [R1+0x3110], R10 ;  /* 0x0031100a01007387 */ /* 0x000fde0000100a00 */
[----:B------:R-:W-:-:S03]  /*66420*/  NOP ;  /* 0x0000000000007918 */ /* 0x000fc60000000000 */
[----:B------:R-:W-:Y:S04]  /*66430*/  STL.64 [R1+0xc60], R48 ;  /* 0x000c603001007387 */ /* 0x000fe80000100a00 */
[----:B------:R-:W-:Y:S04]  /*66440*/  STL.64 [R1+0xc68], R50 ;  /* 0x000c683201007387 */ /* 0x000fe80000100a00 */
[----:B------:R0:W-:Y:S04]  /*66450*/  STL.64 [R1+0x3108], R8 ;  /* 0x0031080801007387 */ /* 0x0001e80000100a00 */
[----:B------:R-:W-:Y:S04]  /*66460*/  STL.64 [R1+0xc50], R4 ;  /* 0x000c500401007387 */ /* 0x000fe80000100a00 */
[----:B------:R1:W-:Y:S01]  /*66470*/  STL.64 [R1+0xc58], R6 ;  /* 0x000c580601007387 */ /* 0x0003e20000100a00 */
[C---:B0-----:R-:W-:Y:S08]  /*66480*/  HMMA.16816.F32 R8, R28.reuse, R12, R40 ;  /* 0x0000000c1c08723c */ /* 0x041ff00000001828 */
[C---:B-1----:R-:W-:Y:S01]  /*66490*/  HMMA.16816.F32 R4, R28.reuse, R14, R36 ;  /* 0x0000000e1c04723c */ /* 0x042fe20000001824 */
[----:B------:R-:W-:Y:S10]  /*664a0*/  STL.64 [R1+0x30c8], R14 ;  /* 0x0030c80e01007387 */ /* 0x000ff40000100a00 */
[----:B------:R0:W-:Y:S04]  /*664b0*/  STL.64 [R1+0xc40], R8 ;  /* 0x000c400801007387 */ /* 0x0001e80000100a00 */
[----:B------:R-:W-:Y:S04]  /*664c0*/  STL.64 [R1+0xc48], R10 ;  /* 0x000c480a01007387 */ /* 0x000fe80000100a00 */
[----:B------:R3:W-:Y:S04]  /*664d0*/  STL.64 [R1+0x30c0], R12 ;  /* 0x0030c00c01007387 */ /* 0x0007e80000100a00 */
[----:B------:R-:W-:Y:S04]  /*664e0*/  STL.64 [R1+0xc30], R4 ;  /* 0x000c300401007387 */ /* 0x000fe80000100a00 */
[----:B------:R1:W-:Y:S04]  /*664f0*/  STL.64 [R1+0xc38], R6 ;  /* 0x000c380601007387 */ /* 0x0003e80000100a00 */
[----:B0-----:R-:W2:Y:S01]  /*66500*/  LDL.LU R8, [R1+0xb50] ;  /* 0x000b500001087983 */ /* 0x001ea20000300800 */
[C---:B---3--:R-:W-:Y:S08]  /*66510*/  HMMA.16816.F32 R12, R28.reuse, R16, R32 ;  /* 0x000000101c0c723c */ /* 0x048ff00000001820 */
[C---:B-1----:R-:W-:Y:S11]  /*66520*/  HMMA.16816.F32 R4, R28.reuse, R18, R24 ;  /* 0x000000121c04723c */ /* 0x042ff60000001818 */
[----:B------:R0:W-:Y:S04]  /*66530*/  STL.64 [R1+0xc20], R12 ;  /* 0x000c200c01007387 */ /* 0x0001e80000100a00 */
[----:B------:R1:W-:Y:S04]  /*66540*/  STL.64 [R1+0xc28], R14 ;  /* 0x000c280e01007387 */ /* 0x0003e80000100a00 */
[----:B------:R-:W-:Y:S04]  /*66550*/  STL.64 [R1+0xc10], R4 ;  /* 0x000c100401007387 */ /* 0x000fe80000100a00 */
[----:B------:R3:W-:Y:S04]  /*66560*/  STL.64 [R1+0xc18], R6 ;  /* 0x000c180601007387 */ /* 0x0007e80000100a00 */
[----:B------:R-:W2:Y:S04]  /*66570*/  LDL.LU R9, [R1+0xb54] ;  /* 0x000b540001097983 */ /* 0x000ea80000300800 */
        /* <DEDUP_REMOVED lines=30> */
[----:B---3--:R-:W3:Y:S04]  /*66760*/  LDL.LU R6, [R1+0x2a10] ;  /* 0x002a100001067983 */ /* 0x008ee80000300800 */
        /* <DEDUP_REMOVED lines=66> */
[C---:B------:R-:W-:Y:S08]  /*66b90*/  HMMA.16816.F32 R12, R28.reuse, R44, R12 ;  /* 0x0000002c1c0c723c */ /* 0x040ff0000000180c */
[C---:B------:R-:W-:Y:S08]  /*66ba0*/  HMMA.16816.F32 R8, R28.reuse, R46, R8 ;  /* 0x0000002e1c08723c */ /* 0x040ff00000001808 */
        /* <DEDUP_REMOVED lines=23> */
[----:B0-----:R-:W-:Y:S02]  /*66d20*/  HMMA.16816.F32 R8, R28, R48, R56 ;  /* 0x000000301c08723c */ /* 0x001fe40000001838 */
[----:B------:R-:W-:Y:S04]  /*66d30*/  STL.64 [R1+0x3120], R50 ;  /* 0x0031203201007387 */ /* 0x000fe80000100a00 */
[----:B------:R-:W-:-:S13]  /*66d40*/  STL.64 [R1+0x3118], R48 ;  /* 0x0031183001007387 */ /* 0x000fda0000100a00 */
[----:B------:R-:W-:Y:S04]  /*66d50*/  STL.64 [R1+0xb10], R8 ;  /* 0x000b100801007387 */ /* 0x000fe80000100a00 */
[----:B------:R0:W-:Y:S04]  /*66d60*/  STL.64 [R1+0xb18], R10 ;  /* 0x000b180a01007387 */ /* 0x0001e80000100a00 */
[----:B------:R-:W2:Y:S04]  /*66d70*/  LDL.LU R58, [R1+0x38] ;  /* 0x00003800013a7983 */ /* 0x000ea80000300800 */
[----:B------:R-:W2:Y:S04]  /*66d80*/  LDL.LU R59, [R1+0x3c] ;  /* 0x00003c00013b7983 */ /* 0x000ea80000300800 */
[----:B------:R-:W3:Y:S04]  /*66d90*/  LDL.LU R56, [R1+0x40] ;  /* 0x0000400001387983 */ /* 0x000ee80000300800 */
[----:B------:R-:W3:Y:S01]  /*66da0*/  LDL.LU R57, [R1+0x44] ;  /* 0x0000440001397983 */ /* 0x000ee20000300800 */
[----:B------:R-:W-:-:S02]  /*66db0*/  IMAD R4, R53, 0x100, R52 ;  /* 0x0000010035047824 */ /* 0x000fc400078e0234 */
[----:B------:R-:W-:-:S03]  /*66dc0*/  IMAD R5, R7, 0x100, R6 ;  /* 0x0000010007057824 */ /* 0x000fc600078e0206 */
[----:B------:R-:W-:Y:S02]  /*66dd0*/  F2FP.F16.E5M2.UNPACK_B R29, R4 ;  /* 0x00000004ff1d723e */ /* 0x000fe400020004ff */
[----:B------:R-:W-:Y:S01]  /*66de0*/  F2FP.F16.E5M2.UNPACK_B R28, R5 ;  /* 0x00000005ff1c723e */ /* 0x000fe200020004ff */
[----:B--2---:R-:W-:Y:S04]  /*66df0*/  STL.64 [R1+0x31b0], R58 ;  /* 0x0031b03a01007387 */ /* 0x004fe80000100a00 */
[----:B---3--:R-:W-:Y:S04]  /*66e00*/  STL.64 [R1+0x31a8], R56 ;  /* 0x0031a83801007387 */ /* 0x008fe80000100a00 */
[----:B------:R-:W2:Y:S04]  /*66e10*/  LDL.LU R4, [R1+0x7a0] ;  /* 0x0007a00001047983 */ /* 0x000ea80000300800 */
[----:B------:R-:W2:Y:S04]  /*66e20*/  LDL.LU R5, [R1+0x7a4] ;  /* 0x0007a40001057983 */ /* 0x000ea80000300800 */
[----:B------:R-:W3:Y:S04]  /*66e30*/  LDL.LU R6, [R1+0x7a8] ;  /* 0x0007a80001067983 */ /* 0x000ee80000300800 */
[----:B------:R-:W3:Y:S04]  /*66e40*/  LDL.LU R7, [R1+0x7ac] ;  /* 0x0007ac0001077983 */ /* 0x000ee80000300800 */
[----:B---3--:R-:W-:Y:S04]  /*66e50*/  STL.64 [R1+0x31c0], R6 ;  /* 0x0031c00601007387 */ /* 0x008fe80000100a00 */
[----:B--2---:R1:W-:Y:S04]  /*66e60*/  STL.64 [R1+0x31b8], R4 ;  /* 0x0031b80401007387 */ /* 0x0043e80000100a00 */
[----:B0-----:R-:W2:Y:S04]  /*66e70*/  LDL.LU R10, [R1+0x48] ;  /* 0x00004800010a7983 */ /* 0x001ea80000300800 */
[----:B------:R-:W2:Y:S04]  /*66e80*/  LDL.LU R11, [R1+0x4c] ;  /* 0x00004c00010b7983 */ /* 0x000ea80000300800 */
[----:B------:R-:W3:Y:S04]  /*66e90*/  LDL.LU R12, [R1+0x7c0] ;  /* 0x0007c000010c7983 */ /* 0x000ee80000300800 */
[----:B------:R-:W3:Y:S04]  /*66ea0*/  LDL.LU R13, [R1+0x7c4] ;  /* 0x0007c400010d7983 */ /* 0x000ee80000300800 */
[----:B------:R-:W4:Y:S04]  /*66eb0*/  LDL.LU R14, [R1+0x7c8] ;  /* 0x0007c800010e7983 */ /* 0x000f280000300800 */
[----:B------:R-:W4:Y:S04]  /*66ec0*/  LDL.LU R15, [R1+0x7cc] ;  /* 0x0007cc00010f7983 */ /* 0x000f280000300800 */
[----:B----4-:R0:W-:Y:S04]  /*66ed0*/  STL.64 [R1+0x31d0], R14 ;  /* 0x0031d00e01007387 */ /* 0x0101e80000100a00 */
[----:B---3--:R-:W-:Y:S04]  /*66ee0*/  STL.64 [R1+0x31c8], R12 ;  /* 0x0031c80c01007387 */ /* 0x008fe80000100a00 */
[----:B------:R-:W3:Y:S04]  /*66ef0*/  LDL.LU R8, [R1+0x50] ;  /* 0x0000500001087983 */ /* 0x000ee80000300800 */
[----:B------:R-:W3:Y:S04]  /*66f00*/  LDL.LU R9, [R1+0x54] ;  /* 0x0000540001097983 */ /* 0x000ee80000300800 */
[----:B--2---:R-:W-:Y:S04]  /*66f10*/  STL.64 [R1+0x31e0], R10 ;  /* 0x0031e00a01007387 */ /* 0x004fe80000100a00 */
[----:B---3--:R2:W-:Y:S04]  /*66f20*/  STL.64 [R1+0x31d8], R8 ;  /* 0x0031d80801007387 */ /* 0x0085e80000100a00 */
        /* <DEDUP_REMOVED lines=10> */
[----:B----4-:R4:W-:Y:S04]  /*66fd0*/  STL.64 [R1+0x3200], R22 ;  /* 0x0032001601007387 */ /* 0x0109e80000100a00 */
[----:B--2---:R2:W-:Y:S04]  /*66fe0*/  STL.64 [R1+0x31f8], R20 ;  /* 0x0031f81401007387 */ /* 0x0045e80000100a00 */
[----:B------:R-:W2:Y:S04]  /*66ff0*/  LDL.LU R32, [R1+0x820] ;  /* 0x0008200001207983 */ /* 0x000ea80000300800 */
[----:B------:R-:W2:Y:S04]  /*67000*/  LDL.LU R33, [R1+0x824] ;  /* 0x0008240001217983 */ /* 0x000ea80000300800 */
[----:B------:R-:W2:Y:S04]  /*67010*/  LDL.LU R34, [R1+0x828] ;  /* 0x0008280001227983 */ /* 0x000ea80000300800 */
[----:B------:R-:W2:Y:S04]  /*67020*/  LDL.LU R35, [R1+0x82c] ;  /* 0x00082c0001237983 */ /* 0x000ea80000300800 */
[----:B--2---:R-:W-:Y:S04]  /*67030*/  STL.64 [R1+0x3210], R34 ;  /* 0x0032102201007387 */ /* 0x004fe80000100a00 */
[----:B------:R-:W-:Y:S04]  /*67040*/  STL.64 [R1+0x3208], R32 ;  /* 0x0032082001007387 */ /* 0x000fe80000100a00 */
[----:B------:R-:W2:Y:S04]  /*67050*/  LDL.LU R38, [R1+0x68] ;  /* 0x0000680001267983 */ /* 0x000ea80000300800 */
[----:B------:R-:W2:Y:S04]  /*67060*/  LDL.LU R39, [R1+0x6c] ;  /* 0x00006c0001277983 */ /* 0x000ea80000300800 */
[----:B------:R-:W2:Y:S04]  /*67070*/  LDL.LU R40, [R1+0x840] ;  /* 0x0008400001287983 */ /* 0x000ea80000300800 */
[----:B------:R-:W2:Y:S04]  /*67080*/  LDL.LU R41, [R1+0x844] ;  /* 0x0008440001297983 */ /* 0x000ea80000300800 */
[----:B------:R-:W2:Y:S04]  /*67090*/  LDL.LU R42, [R1+0x848] ;  /* 0x00084800012a7983 */ /* 0x000ea80000300800 */
[----:B------:R-:W2:Y:S04]  /*670a0*/  LDL.LU R43, [R1+0x84c] ;  /* 0x00084c00012b7983 */ /* 0x000ea80000300800 */
[----:B--2---:R-:W-:Y:S04]  /*670b0*/  STL.64 [R1+0x3220], R42 ;  /* 0x0032202a01007387 */ /* 0x004fe80000100a00 */
[----:B------:R2:W-:Y:S04]  /*670c0*/  STL.64 [R1+0x3218], R40 ;  /* 0x0032182801007387 */ /* 0x0005e80000100a00 */
[----:B------:R-:W2:Y:S04]  /*670d0*/  LDL.LU R36, [R1+0x70] ;  /* 0x0000700001247983 */ /* 0x000ea80000300800 */
[----:B------:R-:W2:Y:S04]  /*670e0*/  LDL.LU R37, [R1+0x74] ;  /* 0x0000740001257983 */ /* 0x000ea80000300800 */
[----:B------:R0:W-:Y:S04]  /*670f0*/  STL.64 [R1+0x3230], R38 ;  /* 0x0032302601007387 */ /* 0x0001e80000100a00 */
[----:B--2---:R-:W-:Y:S04]  /*67100*/  STL.64 [R1+0x3228], R36 ;  /* 0x0032282401007387 */ /* 0x004fe80000100a00 */
        /* <DEDUP_REMOVED lines=8> */
[----:B------:R-:W3:Y:S04]  /*67190*/  LDL.LU R48, [R1+0x80] ;  /* 0x0000800001307983 */ /* 0x000ee80000300800 */
[----:B------:R-:W3:Y:S04]  /*671a0*/  LDL.LU R49, [R1+0x84] ;  /* 0x0000840001317983 */ /* 0x000ee80000300800 */
[----:B--2---:R-:W-:Y:S04]  /*671b0*/  STL.64 [R1+0x3250], R50 ;  /* 0x0032503201007387 */ /* 0x004fe80000100a00 */
[----:B---3--:R2:W-:Y:S04]  /*671c0*/  STL.64 [R1+0x3248], R48 ;  /* 0x0032483001007387 */ /* 0x0085e80000100a00 */
[----:B-1----:R-:W3:Y:S04]  /*671d0*/  LDL.LU R4, [R1+0x8a0] ;  /* 0x0008a00001047983 */ /* 0x002ee80000300800 */
[----:B------:R-:W3:Y:S04]  /*671e0*/  LDL.LU R5, [R1+0x8a4] ;  /* 0x0008a40001057983 */ /* 0x000ee80000300800 */
[----:B------:R-:W2:Y:S04]  /*671f0*/  LDL.LU R6, [R1+0x8a8] ;  /* 0x0008a80001067983 */ /* 0x000ea80000300800 */
[----:B------:R-:W2:Y:S04]  /*67200*/  LDL.LU R7, [R1+0x8ac] ;  /* 0x0008ac0001077983 */ /* 0x000ea80000300800 */
[----:B--2---:R1:W-:Y:S04]  /*67210*/  STL.64 [R1+0x3260], R6 ;  /* 0x0032600601007387 */ /* 0x0043e80000100a00 */
[----:B---3--:R2:W-:Y:S04]  /*67220*/  STL.64 [R1+0x3258], R4 ;  /* 0x0032580401007387 */ /* 0x0085e80000100a00 */
[----:B0-----:R-:W3:Y:S04]  /*67230*/  LDL.LU R14, [R1+0x88] ;  /* 0x00008800010e7983 */ /* 0x001ee80000300800 */
[----:B------:R-:W3:Y:S04]  /*67240*/  LDL.LU R15, [R1+0x8c] ;  /* 0x00008c00010f7983 */ /* 0x000ee80000300800 */
        /* <DEDUP_REMOVED lines=8> */
[----:B---3--:R-:W-:Y:S04]  /*672d0*/  STL.64 [R1+0x3280], R14 ;  /* 0x0032800e01007387 */ /* 0x008fe80000100a00 */
[----:B--2---:R0:W-:Y:S04]  /*672e0*/  STL.64 [R1+0x3278], R12 ;  /* 0x0032780c01007387 */ /* 0x0041e80000100a00 */
[----:B------:R-:W2:Y:S04]  /*672f0*/  LDL.LU R16, [R1+0x8e0] ;  /* 0x0008e00001107983 */ /* 0x000ea80000300800 */
[----:B------:R-:W2:Y:S04]  /*67300*/  LDL.LU R17, [R1+0x8e4] ;  /* 0x0008e40001117983 */ /* 0x000ea80000300800 */
[----:B------:R-:W3:Y:S04]  /*67310*/  LDL.LU R18, [R1+0x8e8] ;  /* 0x0008e80001127983 */ /* 0x000ee80000300800 */
[----:B------:R-:W3:Y:S04]  /*67320*/  LDL.LU R19, [R1+0x8ec] ;  /* 0x0008ec0001137983 */ /* 0x000ee80000300800 */
[----:B---3--:R3:W-:Y:S04]  /*67330*/  STL.64 [R1+0x3290], R18 ;  /* 0x0032901201007387 */ /* 0x0087e80000100a00 */
[----:B--2---:R-:W-:Y:S04]  /*67340*/  STL.64 [R1+0x3288], R16 ;  /* 0x0032881001007387 */ /* 0x004fe80000100a00 */
[----:B----4-:R-:W2:Y:S04]  /*67350*/  LDL.LU R22, [R1+0x98] ;  /* 0x0000980001167983 */ /* 0x010ea80000300800 */
[----:B------:R-:W2:Y:S04]  /*67360*/  LDL.LU R23, [R1+0x9c] ;  /* 0x00009c0001177983 */ /* 0x000ea80000300800 */
[----:B------:R-:W4:Y:S04]  /*67370*/  LDL.LU R20, [R1+0xa0] ;  /* 0x0000a00001147983 */ /* 0x000f280000300800 */
[----:B------:R-:W4:Y:S04]  /*67380*/  LDL.LU R21, [R1+0xa4] ;  /* 0x0000a40001157983 */ /* 0x000f280000300800 */
[----:B--2---:R-:W-:Y:S04]  /*67390*/  STL.64 [R1+0x32a0], R22 ;  /* 0x0032a01601007387 */ /* 0x004fe80000100a00 */
[----:B----4-:R2:W-:Y:S04]  /*673a0*/  STL.64 [R1+0x3298], R20 ;  /* 0x0032981401007387 */ /* 0x0105e80000100a00 */
[----:B------:R-:W4:Y:S04]  /*673b0*/  LDL.LU R40, [R1+0x920] ;  /* 0x0009200001287983 */ /* 0x000f280000300800 */
[----:B------:R-:W4:Y:S04]  /*673c0*/  LDL.LU R41, [R1+0x924] ;  /* 0x0009240001297983 */ /* 0x000f280000300800 */
[----:B------:R-:W2:Y:S04]  /*673d0*/  LDL.LU R42, [R1+0x928] ;  /* 0x00092800012a7983 */ /* 0x000ea80000300800 */
[----:B------:R-:W2:Y:S04]  /*673e0*/  LDL.LU R43, [R1+0x92c] ;  /* 0x00092c00012b7983 */ /* 0x000ea80000300800 */
[----:B--2---:R-:W-:Y:S04]  /*673f0*/  STL.64 [R1+0x32b0], R42 ;  /* 0x0032b02a01007387 */ /* 0x004fe80000100a00 */
[----:B----4-:R2:W-:Y:S04]  /*67400*/  STL.64 [R1+0x32a8], R40 ;  /* 0x0032a82801007387 */ /* 0x0105e80000100a00 */
[----:B------:R-:W4:Y:S04]  /*67410*/  LDL.LU R38, [R1+0xa8] ;  /* 0x0000a80001267983 */ /* 0x000f280000300800 */
[----:B------:R-:W4:Y:S04]  /*67420*/  LDL.LU R39, [R1+0xac] ;  /* 0x0000ac0001277983 */ /* 0x000f280000300800 */
[----:B------:R-:W2:Y:S04]  /*67430*/  LDL.LU R44, [R1+0x940] ;  /* 0x00094000012c7983 */ /* 0x000ea80000300800 */
[----:B------:R-:W2:Y:S04]  /*67440*/  LDL.LU R45, [R1+0x944] ;  /* 0x00094400012d7983 */ /* 0x000ea80000300800 */
[----:B------:R-:W2:Y:S04]  /*67450*/  LDL.LU R46, [R1+0x948] ;  /* 0x00094800012e7983 */ /* 0x000ea80000300800 */
[----:B------:R-:W2:Y:S04]  /*67460*/  LDL.LU R47, [R1+0x94c] ;  /* 0x00094c00012f7983 */ /* 0x000ea80000300800 */
[----:B--2---:R2:W-:Y:S04]  /*67470*/  STL.64 [R1+0x32c0], R46 ;  /* 0x0032c02e01007387 */ /* 0x0045e80000100a00 */
[----:B------:R0:W-:Y:S04]  /*67480*/  STL.64 [R1+0x32b8], R44 ;  /* 0x0032b82c01007387 */ /* 0x0001e80000100a00 */
[----:B------:R-:W2:Y:S04]  /*67490*/  LDL.LU R36, [R1+0xb0] ;  /* 0x0000b00001247983 */ /* 0x000ea80000300800 */
[----:B------:R-:W2:Y:S04]  /*674a0*/  LDL.LU R37, [R1+0xb4] ;  /* 0x0000b40001257983 */ /* 0x000ea80000300800 */
        /* <DEDUP_REMOVED lines=8> */
[----:B-1----:R-:W4:Y:S04]  /*67530*/  LDL.LU R6, [R1+0xb8] ;  /* 0x0000b80001067983 */ /* 0x002f280000300800 */
[----:B------:R-:W4:Y:S04]  /*67540*/  LDL.LU R7, [R1+0xbc] ;  /* 0x0000bc0001077983 */ /* 0x000f280000300800 */
[----:B------:R-:W2:Y:S04]  /*67550*/  LDL.LU R4, [R1+0xc0] ;  /* 0x0000c00001047983 */ /* 0x000ea80000300800 */
[----:B------:R-:W2:Y:S04]  /*67560*/  LDL.LU R5, [R1+0xc4] ;  /* 0x0000c40001057983 */ /* 0x000ea80000300800 */
[----:B----4-:R1:W-:Y:S04]  /*67570*/  STL.64 [R1+0x32f0], R6 ;  /* 0x0032f00601007387 */ /* 0x0103e80000100a00 */
[----:B--2---:R-:W-:Y:S04]  /*67580*/  STL.64 [R1+0x32e8], R4 ;  /* 0x0032e80401007387 */ /* 0x004fe80000100a00 */
[----:B0-----:R-:W2:Y:S04]  /*67590*/  LDL.LU R12, [R1+0x9a0] ;  /* 0x0009a000010c7983 */ /* 0x001ea80000300800 */
[----:B------:R-:W2:Y:S04]  /*675a0*/  LDL.LU R13, [R1+0x9a4] ;  /* 0x0009a400010d7983 */ /* 0x000ea80000300800 */
[----:B------:R-:W4:Y:S04]  /*675b0*/  LDL.LU R14, [R1+0x9a8] ;  /* 0x0009a800010e7983 */ /* 0x000f280000300800 */
[----:B------:R-:W4:Y:S04]  /*675c0*/  LDL.LU R15, [R1+0x9ac] ;  /* 0x0009ac00010f7983 */ /* 0x000f280000300800 */
[----:B----4-:R-:W-:Y:S04]  /*675d0*/  STL.64 [R1+0x3300], R14 ;  /* 0x0033000e01007387 */ /* 0x010fe80000100a00 */
[----:B--2---:R0:W-:Y:S04]  /*675e0*/  STL.64 [R1+0x32f8], R12 ;  /* 0x0032f80c01007387 */ /* 0x0041e80000100a00 */
[----:B---3--:R-:W2:Y:S04]  /*675f0*/  LDL.LU R18, [R1+0xc8] ;  /* 0x0000c80001127983 */ /* 0x008ea80000300800 */
[----:B------:R-:W2:Y:S04]  /*67600*/  LDL.LU R19, [R1+0xcc] ;  /* 0x0000cc0001137983 */ /* 0x000ea80000300800 */
        /* <DEDUP_REMOVED lines=8> */
[----:B--2---:R2:W-:Y:S04]  /*67690*/  STL.64 [R1+0x3320], R18 ;  /* 0x0033201201007387 */ /* 0x0045e80000100a00 */
[----:B----4-:R4:W-:Y:S04]  /*676a0*/  STL.64 [R1+0x3318], R16 ;  /* 0x0033181001007387 */ /* 0x0109e80000100a00 */
        /* <DEDUP_REMOVED lines=8> */
[----:B------:R-:W3:Y:S04]  /*67730*/  LDL.LU R44, [R1+0xe0] ;  /* 0x0000e000012c7983 */ /* 0x000ee80000300800 */
[----:B------:R-:W3:Y:S04]  /*67740*/  LDL.LU R45, [R1+0xe4] ;  /* 0x0000e400012d7983 */ /* 0x000ee80000300800 */
[----:B--2---:R-:W-:Y:S04]  /*67750*/  STL.64 [R1+0x3340], R46 ;  /* 0x0033402e01007387 */ /* 0x004fe80000100a00 */
[----:B---3--:R2:W-:Y:S04]  /*67760*/  STL.64 [R1+0x3338], R44 ;  /* 0x0033382c01007387 */ /* 0x0085e80000100a00 */
[----:B------:R-:W3:Y:S04]  /*67770*/  LDL.LU R48, [R1+0xa20] ;  /* 0x000a200001307983 */ /* 0x000ee80000300800 */
[----:B------:R-:W3:Y:S04]  /*67780*/  LDL.LU R49, [R1+0xa24] ;  /* 0x000a240001317983 */ /* 0x000ee80000300800 */
[----:B------:R-:W2:Y:S04]  /*67790*/  LDL.LU R50, [R1+0xa28] ;  /* 0x000a280001327983 */ /* 0x000ea80000300800 */
[----:B------:R-:W2:Y:S04]  /*677a0*/  LDL.LU R51, [R1+0xa2c] ;  /* 0x000a2c0001337983 */ /* 0x000ea80000300800 */
[----:B--2---:R2:W-:Y:S04]  /*677b0*/  STL.64 [R1+0x3350], R50 ;  /* 0x0033503201007387 */ /* 0x0045e80000100a00 */
[----:B---3--:R-:W-:Y:S04]  /*677c0*/  STL.64 [R1+0x3348], R48 ;  /* 0x0033483001007387 */ /* 0x008fe80000100a00 */
[----:B-1----:R-:W3:Y:S04]  /*677d0*/  LDL.LU R6, [R1+0xe8] ;  /* 0x0000e80001067983 */ /* 0x002ee80000300800 */
[----:B------:R-:W3:Y:S04]  /*677e0*/  LDL.LU R7, [R1+0xec] ;  /* 0x0000ec0001077983 */ /* 0x000ee80000300800 */
[----:B0-----:R-:W2:Y:S04]  /*677f0*/  LDL.LU R12, [R1+0xa40] ;  /* 0x000a4000010c7983 */ /* 0x001ea80000300800 */
[----:B------:R-:W2:Y:S04]  /*67800*/  LDL.LU R13, [R1+0xa44] ;  /* 0x000a4400010d7983 */ /* 0x000ea80000300800 */
[----:B------:R-:W2:Y:S04]  /*67810*/  LDL.LU R14, [R1+0xa48] ;  /* 0x000a4800010e7983 */ /* 0x000ea80000300800 */
[----:B------:R-:W2:Y:S04]  /*67820*/  LDL.LU R15, [R1+0xa4c] ;  /* 0x000a4c00010f7983 */ /* 0x000ea80000300800 */
[----:B--2---:R-:W-:Y:S04]  /*67830*/  STL.64 [R1+0x3360], R14 ;  /* 0x0033600e01007387 */ /* 0x004fe80000100a00 */
[----:B------:R0:W-:Y:S04]  /*67840*/  STL.64 [R1+0x3358], R12 ;  /* 0x0033580c01007387 */ /* 0x0001e80000100a00 */
        /* <DEDUP_REMOVED lines=10> */
[----:B------:R-:W2:Y:S04]  /*678f0*/  LDL.LU R18, [R1+0xf8] ;  /* 0x0000f80001127983 */ /* 0x000ea80000300800 */
[----:B------:R-:W2:Y:S04]  /*67900*/  LDL.LU R19, [R1+0xfc] ;  /* 0x0000fc0001137983 */ /* 0x000ea80000300800 */
[----:B----4-:R-:W4:Y:S04]  /*67910*/  LDL.LU R16, [R1+0x100] ;  /* 0x0001000001107983 */ /* 0x010f280000300800 */
[----:B------:R-:W4:Y:S04]  /*67920*/  LDL.LU R17, [R1+0x104] ;  /* 0x0001040001117983 */ /* 0x000f280000300800 */
[----:B--2---:R-:W-:Y:S04]  /*67930*/  STL.64 [R1+0x3390], R18 ;  /* 0x0033901201007387 */ /* 0x004fe80000100a00 */
[----:B----4-:R2:W-:Y:S04]  /*67940*/  STL.64 [R1+0x3388], R16 ;  /* 0x0033881001007387 */ /* 0x0105e80000100a00 */
        /* <DEDUP_REMOVED lines=9> */
[----:B------:R-:W4:Y:S04]  /*679e0*/  LDL.LU R15, [R1+0xacc] ;  /* 0x000acc00010f7983 */ /* 0x000f280000300800 */
[----:B------:R-:W4:Y:S04]  /*679f0*/  LDL.LU R48, [R1+0x110] ;  /* 0x0001100001307983 */ /* 0x000f280000300800 */
[----:B------:R-:W4:Y:S04]  /*67a00*/  LDL.LU R49, [R1+0x114] ;  /* 0x0001140001317983 */ /* 0x000f280000300800 */
[----:B-1----:R-:W4:Y:S04]  /*67a10*/  LDL.LU R4, [R1+0xae0] ;  /* 0x000ae00001047983 */ /* 0x002f280000300800 */
[----:B------:R-:W4:Y:S04]  /*67a20*/  LDL.LU R5, [R1+0xae4] ;  /* 0x000ae40001057983 */ /* 0x000f280000300800 */
[----:B------:R-:W4:Y:S04]  /*67a30*/  LDL.LU R6, [R1+0xae8] ;  /* 0x000ae80001067983 */ /* 0x000f280000300800 */
[----:B------:R-:W4:Y:S04]  /*67a40*/  LDL.LU R7, [R1+0xaec] ;  /* 0x000aec0001077983 */ /* 0x000f280000300800 */
[----:B---3--:R-:W3:Y:S04]  /*67a50*/  LDL.LU R22, [R1+0x118] ;  /* 0x0001180001167983 */ /* 0x008ee80000300800 */
[----:B------:R-:W3:Y:S04]  /*67a60*/  LDL.LU R23, [R1+0x11c] ;  /* 0x00011c0001177983 */ /* 0x000ee80000300800 */
[----:B--2---:R-:W3:Y:S04]  /*67a70*/  LDL.LU R16, [R1+0xb00] ;  /* 0x000b000001107983 */ /* 0x004ee80000300800 */
        /* <DEDUP_REMOVED lines=20> */
[----:B------:R-:W-:-:S02]  /*67bc0*/  IMAD R61, R61, 0x100, R54 ;  /* 0x000001003d3d7824 */ /* 0x000fc400078e0236 */
[----:B------:R-:W-:Y:S01]  /*67bd0*/  IMAD R0, R0, 0x100, R55 ;  /* 0x0000010000007824 */ /* 0x000fe200078e0237 */
[----:B------:R-:W2:Y:S04]  /*67be0*/  LDL.LU R57, [R1+0x884] ;  /* 0x0008840001397983 */ /* 0x000ea80000300800 */
[----:B------:R-:W2:Y:S04]  /*67bf0*/  LDL.LU R58, [R1+0x888] ;  /* 0x00088800013a7983 */ /* 0x000ea80000300800 */
[----:B------:R-:W2:Y:S04]  /*67c00*/  LDL.LU R59, [R1+0x88c] ;  /* 0x00088c00013b7983 */ /* 0x000ea80000300800 */
[----:B------:R-:W2:Y:S04]  /*67c10*/  LDL.LU R24, [R1+0x800] ;  /* 0x0008000001187983 */ /* 0x000ea80000300800 */
[----:B------:R-:W2:Y:S04]  /*67c20*/  LDL.LU R25, [R1+0x804] ;  /* 0x0008040001197983 */ /* 0x000ea80000300800 */
[----:B------:R-:W2:Y:S01]  /*67c30*/  LDL.LU R26, [R1+0x808] ;  /* 0x00080800011a7983 */ /* 0x000ea20000300800 */
[----:B------:R-:W-:-:S02]  /*67c40*/  F2FP.F16.E5M2.UNPACK_B R30, R61 ;  /* 0x0000003dff1e723e */ /* 0x000fc400020004ff */
[----:B------:R-:W-:Y:S01]  /*67c50*/  F2FP.F16.E5M2.UNPACK_B R31, R0 ;  /* 0x00000000ff1f723e */ /* 0x000fe200020004ff */
[----:B------:R-:W2:Y:S04]  /*67c60*/  LDL.LU R27, [R1+0x80c] ;  /* 0x00080c00011b7983 */ /* 0x000ea80000300800 */
[----:B------:R-:W2:Y:S04]  /*67c70*/  LDL.LU R52, [R1+0x780] ;  /* 0x0007800001347983 */ /* 0x000ea80000300800 */
[----:B------:R-:W2:Y:S04]  /*67c80*/  LDL.LU R53, [R1+0x784] ;  /* 0x0007840001357983 */ /* 0x000ea80000300800 */
[----:B------:R-:W2:Y:S04]  /*67c90*/  LDL.LU R54, [R1+0x788] ;  /* 0x0007880001367983 */ /* 0x000ea80000300800 */
[----:B------:R-:W2:Y:S04]  /*67ca0*/  LDL.LU R55, [R1+0x78c] ;  /* 0x00078c0001377983 */ /* 0x000ea80000300800 */
[----:B------:R-:W2:Y:S04]  /*67cb0*/  LDL.LU R61, [R1+0x339c] ;  /* 0x00339c00013d7983 */ /* 0x000ea80000300800 */
[----:B------:R-:W2:Y:S01]  /*67cc0*/  LDL.LU R0, [R1+0x3398] ;  /* 0x0033980001007983 */ /* 0x000ea20000300800 */
[C---:B---3--:R-:W-:Y:S03]  /*67cd0*/  HMMA.16816.F32 R20, R28.reuse, R22, R16 ;  /* 0x000000161c14723c */ /* 0x048fe60000001810 */
[----:B------:R-:W2:Y:S04]  /*67ce0*/  LDL.LU.64 R18, [R1+0x3390] ;  /* 0x0033900001127983 */ /* 0x000ea80000300a00 */
[----:B------:R-:W3:Y:S01]  /*67cf0*/  LDL.LU.64 R16, [R1+0x3388] ;  /* 0x0033880001107983 */ /* 0x000ee20000300a00 */
[C---:B----4-:R-:W-:Y:S08]  /*67d00*/  HMMA.16816.F32 R4, R28.reuse, R48, R4 ;  /* 0x000000301c04723c */ /* 0x050ff00000001804 */
[C---:B------:R-:W-:Y:S03]  /*67d10*/  HMMA.16816.F32 R48, R28.reuse, R50, R12 ;  /* 0x000000321c30723c */ /* 0x040fe6000000180c */
        /* <DEDUP_REMOVED lines=14> */
[----:B---3--:R-:W-:-:S15]  /*67e00*/  HMMA.16816.F32 R44, R28, R16, R44 ;  /* 0x000000101c2c723c */ /* 0x008fde000000182c */
[----:B------:R-:W-:-:S04]  /*67e10*/  NOP ;  /* 0x0000000000007918 */ /* 0x000fc80000000000 */
[----:B------:R-:W-:Y:S04]  /*67e20*/  STL.64 [R1+0xaa0], R44 ;  /* 0x000aa02c01007387 */ /* 0x000fe80000100a00 */
[----:B------:R0:W-:Y:S04]  /*67e30*/  STL.64 [R1+0xaa8], R46 ;  /* 0x000aa82e01007387 */ /* 0x0001e80000100a00 */
[----:B0-----:R-:W3:Y:S04]  /*67e40*/  LDL.LU.64 R46, [R1+0x3340] ;  /* 0x00334000012e7983 */ /* 0x001ee80000300a00 */
[----:B------:R-:W3:Y:S01]  /*67e50*/  LDL.LU.64 R44, [R1+0x3338] ;  /* 0x00333800012c7983 */ /* 0x000ee20000300a00 */
[C---:B--2---:R-:W-:Y:S03]  /*67e60*/  HMMA.16816.F32 R16, R28.reuse, R18, R40 ;  /* 0x000000121c10723c */ /* 0x044fe60000001828 */
[----:B------:R-:W2:Y:S04]  /*67e70*/  LDL.LU.64 R42, [R1+0x3330] ;  /* 0x00333000012a7983 */ /* 0x000ea80000300a00 */
[----:B------:R-:W2:Y:S01]  /*67e80*/  LDL.LU.64 R40, [R1+0x3328] ;  /* 0x0033280001287983 */ /* 0x000ea20000300a00 */
[C---:B----4-:R-:W-:Y:S08]  /*67e90*/  HMMA.16816.F32 R20, R28.reuse, R4, R20 ;  /* 0x000000041c14723c */ /* 0x050ff00000001814 */
[C---:B------:R-:W-:Y:S03]  /*67ea0*/  HMMA.16816.F32 R4, R28.reuse, R6, R12 ;  /* 0x000000061c04723c */ /* 0x040fe6000000180c */
[----:B------:R-:W-:Y:S04]  /*67eb0*/  STL.64 [R1+0xa80], R16 ;  /* 0x000a801001007387 */ /* 0x000fe80000100a00 */
[----:B------:R0:W-:Y:S04]  /*67ec0*/  STL.64 [R1+0xa88], R18 ;  /* 0x000a881201007387 */ /* 0x0001e80000100a00 */
[----:B0-----:R-:W4:Y:S04]  /*67ed0*/  LDL.LU.64 R18, [R1+0x3320] ;  /* 0x0033200001127983 */ /* 0x001f280000300a00 */
[----:B------:R-:W2:Y:S04]  /*67ee0*/  LDL.LU.64 R16, [R1+0x3318] ;  /* 0x0033180001107983 */ /* 0x000ea80000300a00 */
        /* <DEDUP_REMOVED lines=10> */
[C---:B---3--:R-:W-:Y:S08]  /*67f90*/  HMMA.16816.F32 R48, R28.reuse, R44, R48 ;  /* 0x0000002c1c30723c */ /* 0x048ff00000001830 */
[C---:B------:R-:W-:Y:S11]  /*67fa0*/  HMMA.16816.F32 R44, R28.reuse, R46, R36 ;  /* 0x0000002e1c2c723c */ /* 0x040ff60000001824 */
[----:B------:R-:W-:Y:S04]  /*67fb0*/  STL.64 [R1+0xa20], R48 ;  /* 0x000a203001007387 */ /* 0x000fe80000100a00 */
[----:B------:R0:W-:Y:S04]  /*67fc0*/  STL.64 [R1+0xa28], R50 ;  /* 0x000a283201007387 */ /* 0x0001e80000100a00 */
[----:B0-----:R-:W3:Y:S04]  /*67fd0*/  LDL.LU.64 R50, [R1+0x32e0] ;  /* 0x0032e00001327983 */ /* 0x001ee80000300a00 */
[----:B------:R-:W3:Y:S04]  /*67fe0*/  LDL.LU.64 R48, [R1+0x32d8] ;  /* 0x0032d80001307983 */ /* 0x000ee80000300a00 */
[----:B------:R-:W3:Y:S04]  /*67ff0*/  LDL.LU.64 R38, [R1+0x32d0] ;  /* 0x0032d00001267983 */ /* 0x000ee80000300a00 */
[----:B------:R-:W3:Y:S01]  /*68000*/  LDL.LU.64 R36, [R1+0x32c8] ;  /* 0x0032c80001247983 */ /* 0x000ee20000300a00 */
[C---:B--2---:R-:W-:Y:S03]  /*68010*/  HMMA.16816.F32 R40, R28.reuse, R16, R40 ;  /* 0x000000101c28723c */ /* 0x044fe60000001828 */
[----:B------:R-:W-:Y:S04]  /*68020*/  STL.64 [R1+0xa00], R44 ;  /* 0x000a002c01007387 */ /* 0x000fe80000100a00 */
[----:B------:R0:W-:Y:S01]  /*68030*/  STL.64 [R1+0xa08], R46 ;  /* 0x000a082e01007387 */ /* 0x0001e20000100a00 */
[C---:B----4-:R-:W-:Y:S03]  /*68040*/  HMMA.16816.F32 R16, R28.reuse, R18, R20 ;  /* 0x000000121c10723c */ /* 0x050fe60000001814 */
[----:B0-----:R-:W2:Y:S04]  /*68050*/  LDL.LU.64 R46, [R1+0x32c0] ;  /* 0x0032c000012e7983 */ /* 0x001ea80000300a00 */
[----:B------:R-:W2:Y:S04]  /*68060*/  LDL.LU.64 R44, [R1+0x32b8] ;  /* 0x0032b800012c7983 */ /* 0x000ea80000300a00 */
[----:B------:R-:W-:Y:S04]  /*68070*/  STL.64 [R1+0x9e0], R40 ;  /* 0x0009e02801007387 */ /* 0x000fe80000100a00 */
[----:B------:R0:W-:Y:S01]  /*68080*/  STL.64 [R1+0x9e8], R42 ;  /* 0x0009e82a01007387 */ /* 0x0001e20000100a00 */
[C---:B------:R-:W-:Y:S08]  /*68090*/  HMMA.16816.F32 R12, R28.reuse, R4, R12 ;  /* 0x000000041c0c723c */ /* 0x040ff0000000180c */
[C---:B------:R-:W-:Y:S01]  /*680a0*/  HMMA.16816.F32 R4, R28.reuse, R6, R8 ;  /* 0x000000061c04723c */ /* 0x040fe20000001808 */
[----:B0-----:R-:W4:Y:S04]  /*680b0*/  LDL.LU.64 R42, [R1+0x32b0] ;  /* 0x0032b000012a7983 */ /* 0x001f280000300a00 */
[----:B------:R-:W4:Y:S04]  /*680c0*/  LDL.LU.64 R40, [R1+0x32a8] ;  /* 0x0032a80001287983 */ /* 0x000f280000300a00 */
[----:B------:R-:W4:Y:S04]  /*680d0*/  LDL.LU.64 R22, [R1+0x32a0] ;  /* 0x0032a00001167983 */ /* 0x000f280000300a00 */
[----:B------:R-:W4:Y:S04]  /*680e0*/  LDL.LU.64 R20, [R1+0x3298] ;  /* 0x0032980001147983 */ /* 0x000f280000300a00 */
        /* <DEDUP_REMOVED lines=20> */
[C---:B--2---:R-:W-:Y:S08]  /*68230*/  HMMA.16816.F32 R36, R28.reuse, R38, R44 ;  /* 0x000000261c24723c */ /* 0x044ff0000000182c */
[C---:B----4-:R-:W-:Y:S08]  /*68240*/  HMMA.16816.F32 R40, R28.reuse, R20, R40 ;  /* 0x000000141c28723c */ /* 0x050ff00000001828 */
[C---:B------:R-:W-:Y:S01]  /*68250*/  HMMA.16816.F32 R20, R28.reuse, R22, R32 ;  /* 0x000000161c14723c */ /* 0x040fe20000001820 */
[----:B------:R-:W2:Y:S04]  /*68260*/  LDL.LU.64 R46, [R1+0x3240] ;  /* 0x00324000012e7983 */ /* 0x000ea80000300a00 */
[----:B------:R-:W2:Y:S04]  /*68270*/  LDL.LU.64 R44, [R1+0x3238] ;  /* 0x00323800012c7983 */ /* 0x000ea80000300a00 */
[----:B------:R-:W-:Y:S04]  /*68280*/  STL.64 [R1+0x940], R36 ;  /* 0x0009402401007387 */ /* 0x000fe80000100a00 */
[----:B------:R0:W-:Y:S01]  /*68290*/  STL.64 [R1+0x948], R38 ;  /* 0x0009482601007387 */ /* 0x0001e20000100a00 */
[C---:B------:R-:W-:Y:S08]  /*682a0*/  HMMA.16816.F32 R16, R28.reuse, R12, R16 ;  /* 0x0000000c1c10723c */ /* 0x040ff00000001810 */
[C---:B------:R-:W-:Y:S01]  /*682b0*/  HMMA.16816.F32 R12, R28.reuse, R14, R8 ;  /* 0x0000000e1c0c723c */ /* 0x040fe20000001808 */
        /* <DEDUP_REMOVED lines=30> */
[C---:B--2---:R-:W-:Y:S08]  /*684a0*/  HMMA.16816.F32 R44, R28.reuse, R36, R44 ;  /* 0x000000241c2c723c */ /* 0x044ff0000000182c */
[C---:B----4-:R-:W-:Y:S01]  /*684b0*/  HMMA.16816.F32 R36, R28.reuse, R38, R40 ;  /* 0x000000261c24723c */ /* 0x050fe20000001828 */
[----:B------:R-:W-:Y:S04]  /*684c0*/  STL.64 [R1+0x880], R48 ;  /* 0x0008803001007387 */ /* 0x000fe80000100a00 */
[----:B------:R-:W-:Y:S03]  /*684d0*/  STL.64 [R1+0x888], R50 ;  /* 0x0008883201007387 */ /* 0x000fe60000100a00 */
        /* <DEDUP_REMOVED lines=8> */
[C---:B------:R-:W-:Y:S03]  /*68560*/  HMMA.16816.F32 R12, R28.reuse, R10, R12 ;  /* 0x0000000a1c0c723c */ /* 0x040fe6000000180c */
[----:B------:R-:W-:Y:S04]  /*68570*/  STL.64 [R1+0x828], R34 ;  /* 0x0008282201007387 */ /* 0x000fe80000100a00 */
[----:B------:R0:W-:Y:S04]  /*68580*/  STL.64 [R1+0x800], R20 ;  /* 0x0008001401007387 */ /* 0x0001e80000100a00 */
[----:B------:R1:W-:Y:S04]  /*68590*/  STL.64 [R1+0x808], R22 ;  /* 0x0008081601007387 */ /* 0x0003e80000100a00 */
[----:B------:R-:W-:Y:S04]  /*685a0*/  STL.64 [R1+0x7e0], R16 ;  /* 0x0007e01001007387 */ /* 0x000fe80000100a00 */
[----:B------:R-:W-:Y:S04]  /*685b0*/  STL.64 [R1+0x7e8], R18 ;  /* 0x0007e81201007387 */ /* 0x000fe80000100a00 */
[----:B------:R-:W-:Y:S04]  /*685c0*/  STL.64 [R1+0x7c0], R12 ;  /* 0x0007c00c01007387 */ /* 0x000fe80000100a00 */
[----:B------:R-:W-:Y:S04]  /*685d0*/  STL.64 [R1+0x7c8], R14 ;  /* 0x0007c80e01007387 */ /* 0x000fe80000100a00 */
[----:B0-----:R-:W2:Y:S01]  /*685e0*/  LDL.LU R20, [R1+0x5a0] ;  /* 0x0005a00001147983 */ /* 0x001ea20000300800 */
[C---:B---3--:R-:W-:Y:S08]  /*685f0*/  HMMA.16816.F32 R8, R28.reuse, R56, R4 ;  /* 0x000000381c08723c */ /* 0x048ff00000001804 */
[----:B------:R-:W-:Y:S11]  /*68600*/  HMMA.16816.F32 R4, R28, R58, R52 ;  /* 0x0000003a1c04723c */ /* 0x000ff60000001834 */
[----:B------:R-:W-:Y:S04]  /*68610*/  STL.64 [R1+0x7a0], R8 ;  /* 0x0007a00801007387 */ /* 0x000fe80000100a00 */
[----:B------:R-:W-:Y:S04]  /*68620*/  STL.64 [R1+0x7a8], R10 ;  /* 0x0007a80a01007387 */ /* 0x000fe80000100a00 */
[----:B------:R0:W-:Y:S04]  /*68630*/  STL.64 [R1+0x780], R4 ;  /* 0x0007800401007387 */ /* 0x0001e80000100a00 */
[----:B------:R3:W-:Y:S04]  /*68640*/  STL.64 [R1+0x788], R6 ;  /* 0x0007880601007387 */ /* 0x0007e80000100a00 */
[----:B------:R-:W2:Y:S04]  /*68650*/  LDL.LU R21, [R1+0x5a4] ;  /* 0x0005a40001157983 */ /* 0x000ea80000300800 */
[----:B-1----:R-:W4:Y:S04]  /*68660*/  LDL.LU R22, [R1+0x5a8] ;  /* 0x0005a80001167983 */ /* 0x002f280000300800 */
[----:B------:R-:W4:Y:S04]  /*68670*/  LDL.LU R23, [R1+0x5ac] ;  /* 0x0005ac0001177983 */ /* 0x000f280000300800 */
[----:B----4-:R1:W-:Y:S04]  /*68680*/  STL.64 [R1+0x3130], R22 ;  /* 0x0031301601007387 */ /* 0x0103e80000100a00 */
[----:B--2---:R-:W-:Y:S04]  /*68690*/  STL.64 [R1+0x3128], R20 ;  /* 0x0031281401007387 */ /* 0x004fe80000100a00 */
[----:B------:R-:W2:Y:S04]  /*686a0*/  LDL.LU R36, [R1+0x600] ;  /* 0x0006000001247983 */ /* 0x000ea80000300800 */
[----:B------:R-:W2:Y:S04]  /*686b0*/  LDL.LU R37, [R1+0x604] ;  /* 0x0006040001257983 */ /* 0x000ea80000300800 */
[----:B------:R-:W4:Y:S04]  /*686c0*/  LDL.LU R38, [R1+0x608] ;  /* 0x0006080001267983 */ /* 0x000f280000300800 */
[----:B------:R-:W4:Y:S04]  /*686d0*/  LDL.LU R39, [R1+0x60c] ;  /* 0x00060c0001277983 */ /* 0x000f280000300800 */
[----:B----4-:R-:W-:Y:S04]  /*686e0*/  STL.64 [R1+0x3140], R38 ;  /* 0x0031402601007387 */ /* 0x010fe80000100a00 */
[----:B--2---:R2:W-:Y:S04]  /*686f0*/  STL.64 [R1+0x3138], R36 ;  /* 0x0031382401007387 */ /* 0x0045e80000100a00 */
        /* <DEDUP_REMOVED lines=9> */
[----:B------:R-:W2:Y:S01]  /*68790*/  LDL.LU R59, [R1+0x68c] ;  /* 0x00068c00013b7983 */ /* 0x000ea20000300800 */
[----:B0-----:R-:W-:-:S03]  /*687a0*/  IMAD.MOV.U32 R5, RZ, RZ, R0 ;  /* 0x000000ffff057224 */ /* 0x001fc600078e0000 */
[----:B--2---:R0:W-:Y:S04]  /*687b0*/  STL.64 [R1+0x3160], R58 ;  /* 0x0031603a01007387 */ /* 0x0041e80000100a00 */
[----:B----4-:R2:W-:Y:S04]  /*687c0*/  STL.64 [R1+0x3158], R56 ;  /* 0x0031583801007387 */ /* 0x0105e80000100a00 */
[----:B---3--:R-:W3:Y:S04]  /*687d0*/  LDL.LU R6, [R1] ;  /* 0x0000000001067983 */ /* 0x008ee80000300800 */
[----:B------:R-:W3:Y:S04]  /*687e0*/  LDL.LU R7, [R1+0x4] ;  /* 0x0000040001077983 */ /* 0x000ee80000300800 */
[----:B------:R-:W4:Y:S04]  /*687f0*/  LDL.LU R4, [R1+0x8] ;  /* 0x0000080001047983 */ /* 0x000f280000300800 */
[----:B------:R-:W2:Y:S04]  /*68800*/  LDL.LU R0, [R1+0x31a0] ;  /* 0x0031a00001007983 */ /* 0x000ea80000300800 */
[----:B---3--:R-:W-:Y:S04]  /*68810*/  STL.64 [R1+0x3170], R6 ;  /* 0x0031700601007387 */ /* 0x008fe80000100a00 */
[----:B----4-:R-:W-:Y:S04]  /*68820*/  STL.64 [R1+0x3168], R4 ;  /* 0x0031680401007387 */ /* 0x010fe80000100a00 */
[----:B------:R-:W3:Y:S04]  /*68830*/  LDL.LU R48, [R1+0x6c0] ;  /* 0x0006c00001307983 */ /* 0x000ee80000300800 */
[----:B------:R-:W3:Y:S04]  /*68840*/  LDL.LU R49, [R1+0x6c4] ;  /* 0x0006c40001317983 */ /* 0x000ee80000300800 */
[----:B------:R-:W4:Y:S04]  /*68850*/  LDL.LU R50, [R1+0x6c8] ;  /* 0x0006c80001327983 */ /* 0x000f280000300800 */
[----:B------:R-:W4:Y:S04]  /*68860*/  LDL.LU R51, [R1+0x6cc] ;  /* 0x0006cc0001337983 */ /* 0x000f280000300800 */
[----:B----4-:R-:W-:Y:S04]  /*68870*/  STL.64 [R1+0x3180], R50 ;  /* 0x0031803201007387 */ /* 0x010fe80000100a00 */
[----:B---3--:R-:W-:Y:S04]  /*68880*/  STL.64 [R1+0x3178], R48 ;  /* 0x0031783001007387 */ /* 0x008fe80000100a00 */
[----:B-1----:R-:W3:Y:S04]  /*68890*/  LDL.LU R22, [R1+0x10] ;  /* 0x0000100001167983 */ /* 0x002ee80000300800 */
[----:B------:R-:W3:Y:S04]  /*688a0*/  LDL.LU R23, [R1+0x14] ;  /* 0x0000140001177983 */ /* 0x000ee80000300800 */
[----:B------:R-:W4:Y:S04]  /*688b0*/  LDL.LU R36, [R1+0x6e0] ;  /* 0x0006e00001247983 */ /* 0x000f280000300800 */
[----:B------:R-:W4:Y:S04]  /*688c0*/  LDL.LU R37, [R1+0x6e4] ;  /* 0x0006e40001257983 */ /* 0x000f280000300800 */
[----:B------:R-:W3:Y:S04]  /*688d0*/  LDL.LU R38, [R1+0x6e8] ;  /* 0x0006e80001267983 */ /* 0x000ee80000300800 */
[----:B------:R-:W3:Y:S01]  /*688e0*/  LDL.LU R39, [R1+0x6ec] ;  /* 0x0006ec0001277983 */ /* 0x000ee20000300800 */
[----:B--2---:R-:W-:-:S03]  /*688f0*/  IMAD.MOV.U32 R21, RZ, RZ, R0 ;  /* 0x000000ffff157224 */ /* 0x004fc600078e0000 */
[----:B---3--:R-:W-:Y:S04]  /*68900*/  STL.64 [R1+0x3190], R38 ;  /* 0x0031902601007387 */ /* 0x008fe80000100a00 */
[----:B----4-:R1:W-:Y:S04]  /*68910*/  STL.64 [R1+0x3188], R36 ;  /* 0x0031882401007387 */ /* 0x0103e80000100a00 */
[----:B------:R-:W2:Y:S04]  /*68920*/  LDL.LU R20, [R1+0x18] ;  /* 0x0000180001147983 */ /* 0x000ea80000300800 */
[----:B------:R-:W3:Y:S04]  /*68930*/  LDL.LU R0, [R1+0x319c] ;  /* 0x00319c0001007983 */ /* 0x000ee80000300800 */
[----:B------:R-:W2:Y:S04]  /*68940*/  LDL.LU R44, [R1+0x700] ;  /* 0x00070000012c7983 */ /* 0x000ea80000300800 */
[----:B------:R-:W2:Y:S04]  /*68950*/  LDL.LU R45, [R1+0x704] ;  /* 0x00070400012d7983 */ /* 0x000ea80000300800 */
[----:B------:R-:W2:Y:S04]  /*68960*/  LDL.LU R46, [R1+0x708] ;  /* 0x00070800012e7983 */ /* 0x000ea80000300800 */
[----:B------:R-:W2:Y:S04]  /*68970*/  LDL.LU R47, [R1+0x70c] ;  /* 0x00070c00012f7983 */ /* 0x000ea80000300800 */
[----:B0-----:R-:W4:Y:S04]  /*68980*/  LDL.LU R58, [R1+0x20] ;  /* 0x00002000013a7983 */ /* 0x001f280000300800 */
[----:B------:R-:W4:Y:S04]  /*68990*/  LDL.LU R59, [R1+0x24] ;  /* 0x00002400013b7983 */ /* 0x000f280000300800 */
[----:B------:R-:W2:Y:S04]  /*689a0*/  LDL.LU R56, [R1+0x28] ;  /* 0x0000280001387983 */ /* 0x000ea80000300800 */
[----:B------:R-:W2:Y:S04]  /*689b0*/  LDL.LU R57, [R1+0x2c] ;  /* 0x00002c0001397983 */ /* 0x000ea80000300800 */
[----:B------:R-:W2:Y:S01]  /*689c0*/  LDL.LU R14, [R1+0x30] ;  /* 0x00003000010e7983 */ /* 0x000ea20000300800 */
[----:B---3--:R-:W-:-:S03]  /*689d0*/  IMAD.MOV.U32 R15, RZ, RZ, R0 ;  /* 0x000000ffff0f7224 */ /* 0x008fc600078e0000 */
[----:B------:R-:W3:Y:S04]  /*689e0*/  LDL.LU R0, [R1+0x3198] ;  /* 0x0031980001007983 */ /* 0x000ee80000300800 */
[----:B-1----:R-:W2:Y:S04]  /*689f0*/  LDL.LU R36, [R1+0x760] ;  /* 0x0007600001247983 */ /* 0x002ea80000300800 */
        /* <DEDUP_REMOVED lines=36> */
[C---:B---3--:R-:W-:Y:S01]  /*68c40*/  HMMA.16816.F32 R48, R28.reuse, R56, R48 ;  /* 0x000000381c30723c */ /* 0x048fe20000001830 */
[----:B------:R-:W2:Y:S04]  /*68c50*/  LDL.LU.64 R38, [R1+0x3190] ;  /* 0x0031900001267983 */ /* 0x000ea80000300a00 */
[----:B------:R-:W2:Y:S03]  /*68c60*/  LDL.LU.64 R36, [R1+0x3188] ;  /* 0x0031880001247983 */ /* 0x000ea60000300a00 */
[C---:B----4-:R-:W-:Y:S03]  /*68c70*/  HMMA.16816.F32 R56, R28.reuse, R58, R4 ;  /* 0x0000003a1c38723c */ /* 0x050fe60000001804 */
[----:B------:R0:W-:Y:S04]  /*68c80*/  STL.64 [R1+0x760], R12 ;  /* 0x0007600c01007387 */ /* 0x0001e80000100a00 */
[----:B------:R1:W-:Y:S04]  /*68c90*/  STL.64 [R1+0x768], R14 ;  /* 0x0007680e01007387 */ /* 0x0003e80000100a00 */
[----:B0-----:R-:W3:Y:S04]  /*68ca0*/  LDL.LU R12, [R1+0x560] ;  /* 0x00056000010c7983 */ /* 0x001ee80000300800 */
[----:B------:R-:W3:Y:S04]  /*68cb0*/  LDL.LU R13, [R1+0x564] ;  /* 0x00056400010d7983 */ /* 0x000ee80000300800 */
[----:B-1----:R-:W3:Y:S04]  /*68cc0*/  LDL.LU R14, [R1+0x568] ;  /* 0x00056800010e7983 */ /* 0x002ee80000300800 */
[----:B------:R-:W3:Y:S04]  /*68cd0*/  LDL.LU R15, [R1+0x56c] ;  /* 0x00056c00010f7983 */ /* 0x000ee80000300800 */
[----:B------:R-:W-:Y:S04]  /*68ce0*/  STL.64 [R1+0x740], R48 ;  /* 0x0007403001007387 */ /* 0x000fe80000100a00 */
[----:B------:R0:W-:Y:S04]  /*68cf0*/  STL.64 [R1+0x748], R50 ;  /* 0x0007483201007387 */ /* 0x0001e80000100a00 */
[----:B0-----:R-:W4:Y:S04]  /*68d00*/  LDL.LU.64 R50, [R1+0x3180] ;  /* 0x0031800001327983 */ /* 0x001f280000300a00 */
[----:B------:R-:W4:Y:S04]  /*68d10*/  LDL.LU.64 R48, [R1+0x3178] ;  /* 0x0031780001307983 */ /* 0x000f280000300a00 */
[----:B------:R-:W3:Y:S04]  /*68d20*/  LDL.LU.64 R6, [R1+0x3170] ;  /* 0x0031700001067983 */ /* 0x000ee80000300a00 */
[----:B------:R-:W4:Y:S04]  /*68d30*/  LDL.LU.64 R4, [R1+0x3168] ;  /* 0x0031680001047983 */ /* 0x000f280000300a00 */
[----:B------:R-:W-:Y:S04]  /*68d40*/  STL.64 [R1+0x720], R56 ;  /* 0x0007203801007387 */ /* 0x000fe80000100a00 */
[----:B------:R0:W-:Y:S04]  /*68d50*/  STL.64 [R1+0x728], R58 ;  /* 0x0007283a01007387 */ /* 0x0001e80000100a00 */
[----:B0-----:R-:W3:Y:S04]  /*68d60*/  LDL.LU.64 R58, [R1+0x3160] ;  /* 0x00316000013a7983 */ /* 0x001ee80000300a00 */
[----:B------:R-:W3:Y:S01]  /*68d70*/  LDL.LU.64 R56, [R1+0x3158] ;  /* 0x0031580001387983 */ /* 0x000ee20000300a00 */
[----:B------:R-:W-:-:S15]  /*68d80*/  HMMA.16816.F32 R44, R28, R20, R44 ;  /* 0x000000141c2c723c */ /* 0x000fde000000182c */
[----:B------:R-:W-:-:S04]  /*68d90*/  NOP ;  /* 0x0000000000007918 */ /* 0x000fc80000000000 */
[----:B------:R-:W-:Y:S04]  /*68da0*/  STL.64 [R1+0x700], R44 ;  /* 0x0007002c01007387 */ /* 0x000fe80000100a00 */
[----:B------:R0:W-:Y:S04]  /*68db0*/  STL.64 [R1+0x708], R46 ;  /* 0x0007082e01007387 */ /* 0x0001e80000100a00 */
[----:B0-----:R-:W3:Y:S04]  /*68dc0*/  LDL.LU.64 R46, [R1+0x3150] ;  /* 0x00315000012e7983 */ /* 0x001ee80000300a00 */
[----:B------:R-:W3:Y:S01]  /*68dd0*/  LDL.LU.64 R44, [R1+0x3148] ;  /* 0x00314800012c7983 */ /* 0x000ee20000300a00 */
[----:B--2---:R-:W-:Y:S03]  /*68de0*/  HMMA.16816.F32 R20, R28, R22, R36 ;  /* 0x000000161c14723c */ /* 0x004fe60000001824 */
[----:B------:R-:W2:Y:S04]  /*68df0*/  LDL.LU.64 R38, [R1+0x3140] ;  /* 0x0031400001267983 */ /* 0x000ea80000300a00 */
[----:B------:R-:W2:-:S12]  /*68e00*/  LDL.LU.64 R36, [R1+0x3138] ;  /* 0x0031380001247983 */ /* 0x000e980000300a00 */
[----:B------:R-:W-:Y:S04]  /*68e10*/  STL.64 [R1+0x6e0], R20 ;  /* 0x0006e01401007387 */ /* 0x000fe80000100a00 */
[----:B------:R0:W-:Y:S04]  /*68e20*/  STL.64 [R1+0x6e8], R22 ;  /* 0x0006e81601007387 */ /* 0x0001e80000100a00 */
[----:B0-----:R-:W2:Y:S04]  /*68e30*/  LDL.LU.64 R22, [R1+0x3130] ;  /* 0x0031300001167983 */ /* 0x001ea80000300a00 */
[----:B------:R-:W2:Y:S01]  /*68e40*/  LDL.LU.64 R20, [R1+0x3128] ;  /* 0x0031280001147983 */ /* 0x000ea20000300a00 */
[C---:B----4-:R-:W-:Y:S08]  /*68e50*/  HMMA.16816.F32 R48, R28.reuse, R4, R48 ;  /* 0x000000041c30723c */ /* 0x050ff00000001830 */
[C---:B---3--:R-:W-:Y:S08]  /*68e60*/  HMMA.16816.F32 R4, R28.reuse, R6, R8 ;  /* 0x000000061c04723c */ /* 0x048ff00000001808 */
[C---:B------:R-:W-:Y:S03]  /*68e70*/  HMMA.16816.F32 R56, R28.reuse, R60, R56 ;  /* 0x0000003c1c38723c */ /* 0x040fe60000001838 */
        /* <DEDUP_REMOVED lines=13> */
[----:B------:R-:W3:Y:S04]  /*68f50*/  LDL.LU.64 R56, [R1+0x30e8] ;  /* 0x0030e80001387983 */ /* 0x000ee80000300a00 */
[----:B------:R-:W3:Y:S04]  /*68f60*/  LDL.LU R60, [R1+0x1718] ;  /* 0x00171800013c7983 */ /* 0x000ee80000300800 */
[----:B------:R-:W3:Y:S01]  /*68f70*/  LDL.LU R61, [R1+0x1714] ;  /* 0x00171400013d7983 */ /* 0x000ee20000300800 */
[----:B--2---:R-:W-:-:S15]  /*68f80*/  HMMA.16816.F32 R52, R28, R58, R52 ;  /* 0x0000003a1c34723c */ /* 0x004fde0000001834 */
[----:B------:R-:W-:-:S04]  /*68f90*/  NOP ;  /* 0x0000000000007918 */ /* 0x000fc80000000000 */
[----:B------:R-:W-:Y:S04]  /*68fa0*/  STL.64 [R1+0x660], R52 ;  /* 0x0006603401007387 */ /* 0x000fe80000100a00 */
[----:B------:R0:W-:Y:S04]  /*68fb0*/  STL.64 [R1+0x668], R54 ;  /* 0x0006683601007387 */ /* 0x0001e80000100a00 */
[----:B0-----:R-:W2:Y:S04]  /*68fc0*/  LDL.LU.64 R54, [R1+0x30e0] ;  /* 0x0030e00001367983 */ /* 0x001ea80000300a00 */
[----:B------:R-:W4:Y:S04]  /*68fd0*/  LDL.LU.64 R52, [R1+0x30d8] ;  /* 0x0030d80001347983 */ /* 0x000f280000300a00 */
[----:B------:R-:W4:Y:S01]  /*68fe0*/  LDL.LU R59, [R1+0x1758] ;  /* 0x00175800013b7983 */ /* 0x000f220000300800 */
[C---:B---3--:R-:W-:Y:S08]  /*68ff0*/  HMMA.16816.F32 R44, R28.reuse, R56, R44 ;  /* 0x000000381c2c723c */ /* 0x048ff0000000182c */
[C---:B--2---:R-:W-:Y:S08]  /*69000*/  HMMA.16816.F32 R40, R28.reuse, R54, R40 ;  /* 0x000000361c28723c */ /* 0x044ff00000001828 */
[C---:B----4-:R-:W-:Y:S01]  /*69010*/  HMMA.16816.F32 R36, R28.reuse, R52, R36 ;  /* 0x000000341c24723c */ /* 0x050fe20000001824 */
[----:B------:R-:W-:Y:S04]  /*69020*/  STL [R1+0x3078], R59 ;  /* 0x0030783b01007387 */ /* 0x000fe80000100800 */
[----:B------:R-:W-:Y:S04]  /*69030*/  STL.64 [R1+0x640], R44 ;  /* 0x0006402c01007387 */ /* 0x000fe80000100a00 */
[----:B------:R-:W-:Y:S04]  /*69040*/  STL.64 [R1+0x648], R46 ;  /* 0x0006482e01007387 */ /* 0x000fe80000100a00 */
[----:B------:R-:W2:Y:S04]  /*69050*/  LDL.LU R52, [R1+0x250] ;  /* 0x0002500001347983 */ /* 0x000ea80000300800 */
[----:B------:R-:W-:Y:S04]  /*69060*/  STL.64 [R1+0x620], R40 ;  /* 0x0006202801007387 */ /* 0x000fe80000100a00 */
[----:B------:R-:W-:Y:S04]  /*69070*/  STL.64 [R1+0x628], R42 ;  /* 0x0006282a01007387 */ /* 0x000fe80000100a00 */
[----:B------:R-:W-:Y:S04]  /*69080*/  STL.64 [R1+0x600], R36 ;  /* 0x0006002401007387 */ /* 0x000fe80000100a00 */
[----:B------:R-:W-:Y:S04]  /*69090*/  STL.64 [R1+0x608], R38 ;  /* 0x0006082601007387 */ /* 0x000fe80000100a00 */
[----:B------:R-:W2:Y:S04]  /*690a0*/  LDL.LU R53, [R1+0x254] ;  /* 0x0002540001357983 */ /* 0x000ea80000300800 */
[----:B------:R-:W3:Y:S01]  /*690b0*/  LDL.LU R54, [R1+0x258] ;  /* 0x0002580001367983 */ /* 0x000ee20000300800 */
[C---:B------:R-:W-:Y:S08]  /*690c0*/  HMMA.16816.F32 R32, R28.reuse, R50, R32 ;  /* 0x000000321c20723c */ /* 0x040ff00000001820 */
[C---:B------:R-:W-:Y:S08]  /*690d0*/  HMMA.16816.F32 R24, R28.reuse, R2, R24 ;  /* 0x000000021c18723c */ /* 0x040ff00000001818 */
[C---:B------:R-:W-:Y:S08]  /*690e0*/  HMMA.16816.F32 R20, R28.reuse, R4, R20 ;  /* 0x000000041c14723c */ /* 0x040ff00000001814 */
[----:B------:R-:W-:Y:S01]  /*690f0*/  HMMA.16816.F32 R16, R28, R6, R16 ;  /* 0x000000061c10723c */ /* 0x000fe20000001810 */
[----:B------:R-:W-:-:S07]  /*69100*/  IMAD.MOV.U32 R55, RZ, RZ, R0 ;  /* 0x000000ffff377224 */ /* 0x000fce00078e0000 */
[C---:B------:R-:W-:Y:S01]  /*69110*/  HMMA.16816.F32 R12, R28.reuse, R8, R12 ;  /* 0x000000081c0c723c */ /* 0x040fe2000000180c */
[----:B------:R-:W4:Y:S04]  /*69120*/  LDL.LU R0, [R1+0x30d0] ;  /* 0x0030d00001007983 */ /* 0x000f280000300800 */
[----:B---3--:R-:W-:Y:S04]  /*69130*/  STL.64 [R1+0x3098], R54 ;  /* 0x0030983601007387 */ /* 0x008fe80000100a00 */
[----:B--2---:R-:W-:Y:S04]  /*69140*/  STL.64 [R1+0x3090], R52 ;  /* 0x0030903401007387 */ /* 0x004fe80000100a00 */
[----:B------:R-:W-:Y:S04]  /*69150*/  STL.64 [R1+0x30b0], R48 ;  /* 0x0030b03001007387 */ /* 0x000fe80000100a00 */
[----:B------:R0:W-:Y:S04]  /*69160*/  STL.64 [R1+0x5e0], R32 ;  /* 0x0005e02001007387 */ /* 0x0001e80000100a00 */
[----:B------:R1:W-:Y:S04]  /*69170*/  STL.64 [R1+0x5e8], R34 ;  /* 0x0005e82201007387 */ /* 0x0003e80000100a00 */
[----:B------:R-:W-:Y:S04]  /*69180*/  STL.64 [R1+0x5c0], R24 ;  /* 0x0005c01801007387 */ /* 0x000fe80000100a00 */
[----:B------:R-:W-:Y:S04]  /*69190*/  STL.64 [R1+0x5c8], R26 ;  /* 0x0005c81a01007387 */ /* 0x000fe80000100a00 */
[----:B------:R-:W2:Y:S04]  /*691a0*/  LDL.LU R4, [R1+0x280] ;  /* 0x0002800001047983 */ /* 0x000ea80000300800 */
[----:B------:R3:W-:Y:S04]  /*691b0*/  STL.64 [R1+0x5a0], R20 ;  /* 0x0005a01401007387 */ /* 0x0007e80000100a00 */
[----:B------:R0:W-:Y:S04]  /*691c0*/  STL.64 [R1+0x5a8], R22 ;  /* 0x0005a81601007387 */ /* 0x0001e80000100a00 */
[----:B------:R-:W-:Y:S04]  /*691d0*/  STL.64 [R1+0x580], R16 ;  /* 0x0005801001007387 */ /* 0x000fe80000100a00 */
[----:B------:R-:W-:Y:S04]  /*691e0*/  STL.64 [R1+0x588], R18 ;  /* 0x0005881201007387 */ /* 0x000fe80000100a00 */
[----:B------:R-:W2:Y:S04]  /*691f0*/  LDL.LU R5, [R1+0x284] ;  /* 0x0002840001057983 */ /* 0x000ea80000300800 */
[----:B------:R-:W2:Y:S04]  /*69200*/  LDL.LU R6, [R1+0x288] ;  /* 0x0002880001067983 */ /* 0x000ea80000300800 */
[----:B------:R-:W2:Y:S04]  /*69210*/  LDL.LU R7, [R1+0x28c] ;  /* 0x00028c0001077983 */ /* 0x000ea80000300800 */
[----:B0-----:R-:W2:Y:S04]  /*69220*/  LDL.LU R32, [R1+0x450] ;  /* 0x0004500001207983 */ /* 0x001ea80000300800 */
[----:B------:R0:W-:Y:S04]  /*69230*/  STL.64 [R1+0x560], R12 ;  /* 0x0005600c01007387 */ /* 0x0001e80000100a00 */
[----:B------:R0:W-:Y:S04]  /*69240*/  STL.64 [R1+0x568], R14 ;  /* 0x0005680e01007387 */ /* 0x0001e80000100a00 */
[----:B------:R-:W2:Y:S04]  /*69250*/  LDL.LU R33, [R1+0x454] ;  /* 0x0004540001217983 */ /* 0x000ea80000300800 */
[----:B-1----:R-:W2:Y:S04]  /*69260*/  LDL.LU R34, [R1+0x458] ;  /* 0x0004580001227983 */ /* 0x002ea80000300800 */
[----:B------:R-:W2:Y:S04]  /*69270*/  LDL.LU R35, [R1+0x45c] ;  /* 0x00045c0001237983 */ /* 0x000ea80000300800 */
[----:B---3--:R-:W3:Y:S04]  /*69280*/  LDL.LU R20, [R1+0x4c0] ;  /* 0x0004c00001147983 */ /* 0x008ee80000300800 */
[----:B------:R-:W3:Y:S04]  /*69290*/  LDL.LU R21, [R1+0x4c4] ;  /* 0x0004c40001157983 */ /* 0x000ee80000300800 */
[----:B------:R-:W3:Y:S04]  /*692a0*/  LDL.LU R22, [R1+0x4c8] ;  /* 0x0004c80001167983 */ /* 0x000ee80000300800 */
[----:B------:R-:W3:Y:S04]  /*692b0*/  LDL.LU R23, [R1+0x4cc] ;  /* 0x0004cc0001177983 */ /* 0x000ee80000300800 */
        /* <DEDUP_REMOVED lines=35> */
[----:B------:R-:W3:Y:S01]  /*694f0*/  LDL.LU R39, [R1+0x43c] ;  /* 0x00043c0001277983 */ /* 0x000ee20000300800 */
[----:B--2---:R-:W-:Y:S03]  /*69500*/  HMMA.16816.F32 R8, R28, R10, R12 ;  /* 0x0000000a1c08723c */ /* 0x004fe6000000180c */
[----:B------:R-:W2:Y:S04]  /*69510*/  LDL.LU.64 R14, [R1+0x30c8] ;  /* 0x0030c800010e7983 */ /* 0x000ea80000300a00 */
[----:B------:R-:W3:-:S12]  /*69520*/  LDL.LU.64 R12, [R1+0x30c0] ;  /* 0x0030c000010c7983 */ /* 0x000ed80000300a00 */
[----:B------:R0:W-:Y:S04]  /*69530*/  STL.64 [R1+0x540], R8 ;  /* 0x0005400801007387 */ /* 0x0001e80000100a00 */
[----:B------:R1:W-:Y:S04]  /*69540*/  STL.64 [R1+0x548], R10 ;  /* 0x0005480a01007387 */ /* 0x0003e80000100a00 */
[----:B0-----:R-:W2:Y:S04]  /*69550*/  LDL.LU R8, [R1+0x3e0] ;  /* 0x0003e00001087983 */ /* 0x001ea80000300800 */
[----:B------:R-:W2:Y:S04]  /*69560*/  LDL.LU R9, [R1+0x3e4] ;  /* 0x0003e40001097983 */ /* 0x000ea80000300800 */
[----:B-1----:R-:W2:Y:S01]  /*69570*/  LDL.LU R10, [R1+0x3e8] ;  /* 0x0003e800010a7983 */ /* 0x002ea20000300800 */
[----:B----4-:R-:W-:-:S03]  /*69580*/  IMAD.MOV.U32 R11, RZ, RZ, R0 ;  /* 0x000000ffff0b7224 */ /* 0x010fc600078e0000 */
[----:B------:R-:W4:Y:S01]  /*69590*/  LDL.LU R0, [R1+0x30b8] ;  /* 0x0030b80001007983 */ /* 0x000f220000300800 */
[C---:B---3--:R-:W-:Y:S08]  /*695a0*/  HMMA.16816.F32 R48, R28.reuse, R12, R48 ;  /* 0x0000000c1c30723c */ /* 0x048ff00000001830 */
[C---:B--2---:R-:W-:Y:S11]  /*695b0*/  HMMA.16816.F32 R12, R28.reuse, R14, R16 ;  /* 0x0000000e1c0c723c */ /* 0x044ff60000001810 */
[----:B------:R0:W-:Y:S04]  /*695c0*/  STL.64 [R1+0x520], R48 ;  /* 0x0005203001007387 */ /* 0x0001e80000100a00 */
[----:B------:R-:W-:Y:S04]  /*695d0*/  STL.64 [R1+0x528], R50 ;  /* 0x0005283201007387 */ /* 0x000fe80000100a00 */
[----:B0-----:R-:W2:Y:S04]  /*695e0*/  LDL.LU.64 R48, [R1+0x30b0] ;  /* 0x0030b00001307983 */ /* 0x001ea80000300a00 */
[----:B------:R-:W3:Y:S04]  /*695f0*/  LDL.LU.64 R18, [R1+0x30a8] ;  /* 0x0030a80001127983 */ /* 0x000ee80000300a00 */
[----:B------:R-:W2:Y:S04]  /*69600*/  LDL.LU.64 R16, [R1+0x30a0] ;  /* 0x0030a00001107983 */ /* 0x000ea80000300a00 */
[----:B------:R0:W-:Y:S04]  /*69610*/  STL.64 [R1+0x500], R12 ;  /* 0x0005000c01007387 */ /* 0x0001e80000100a00 */
[----:B------:R1:W-:Y:S04]  /*69620*/  STL.64 [R1+0x508], R14 ;  /* 0x0005080e01007387 */ /* 0x0003e80000100a00 */
[----:B0-----:R-:W4:Y:S04]  /*69630*/  LDL.LU R12, [R1+0x3f0] ;  /* 0x0003f000010c7983 */ /* 0x001f280000300800 */
[----:B------:R-:W4:Y:S04]  /*69640*/  LDL.LU R13, [R1+0x3f4] ;  /* 0x0003f400010d7983 */ /* 0x000f280000300800 */
[----:B-1----:R-:W4:Y:S04]  /*69650*/  LDL.LU R14, [R1+0x3f8] ;  /* 0x0003f800010e7983 */ /* 0x002f280000300800 */
[----:B------:R-:W4:Y:S01]  /*69660*/  LDL.LU R15, [R1+0x3fc] ;  /* 0x0003fc00010f7983 */ /* 0x000f220000300800 */
[C---:B--2---:R-:W-:Y:S08]  /*69670*/  HMMA.16816.F32 R52, R28.reuse, R16, R52 ;  /* 0x000000101c34723c */ /* 0x044ff00000001834 */
[----:B---3--:R-:W-:Y:S11]  /*69680*/  HMMA.16816.F32 R16, R28, R18, R20 ;  /* 0x000000121c10723c */ /* 0x008ff60000001814 */
        /* <DEDUP_REMOVED lines=8> */
[----:B0-----:R-:W3:Y:S04]  /*69710*/  LDL.LU R16, [R1+0x400] ;  /* 0x0004000001107983 */ /* 0x001ee80000300800 */
[----:B------:R-:W3:Y:S04]  /*69720*/  LDL.LU R17, [R1+0x404] ;  /* 0x0004040001117983 */ /* 0x000ee80000300800 */
[----:B-1----:R-:W3:Y:S01]  /*69730*/  LDL.LU R18, [R1+0x408] ;  /* 0x0004080001127983 */ /* 0x002ee20000300800 */
[----:B----4-:R-:W-:-:S03]  /*69740*/  IMAD.MOV.U32 R19, RZ, RZ, R0 ;  /* 0x000000ffff137224 */ /* 0x010fc600078e0000 */
[----:B------:R-:W4:Y:S01]  /*69750*/  LDL.LU R0, [R1+0x307c] ;  /* 0x00307c0001007983 */ /* 0x000f220000300800 */
[C---:B--2---:R-:W-:Y:S08]  /*69760*/  HMMA.16816.F32 R56, R28.reuse, R20, R56 ;  /* 0x000000141c38723c */ /* 0x044ff00000001838 */
[C---:B---3--:R-:W-:Y:S11]  /*69770*/  HMMA.16816.F32 R20, R28.reuse, R22, R24 ;  /* 0x000000161c14723c */ /* 0x048ff60000001818 */
[----:B------:R-:W-:Y:S04]  /*69780*/  STL.64 [R1+0x4a0], R56 ;  /* 0x0004a03801007387 */ /* 0x000fe80000100a00 */
[----:B------:R0:W-:Y:S04]  /*69790*/  STL.64 [R1+0x4a8], R58 ;  /* 0x0004a83a01007387 */ /* 0x0001e80000100a00 */
[----:B0-----:R-:W2:Y:S04]  /*697a0*/  LDL.LU R59, [R1+0x3078] ;  /* 0x00307800013b7983 */ /* 0x001ea80000300800 */
        /* <DEDUP_REMOVED lines=13> */
[----:B------:R-:W3:Y:S04]  /*69880*/  LDL.LU.64 R44, [R1+0x3058] ;  /* 0x00305800012c7983 */ /* 0x000ee80000300a00 */
[----:B------:R-:W2:Y:S04]  /*69890*/  LDL.LU.64 R34, [R1+0x3050] ;  /* 0x0030500001227983 */ /* 0x000ea80000300a00 */
        /* <DEDUP_REMOVED lines=9> */
[----:B------:R-:W-:Y:S11]  /*69930*/  HMMA.16816.F32 R32, R28, R34, R36 ;  /* 0x000000221c20723c */ /* 0x000ff60000001824 */
[----:B------:R-:W-:Y:S04]  /*69940*/  STL.64 [R1+0x440], R40 ;  /* 0x0004402801007387 */ /* 0x000fe80000100a00 */
[----:B------:R0:W-:Y:S04]  /*69950*/  STL.64 [R1+0x448], R42 ;  /* 0x0004482a01007387 */ /* 0x0001e80000100a00 */
[----:B0-----:R-:W2:Y:S04]  /*69960*/  LDL.LU.64 R42, [R1+0x3038] ;  /* 0x00303800012a7983 */ /* 0x001ea80000300a00 */
[----:B------:R-:W2:Y:S04]  /*69970*/  LDL.LU.64 R40, [R1+0x3030] ;  /* 0x0030300001287983 */ /* 0x000ea80000300a00 */
[----:B------:R-:W2:Y:S04]  /*69980*/  LDL.LU.64 R38, [R1+0x3028] ;  /* 0x0030280001267983 */ /* 0x000ea80000300a00 */
[----:B------:R-:W3:Y:S04]  /*69990*/  LDL.LU.64 R36, [R1+0x3020] ;  /* 0x0030200001247983 */ /* 0x000ee80000300a00 */
[----:B------:R-:W-:Y:S04]  /*699a0*/  STL.64 [R1+0x430], R32 ;  /* 0x0004302001007387 */ /* 0x000fe80000100a00 */
[----:B------:R3:W-:Y:S01]  /*699b0*/  STL.64 [R1+0x438], R34 ;  /* 0x0004382201007387 */ /* 0x0007e20000100a00 */
[----:B------:R-:W-:Y:S01]  /*699c0*/  VIADD R59, R59, 0x1 ;  /* 0x000000013b3b7836 */ /* 0x000fe20000000000 */
[----:B------:R-:W-:-:S02]  /*699d0*/  IADD3 R60, P4, PT, R60, UR39, RZ ;  /* 0x000000273c3c7c10 */ /* 0x000fc4000ff9e0ff */
[----:B------:R-:W-:Y:S02]  /*699e0*/  IADD3 R61, P5, PT, R61, UR39, RZ ;  /* 0x000000273d3d7c10 */ /* 0x000fe4000ffbe0ff */
[----:B------:R-:W-:Y:S01]  /*699f0*/  ISETP.NE.U32.AND P0, PT, R59, UR7, PT ;  /* 0x000000073b007c0c */ /* 0x000fe2000bf05070 */
[C---:B---3--:R-:W-:Y:S08]  /*69a00*/  HMMA.16816.F32 R32, R28.reuse, R36, R24 ;  /* 0x000000241c20723c */ /* 0x048ff00000001818 */
[C---:B--2---:R-:W-:Y:S08]  /*69a10*/  HMMA.16816.F32 R24, R28.reuse, R38, R20 ;  /* 0x000000261c18723c */ /* 0x044ff00000001814 */
[C---:B------:R-:W-:Y:S08]  /*69a20*/  HMMA.16816.F32 R20, R28.reuse, R40, R16 ;  /* 0x000000281c14723c */ /* 0x040ff00000001810 */
[C---:B------:R-:W-:Y:S08]  /*69a30*/  HMMA.16816.F32 R16, R28.reuse, R42, R12 ;  /* 0x0000002a1c10723c */ /* 0x040ff0000000180c */
[C---:B------:R-:W-:Y:S08]  /*69a40*/  HMMA.16816.F32 R12, R28.reuse, R44, R8 ;  /* 0x0000002c1c0c723c */ /* 0x040ff00000001808 */
[C---:B------:R-:W-:Y:S08]  /*69a50*/  HMMA.16816.F32 R8, R28.reuse, R46, R4 ;  /* 0x0000002e1c08723c */ /* 0x040ff00000001804 */
[----:B------:R-:W-:Y:S01]  /*69a60*/  HMMA.16816.F32 R4, R28, R48, R52 ;  /* 0x000000301c04723c */ /* 0x000fe20000001834 */
[----:B------:R-:W-:Y:S04]  /*69a70*/  STL.64 [R1+0x420], R32 ;  /* 0x0004202001007387 */ /* 0x000fe80000100a00 */
[----:B------:R-:W-:Y:S04]  /*69a80*/  STL.64 [R1+0x428], R34 ;  /* 0x0004282201007387 */ /* 0x000fe80000100a00 */
[----:B------:R-:W-:Y:S04]  /*69a90*/  STL.64 [R1+0x410], R24 ;  /* 0x0004101801007387 */ /* 0x000fe80000100a00 */
[----:B------:R-:W-:Y:S04]  /*69aa0*/  STL.64 [R1+0x418], R26 ;  /* 0x0004181a01007387 */ /* 0x000fe80000100a00 */
[----:B------:R0:W-:Y:S04]  /*69ab0*/  STL.64 [R1+0x400], R20 ;  /* 0x0004001401007387 */ /* 0x0001e80000100a00 */
[----:B------:R-:W-:Y:S04]  /*69ac0*/  STL.64 [R1+0x408], R22 ;  /* 0x0004081601007387 */ /* 0x000fe80000100a00 */
[----:B------:R-:W-:Y:S04]  /*69ad0*/  STL.64 [R1+0x3f0], R16 ;  /* 0x0003f01001007387 */ /* 0x000fe80000100a00 */
[----:B------:R1:W-:Y:S04]  /*69ae0*/  STL.64 [R1+0x3f8], R18 ;  /* 0x0003f81201007387 */ /* 0x0003e80000100a00 */
[----:B------:R-:W-:Y:S04]  /*69af0*/  STL.64 [R1+0x3e0], R12 ;  /* 0x0003e00c01007387 */ /* 0x000fe80000100a00 */
[----:B------:R2:W-:Y:S04]  /*69b00*/  STL.64 [R1+0x3e8], R14 ;  /* 0x0003e80e01007387 */ /* 0x0005e80000100a00 */
[----:B------:R-:W-:Y:S04]  /*69b10*/  STL.64 [R1+0x280], R8 ;  /* 0x0002800801007387 */ /* 0x000fe80000100a00 */
[----:B------:R3:W-:Y:S04]  /*69b20*/  STL.64 [R1+0x288], R10 ;  /* 0x0002880a01007387 */ /* 0x0007e80000100a00 */
[----:B------:R-:W-:Y:S04]  /*69b30*/  STL [R1+0x1758], R59 ;  /* 0x0017583b01007387 */ /* 0x000fe80000100800 */
[----:B------:R-:W-:Y:S04]  /*69b40*/  STL.64 [R1+0x250], R4 ;  /* 0x0002500401007387 */ /* 0x000fe80000100a00 */
[----:B------:R2:W-:Y:S04]  /*69b50*/  STL.64 [R1+0x258], R6 ;  /* 0x0002580601007387 */ /* 0x0005e80000100a00 */
[----:B0-----:R-:W4:Y:S04]  /*69b60*/  LDL.LU R21, [R1+0x198c] ;  /* 0x00198c0001157983 */ /* 0x001f280000300800 */
[----:B-1----:R-:W4:Y:S04]  /*69b70*/  LDL.LU R18, [R1+0x1984] ;  /* 0x0019840001127983 */ /* 0x002f280000300800 */
[----:B------:R0:W-:Y:S04]  /*69b80*/  STL [R1+0x1718], R60 ;  /* 0x0017183c01007387 */ /* 0x0001e80000100800 */
[----:B------:R-:W4:Y:S04]  /*69b90*/  LDL.LU R19, [R1+0x197c] ;  /* 0x00197c0001137983 */ /* 0x000f280000300800 */
[----:B------:R1:W-:Y:S04]  /*69ba0*/  STL [R1+0x1714], R61 ;  /* 0x0017143d01007387 */ /* 0x0003e80000100800 */
[----:B------:R-:W4:Y:S04]  /*69bb0*/  LDL.LU R16, [R1+0x1974] ;  /* 0x0019740001107983 */ /* 0x000f280000300800 */
[----:B------:R-:W4:Y:S04]  /*69bc0*/  LDL.LU R17, [R1+0x1710] ;  /* 0x0017100001117983 */ /* 0x000f280000300800 */
[----:B--2---:R-:W2:Y:S04]  /*69bd0*/  LDL.LU R14, [R1+0x196c] ;  /* 0x00196c00010e7983 */ /* 0x004ea80000300800 */
[----:B------:R-:W2:Y:S04]  /*69be0*/  LDL.LU R15, [R1+0x170c] ;  /* 0x00170c00010f7983 */ /* 0x000ea80000300800 */
[----:B------:R-:W2:Y:S04]  /*69bf0*/  LDL.LU R12, [R1+0x1964] ;  /* 0x00196400010c7983 */ /* 0x000ea80000300800 */
[----:B------:R-:W2:Y:S04]  /*69c00*/  LDL.LU R13, [R1+0x1988] ;  /* 0x00198800010d7983 */ /* 0x000ea80000300800 */
        /* <DEDUP_REMOVED lines=21> */
[----:B-1----:R-:W3:Y:S01]  /*69d60*/  LDL.LU R61, [R1+0x1930] ;  /* 0x00193000013d7983 */ /* 0x002ee20000300800 */
[----:B----4-:R-:W-:-:S02]  /*69d70*/  IADD3 R21, P6, PT, R21, UR39, RZ ;  /* 0x0000002715157c10 */ /* 0x010fc4000ffde0ff */
[----:B------:R-:W-:Y:S02]  /*69d80*/  IADD3 R18, P1, PT, R18, UR39, RZ ;  /* 0x0000002712127c10 */ /* 0x000fe4000ff3e0ff */
[----:B------:R-:W-:Y:S02]  /*69d90*/  IADD3 R19, P2, PT, R19, UR39, RZ ;  /* 0x0000002713137c10 */ /* 0x000fe4000ff5e0ff */
[----:B------:R-:W-:Y:S02]  /*69da0*/  IADD3 R16, P3, PT, R16, UR39, RZ ;  /* 0x0000002710107c10 */ /* 0x000fe4000ff7e0ff */
[----:B------:R-:W-:Y:S01]  /*69db0*/  IADD3.X R17, PT, PT, R17, UR72, RZ, P4, !PT ;  /* 0x0000004811117c10 */ /* 0x000fe2000a7fe4ff */
[----:B------:R0:W-:Y:S01]  /*69dc0*/  STL [R1+0x198c], R21 ;  /* 0x00198c1501007387 */ /* 0x0001e20000100800 */
[----:B--2---:R-:W-:-:S03]  /*69dd0*/  IADD3 R14, P4, PT, R14, UR39, RZ ;  /* 0x000000270e0e7c10 */ /* 0x004fc6000ff9e0ff */
[----:B------:R1:W-:Y:S01]  /*69de0*/  STL [R1+0x1984], R18 ;  /* 0x0019841201007387 */ /* 0x0003e20000100800 */
[----:B------:R-:W-:-:S03]  /*69df0*/  IADD3.X R15, PT, PT, R15, UR72, RZ, P5, !PT ;  /* 0x000000480f0f7c10 */ /* 0x000fc6000affe4ff */
[----:B------:R2:W-:Y:S01]  /*69e00*/  STL [R1+0x197c], R19 ;  /* 0x00197c1301007387 */ /* 0x0005e20000100800 */
[----:B------:R-:W-:-:S03]  /*69e10*/  IADD3 R12, P5, PT, R12, UR39, RZ ;  /* 0x000000270c0c7c10 */ /* 0x000fc6000ffbe0ff */
[----:B------:R4:W-:Y:S01]  /*69e20*/  STL [R1+0x1974], R16 ;  /* 0x0019741001007387 */ /* 0x0009e20000100800 */
[----:B------:R-:W-:-:S03]  /*69e30*/  IADD3.X R13, PT, PT, R13, UR72, RZ, P6, !PT ;  /* 0x000000480d0d7c10 */ /* 0x000fc6000b7fe4ff */
[----:B------:R0:W-:Y:S01]  /*69e40*/  STL [R1+0x1710], R17 ;  /* 0x0017101101007387 */ /* 0x0001e20000100800 */
[----:B---3--:R-:W-:-:S03]  /*69e50*/  IADD3 R10, P6, PT, R10, UR39, RZ ;  /* 0x000000270a0a7c10 */ /* 0x008fc6000ffde0ff */
[----:B------:R3:W-:Y:S01]  /*69e60*/  STL [R1+0x196c], R14 ;  /* 0x00196c0e01007387 */ /* 0x0007e20000100800 */
[----:B------:R-:W-:-:S03]  /*69e70*/  IADD3.X R11, PT, PT, R11, UR72, RZ, P1, !PT ;  /* 0x000000480b0b7c10 */ /* 0x000fc60008ffe4ff */
[----:B------:R0:W-:Y:S01]  /*69e80*/  STL [R1+0x170c], R15 ;  /* 0x00170c0f01007387 */ /* 0x0001e20000100800 */
[----:B------:R-:W-:-:S03]  /*69e90*/  IADD3 R8, P1, PT, R8, UR39, RZ ;  /* 0x0000002708087c10 */ /* 0x000fc6000ff3e0ff */
        /* <DEDUP_REMOVED lines=32> */
[----:B------:R0:W-:Y:S04]  /*6a0a0*/  STL [R1+0x1924], R54 ;  /* 0x0019243601007387 */ /* 0x0001e80000100800 */
[----:B------:R0:W-:Y:S01]  /*6a0b0*/  STL [R1+0x1948], R55 ;  /* 0x0019483701007387 */ /* 0x0001e20000100800 */
[----:B------:R-:W-:-:S03]  /*6a0c0*/  IADD3.X R59, PT, PT, R59, UR72, RZ, P4, !PT ;  /* 0x000000483b3b7c10 */ /* 0x000fc6000a7fe4ff */
[----:B------:R0:W-:Y:S01]  /*6a0d0*/  STL [R1+0x191c], R56 ;  /* 0x00191c3801007387 */ /* 0x0001e20000100800 */
[----:B------:R-:W-:-:S03]  /*6a0e0*/  IADD3 R60, P4, PT, R60, UR39, RZ ;  /* 0x000000273c3c7c10 */ /* 0x000fc6000ff9e0ff */
[----:B------:R1:W-:Y:S04]  /*6a0f0*/  STL [R1+0x1940], R57 ;  /* 0x0019403901007387 */ /* 0x0003e80000100800 */
[----:B------:R1:W-:Y:S01]  /*6a100*/  STL [R1+0x1914], R58 ;  /* 0x0019143a01007387 */ /* 0x0003e20000100800 */
[----:B------:R-:W-:-:S03]  /*6a110*/  IADD3.X R61, PT, PT, R61, UR72, RZ, P5, !PT ;  /* 0x000000483d3d7c10 */ /* 0x000fc6000affe4ff */
[----:B0-----:R-:W3:Y:S04]  /*6a120*/  LDL.LU R21, [R1+0x1904] ;  /* 0x0019040001157983 */ /* 0x001ee80000300800 */
[----:B------:R0:W-:Y:S04]  /*6a130*/  STL [R1+0x1938], R59 ;  /* 0x0019383b01007387 */ /* 0x0001e80000100800 */
[----:B-1----:R-:W3:Y:S04]  /*6a140*/  LDL.LU R18, [R1+0x1928] ;  /* 0x0019280001127983 */ /* 0x002ee80000300800 */
[----:B------:R1:W-:Y:S04]  /*6a150*/  STL [R1+0x190c], R60 ;  /* 0x00190c3c01007387 */ /* 0x0003e80000100800 */
[----:B--2---:R-:W2:Y:S04]  /*6a160*/  LDL.LU R19, [R1+0x18fc] ;  /* 0x0018fc0001137983 */ /* 0x004ea80000300800 */
[----:B------:R0:W-:Y:S04]  /*6a170*/  STL [R1+0x1930], R61 ;  /* 0x0019303d01007387 */ /* 0x0001e80000100800 */
[----:B----4-:R-:W4:Y:S04]  /*6a180*/  LDL.LU R16, [R1+0x1920] ;  /* 0x0019200001107983 */ /* 0x010f280000300800 */
        /* <DEDUP_REMOVED lines=26> */
[----:B------:R-:W3:Y:S01]  /*6a330*/  LDL.LU R61, [R1+0x188c] ;  /* 0x00188c00013d7983 */ /* 0x000ee20000300800 */
[----:B------:R-:W-:-:S02]  /*6a340*/  IADD3 R21, P5, PT, R21, UR39, RZ ;  /* 0x0000002715157c10 */ /* 0x000fc4000ffbe0ff */
[----:B------:R-:W-:Y:S02]  /*6a350*/  IADD3.X R18, PT, PT, R18, UR72, RZ, P6, !PT ;  /* 0x0000004812127c10 */ /* 0x000fe4000b7fe4ff */
[----:B--2---:R-:W-:Y:S02]  /*6a360*/  IADD3 R19, P6, PT, R19, UR39, RZ ;  /* 0x0000002713137c10 */ /* 0x004fe4000ffde0ff */
[----:B----4-:R-:W-:Y:S02]  /*6a370*/  IADD3.X R16, PT, PT, R16, UR72, RZ, P1, !PT ;  /* 0x0000004810107c10 */ /* 0x010fe40008ffe4ff */
[----:B------:R-:W-:Y:S01]  /*6a380*/  IADD3 R17, P1, PT, R17, UR39, RZ ;  /* 0x0000002711117c10 */ /* 0x000fe2000ff3e0ff */
[----:B------:R0:W-:Y:S01]  /*6a390*/  STL [R1+0x1904], R21 ;  /* 0x0019041501007387 */ /* 0x0001e20000100800 */
[----:B---3--:R-:W-:-:S03]  /*6a3a0*/  IADD3.X R14, PT, PT, R14, UR72, RZ, P2, !PT ;  /* 0x000000480e0e7c10 */ /* 0x008fc600097fe4ff */
        /* <DEDUP_REMOVED lines=44> */
[----:B------:R0:W-:Y:S04]  /*6a670*/  STL [R1+0x18d0], R54 ;  /* 0x0018d03601007387 */ /* 0x0001e80000100800 */
[----:B------:R0:W-:Y:S01]  /*6a680*/  STL [R1+0x18a4], R55 ;  /* 0x0018a43701007387 */ /* 0x0001e20000100800 */
[----:B------:R-:W-:-:S03]  /*6a690*/  IADD3 R59, P1, PT, R59, UR39, RZ ;  /* 0x000000273b3b7c10 */ /* 0x000fc6000ff3e0ff */
[----:B------:R0:W-:Y:S01]  /*6a6a0*/  STL [R1+0x18c8], R56 ;  /* 0x0018c83801007387 */ /* 0x0001e20000100800 */
[----:B------:R-:W-:-:S03]  /*6a6b0*/  IADD3.X R60, PT, PT, R60, UR72, RZ, P2, !PT ;  /* 0x000000483c3c7c10 */ /* 0x000fc600097fe4ff */
[----:B------:R1:W-:Y:S04]  /*6a6c0*/  STL [R1+0x189c], R57 ;  /* 0x00189c3901007387 */ /* 0x0003e80000100800 */
[----:B------:R1:W-:Y:S01]  /*6a6d0*/  STL [R1+0x18c0], R58 ;  /* 0x0018c03a01007387 */ /* 0x0003e20000100800 */
[----:B------:R-:W-:-:S03]  /*6a6e0*/  IADD3 R61, P2, PT, R61, UR39, RZ ;  /* 0x000000273d3d7c10 */ /* 0x000fc6000ff5e0ff */
[----:B0-----:R-:W4:Y:S04]  /*6a6f0*/  LDL.LU R21, [R1+0x18b0] ;  /* 0x0018b00001157983 */ /* 0x001f280000300800 */
[----:B------:R0:W-:Y:S04]  /*6a700*/  STL [R1+0x1894], R59 ;  /* 0x0018943b01007387 */ /* 0x0001e80000100800 */
[----:B-1----:R-:W4:Y:S04]  /*6a710*/  LDL.LU R18, [R1+0x1884] ;  /* 0x0018840001127983 */ /* 0x002f280000300800 */
[----:B------:R1:W-:Y:S04]  /*6a720*/  STL [R1+0x18b8], R60 ;  /* 0x0018b83c01007387 */ /* 0x0003e80000100800 */
[----:B--2---:R-:W2:Y:S04]  /*6a730*/  LDL.LU R19, [R1+0x18a8] ;  /* 0x0018a80001137983 */ /* 0x004ea80000300800 */
[----:B------:R0:W-:Y:S04]  /*6a740*/  STL [R1+0x188c], R61 ;  /* 0x00188c3d01007387 */ /* 0x0001e80000100800 */
[----:B---3--:R-:W3:Y:S04]  /*6a750*/  LDL.LU R16, [R1+0x187c] ;  /* 0x00187c0001107983 */ /* 0x008ee80000300800 */
[----:B----4-:R-:W4:Y:S04]  /*6a760*/  LDL.LU R17, [R1+0x18a0] ;  /* 0x0018a00001117983 */ /* 0x010f280000300800 */
        /* <DEDUP_REMOVED lines=25> */
[----:B------:R-:W4:Y:S01]  /*6a900*/  LDL.LU R61, [R1+0x1838] ;  /* 0x00183800013d7983 */ /* 0x000f220000300800 */
[----:B------:R-:W-:-:S02]  /*6a910*/  IADD3.X R21, PT, PT, R21, UR72, RZ, P3, !PT ;  /* 0x0000004815157c10 */ /* 0x000fc40009ffe4ff */
[----:B------:R-:W-:Y:S02]  /*6a920*/  IADD3 R18, P3, PT, R18, UR39, RZ ;  /* 0x0000002712127c10 */ /* 0x000fe4000ff7e0ff */
[----:B--2---:R-:W-:Y:S02]  /*6a930*/  IADD3.X R19, PT, PT, R19, UR72, RZ, P4, !PT ;  /* 0x0000004813137c10 */ /* 0x004fe4000a7fe4ff */
[----:B---3--:R-:W-:Y:S02]  /*6a940*/  IADD3 R16, P4, PT, R16, UR39, RZ ;  /* 0x0000002710107c10 */ /* 0x008fe4000ff9e0ff */
[----:B----4-:R-:W-:Y:S01]  /*6a950*/  IADD3.X R17, PT, PT, R17, UR72, RZ, P5, !PT ;  /* 0x0000004811117c10 */ /* 0x010fe2000affe4ff */
        /* <DEDUP_REMOVED lines=88> */
[----:B------:R-:W-:-:S02]  /*6aee0*/  IADD3 R21, P6, PT, R21, UR39, RZ ;  /* 0x0000002715157c10 */ /* 0x000fc4000ffde0ff */
[----:B------:R-:W-:Y:S02]  /*6aef0*/  IADD3.X R18, PT, PT, R18, UR72, RZ, P1, !PT ;  /* 0x0000004812127c10 */ /* 0x000fe40008ffe4ff */
[----:B--2---:R-:W-:Y:S02]  /*6af00*/  IADD3 R19, P1, PT, R19, UR39, RZ ;  /* 0x0000002713137c10 */ /* 0x004fe4000ff3e0ff */
[----:B---3--:R-:W-:Y:S02]  /*6af10*/  IADD3.X R16, PT, PT, R16, UR72, RZ, P2, !PT ;  /* 0x0000004810107c10 */ /* 0x008fe400097fe4ff */
[----:B----4-:R-:W-:Y:S01]  /*6af20*/  IADD3 R17, P2, PT, R17, UR39, RZ ;  /* 0x0000002711117c10 */ /* 0x010fe2000ff5e0ff */
        /* <DEDUP_REMOVED lines=3069> */
[----:B------:R-:W-:Y:S01]  /*76f00*/  STL [R1+0x19ac], R21 ;  /* 0x0019ac1501007387 */ /* 0x000fe20000100800 */
[----:B------:R-:W-:-:S03]  /*76f10*/  IADD3 R14, P4, PT, R14, UR6, RZ ;  /* 0x000000060e0e7c10 */ /* 0x000fc6000ff9e0ff */
[----:B------:R-:W-:Y:S01]  /*76f20*/  STL [R1+0x293c], R18 ;  /* 0x00293c1201007387 */ /* 0x000fe20000100800 */
[----:B------:R-:W-:-:S03]  /*76f30*/  IADD3.X R15, PT, PT, R15, UR73, RZ, P5, !PT ;  /* 0x000000490f0f7c10 */ /* 0x000fc6000affe4ff */
        /* <DEDUP_REMOVED lines=45> */
[----:B------:R-:W-:-:S03]  /*77210*/  IADD3.X R0, PT, PT, R0, UR73, RZ, P1, !PT ;  /* 0x0000004900007c10 */ /* 0x000fc60008ffe4ff */
[----:B------:R-:W-:Y:S01]  /*77220*/  STL [R1+0x2974], R56 ;  /* 0x0029743801007387 */ /* 0x000fe20000100800 */
[----:B------:R-:W-:-:S03]  /*77230*/  IADD3.X R60, PT, PT, R60, UR73, RZ, P5, !PT ;  /* 0x000000493c3c7c10 */ /* 0x000fc6000affe4ff */
[----:B------:R-:W-:Y:S01]  /*77240*/  STL [R1+0x2938], R57 ;  /* 0x0029383901007387 */ /* 0x000fe20000100800 */
[----:B------:R-:W-:-:S03]  /*77250*/  IADD3.X R61, PT, PT, R61, UR73, RZ, P6, !PT ;  /* 0x000000493d3d7c10 */ /* 0x000fc6000b7fe4ff */
[----:B------:R-:W-:Y:S04]  /*77260*/  STL [R1+0x2970], R58 ;  /* 0x0029703a01007387 */ /* 0x000fe80000100800 */
[----:B------:R-:W-:Y:S04]  /*77270*/  STL [R1+0x2940], R59 ;  /* 0x0029403b01007387 */ /* 0x000fe80000100800 */
[----:B------:R0:W-:Y:S04]  /*77280*/  STL [R1+0x2958], R0 ;  /* 0x0029580001007387 */ /* 0x0001e80000100800 */
[----:B------:R1:W-:Y:S04]  /*77290*/  STL [R1+0x2948], R60 ;  /* 0x0029483c01007387 */ /* 0x0003e80000100800 */
[----:B0-----:R3:W5:Y:S04]  /*772a0*/  LDL.LU R0, [R1+0x301c] ;  /* 0x00301c0001007983 */ /* 0x0017680000300800 */
[----:B------:R0:W-:Y:S04]  /*772b0*/  STL [R1+0x2950], R61 ;  /* 0x0029503d01007387 */ /* 0x0001e80000100800 */
[----:B-1----:R-:W2:Y:S04]  /*772c0*/  LDL.LU R60, [R1+0x2960] ;  /* 0x00296000013c7983 */ /* 0x002ea80000300800 */
[----:B0-----:R-:W4:Y:S01]  /*772d0*/  LDL.LU R61, [R1+0x2968] ;  /* 0x00296800013d7983 */ /* 0x001f220000300800 */
[----:B--2---:R-:W-:-:S02]  /*772e0*/  IADD3.X R60, PT, PT, R60, UR73, RZ, P2, !PT ;  /* 0x000000493c3c7c10 */ /* 0x004fc400097fe4ff */
[----:B----4-:R-:W-:-:S05]  /*772f0*/  IADD3.X R61, PT, PT, R61, UR73, RZ, P3, !PT ;  /* 0x000000493d3d7c10 */ /* 0x010fca0009ffe4ff */
[----:B------:R3:W-:Y:S04]  /*77300*/  STL [R1+0x2968], R61 ;  /* 0x0029683d01007387 */ /* 0x0007e80000100800 */
[----:B------:R3:W-:Y:S01]  /*77310*/  STL [R1+0x2960], R60 ;  /* 0x0029603c01007387 */ /* 0x0007e20000100800 */
[----:B------:R-:W-:Y:S05]  /*77320*/  @P0 BRA `(.L_x_1) ;  /* 0xfffffc3400880947 */ /* 0x000fea000383ffff */
.L_x_0:
[----:B------:R-:W1:Y:S01]  /*77330*/  LDCU UR5, c[0x0][0x3b8] ;  /* 0x00007700ff0577ac */ /* 0x000e620008000800 */
[----:B-----5:R-:W-:Y:S01]  /*77340*/  STL [R1+0x301c], R0 ;  /* 0x00301c0001007387 */ /* 0x020fe20000100800 */
[----:B------:R-:W2:Y:S01]  /*77350*/  LDCU UR6, c[0x0][0x3b8] ;  /* 0x00007700ff0677ac */ /* 0x000ea20008000800 */
[----:B------:R-:W4:Y:S01]  /*77360*/  LDCU UR7, c[0x0][0x3b8] ;  /* 0x00007700ff0777ac */ /* 0x000f220008000800 */
[----:B------:R-:W0:Y:S01]  /*77370*/  LDCU UR8, c[0x0][0x3b8] ;  /* 0x00007700ff0877ac */ /* 0x000e220008000800 */
[----:B------:R-:W3:Y:S01]  /*77380*/  LDCU UR9, c[0x0][0x3b8] ;  /* 0x00007700ff0977ac */ /* 0x000ee20008000800 */
[----:B-1----:R-:W-:Y:S01]  /*77390*/  IMAD R2, R0, UR5, RZ ;  /* 0x0000000500027c24 */ /* 0x002fe2000f8e02ff */
[----:B------:R-:W1:Y:S04]  /*773a0*/  LDCU UR10, c[0x0][0x3b8] ;  /* 0x00007700ff0a77ac */ /* 0x000e680008000800 */
[----:B------:R2:W-:Y:S01]  /*773b0*/  STL [R1+0x1574], R2 ;  /* 0x0015740201007387 */ /* 0x0005e20000100800 */
[----:B------:R-:W1:Y:S01]  /*773c0*/  LDCU UR11, c[0x0][0x3b8] ;  /* 0x00007700ff0b77ac */ /* 0x000e620008000800 */
[----:B------:R-:W1:Y:S01]  /*773d0*/  LDCU UR5, c[0x0][0x3b8] ;  /* 0x00007700ff0577ac */ /* 0x000e620008000800 */
[----:B------:R-:W1:Y:S01]  /*773e0*/  LDCU UR12, c[0x0][0x3b8] ;  /* 0x00007700ff0c77ac */ /* 0x000e620008000800 */
[----:B--2---:R-:W-:Y:S01]  /*773f0*/  VIADD R2, R2, UR6 ;  /* 0x0000000602027c36 */ /* 0x004fe20008000000 */
[----:B------:R-:W2:Y:S03]  /*77400*/  LDCU UR6, c[0x0][0x3b8] ;  /* 0x00007700ff0677ac */ /* 0x000ea60008000800 */
[----:B----4-:R-:W-:Y:S01]  /*77410*/  VIADD R9, R2, UR7 ;  /* 0x0000000702097c36 */ /* 0x010fe20008000000 */
[----:B------:R-:W-:Y:S01]  /*77420*/  STL [R1+0x1468], R2 ;  /* 0x0014680201007387 */ /* 0x000fe20000100800 */
[----:B------:R-:W4:Y:S02]  /*77430*/  LDCU UR7, c[0x0][0x3b8] ;  /* 0x00007700ff0777ac */ /* 0x000f240008000800 */
[----:B0-----:R-:W-:Y:S01]  /*77440*/  VIADD R8, R9, UR8 ;  /* 0x0000000809087c36 */ /* 0x001fe20008000000 */
[----:B------:R-:W-:Y:S01]  /*77450*/  STL [R1+0x3020], R9 ;  /* 0x0030200901007387 */ /* 0x000fe20000100800 */
[----:B------:R-:W0:Y:S02]  /*77460*/  LDCU UR8, c[0x0][0x3b8] ;  /* 0x00007700ff0877ac */ /* 0x000e240008000800 */
[----:B---3--:R-:W-:Y:S01]  /*77470*/  VIADD R6, R8, UR9 ;  /* 0x0000000908067c36 */ /* 0x008fe20008000000 */
[----:B------:R-:W-:Y:S01]  /*77480*/  STL [R1+0x3024], R8 ;  /* 0x0030240801007387 */ /* 0x000fe20000100800 */
[----:B------:R-:W3:Y:S02]  /*77490*/  LDCU UR9, c[0x0][0x3b8] ;  /* 0x00007700ff0977ac */ /* 0x000ee40008000800 */
[----:B-1----:R-:W-:Y:S01]  /*774a0*/  VIADD R7, R6, UR10 ;  /* 0x0000000a06077c36 */ /* 0x002fe20008000000 */
[----:B------:R-:W-:Y:S01]  /*774b0*/  STL [R1+0x3028], R6 ;  /* 0x0030280601007387 */ /* 0x000fe20000100800 */
[----:B------:R-:W1:Y:S02]  /*774c0*/  LDCU UR10, c[0x0][0x3b8] ;  /* 0x00007700ff0a77ac */ /* 0x000e640008000800 */
[----:B------:R-:W-:Y:S01]  /*774d0*/  VIADD R10, R7, UR11 ;  /* 0x0000000b070a7c36 */ /* 0x000fe20008000000 */
[----:B------:R-:W-:Y:S01]  /*774e0*/  STL [R1+0x302c], R7 ;  /* 0x00302c0701007387 */ /* 0x000fe20000100800 */
[----:B------:R-:W1:Y:S02]  /*774f0*/  LDCU UR11, c[0x0][0x3b8] ;  /* 0x00007700ff0b77ac */ /* 0x000e640008000800 */
[----:B------:R-:W-:Y:S01]  /*77500*/  VIADD R11, R10, UR5 ;  /* 0x000000050a0b7c36 */ /* 0x000fe20008000000 */
[----:B------:R-:W-:Y:S01]  /*77510*/  STL [R1+0x3030], R10 ;  /* 0x0030300a01007387 */ /* 0x000fe20000100800 */
[----:B------:R-:W1:Y:S02]  /*77520*/  LDCU UR5, c[0x0][0x3b8] ;  /* 0x00007700ff0577ac */ /* 0x000e640008000800 */
[----:B--2---:R-:W-:Y:S01]  /*77530*/  VIADD R12, R11, UR6 ;  /* 0x000000060b0c7c36 */ /* 0x004fe20008000000 */
[----:B------:R-:W-:Y:S01]  /*77540*/  STL [R1+0x3034], R11 ;  /* 0x0030340b01007387 */ /* 0x000fe20000100800 */
[----:B------:R-:W2:Y:S02]  /*77550*/  LDCU UR6, c[0x0][0x3b8] ;  /* 0x00007700ff0677ac */ /* 0x000ea40008000800 */
        /* <DEDUP_REMOVED lines=52> */
[----:B------:R-:W1:Y:S03]  /*778a0*/  LDCU UR10, c[0x0][0x3b8] ;  /* 0x00007700ff0a77ac */ /* 0x000e660008000800 */
[----:B------:R-:W-:Y:S01]  /*778b0*/  VIADD R31, R30, UR11 ;  /* 0x0000000b1e1f7c36 */ /* 0x000fe20008000000 */
[----:B------:R-:W1:Y:S03]  /*778c0*/  LDCU UR11, c[0x0][0x3b8] ;  /* 0x00007700ff0b77ac */ /* 0x000e660008000800 */
[----:B------:R-:W-:Y:S01]  /*778d0*/  VIADD R32, R31, UR5 ;  /* 0x000000051f207c36 */ /* 0x000fe20008000000 */
[----:B------:R-:W1:Y:S03]  /*778e0*/  LDCU UR5, c[0x0][0x3b8] ;  /* 0x00007700ff0577ac */ /* 0x000e660008000800 */
[----:B--2---:R-:W-:Y:S01]  /*778f0*/  VIADD R33, R32, UR6 ;  /* 0x0000000620217c36 */ /* 0x004fe20008000000 */
[----:B------:R-:W2:Y:S03]  /*77900*/  LDCU UR6, c[0x0][0x3b8] ;  /* 0x00007700ff0677ac */ /* 0x000ea60008000800 */
[----:B----4-:R-:W-:Y:S01]  /*77910*/  VIADD R34, R33, UR7 ;  /* 0x0000000721227c36 */ /* 0x010fe20008000000 */
[----:B------:R-:W4:Y:S03]  /*77920*/  LDCU UR7, c[0x0][0x3b8] ;  /* 0x00007700ff0777ac */ /* 0x000f260008000800 */
[----:B0-----:R-:W-:Y:S01]  /*77930*/  VIADD R35, R34, UR8 ;  /* 0x0000000822237c36 */ /* 0x001fe20008000000 */
[----:B------:R-:W0:Y:S03]  /*77940*/  LDCU UR8, c[0x0][0x3b8] ;  /* 0x00007700ff0877ac */ /* 0x000e260008000800 */
[----:B---3--:R-:W-:Y:S01]  /*77950*/  VIADD R36, R35, UR9 ;  /* 0x0000000923247c36 */ /* 0x008fe20008000000 */
[----:B------:R-:W3:Y:S03]  /*77960*/  LDCU UR9, c[0x0][0x3b8] ;  /* 0x00007700ff0977ac */ /* 0x000ee60008000800 */
        /* <DEDUP_REMOVED lines=45> */
[----:B------:R-:W0:Y:S04]  /*77c40*/  LDCU UR11, c[0x0][0x3b8] ;  /* 0x00007700ff0b77ac */ /* 0x000e280008000800 */
[----:B------:R1:W-:Y:S01]  /*77c50*/  STL [R1+0x4], R0 ;  /* 0x0000040001007387 */ /* 0x0003e20000100800 */
[----:B------:R-:W0:Y:S01]  /*77c60*/  LDCU UR13, c[0x0][0x3b8] ;  /* 0x00007700ff0d77ac */ /* 0x000e220008000800 */
[----:B------:R-:W0:Y:S01]  /*77c70*/  LDCU UR14, c[0x0][0x3b8] ;  /* 0x00007700ff0e77ac */ /* 0x000e220008000800 */
[----:B-1----:R-:W-:Y:S01]  /*77c80*/  VIADD R0, R0, UR5 ;  /* 0x0000000500007c36 */ /* 0x002fe20008000000 */
[----:B------:R-:W1:Y:S04]  /*77c90*/  LDCU UR5, c[0x0][0x3b8] ;  /* 0x00007700ff0577ac */ /* 0x000e680008000800 */
[----:B------:R2:W-:Y:S01]  /*77ca0*/  STL [R1+0x8], R0 ;  /* 0x0000080001007387 */ /* 0x0005e20000100800 */
[----:B------:R-:W0:Y:S01]  /*77cb0*/  LDCU UR15, c[0x0][0x3b8] ;  /* 0x00007700ff0f77ac */ /* 0x000e220008000800 */
[----:B------:R-:W0:Y:S01]  /*77cc0*/  LDCU UR4, c[0x0][0x3b4] ;  /* 0x00007680ff0477ac */ /* 0x000e220008000800 */
[----:B------:R-:W0:Y:S01]  /*77cd0*/  LDCU.64 UR34, c[0x0][0x398] ;  /* 0x00007300ff2277ac */ /* 0x000e220008000a00 */
[----:B--2---:R-:W-:Y:S01]  /*77ce0*/  VIADD R0, R0, UR6 ;  /* 0x0000000600007c36 */ /* 0x004fe20008000000 */
[----:B------:R-:W2:Y:S04]  /*77cf0*/  LDCU UR6, c[0x0][0x3b8] ;  /* 0x00007700ff0677ac */ /* 0x000ea80008000800 */
[----:B------:R4:W-:Y:S01]  /*77d00*/  STL [R1+0xc], R0 ;  /* 0x00000c0001007387 */ /* 0x0009e20000100800 */
[----:B------:R-:W0:Y:S01]  /*77d10*/  LDCU.64 UR42, c[0x0][0x398] ;  /* 0x00007300ff2a77ac */ /* 0x000e220008000a00 */
[----:B------:R-:W0:Y:S01]  /*77d20*/  LDCU.64 UR26, c[0x0][0x398] ;  /* 0x00007300ff1a77ac */ /* 0x000e220008000a00 */
[----:B----4-:R-:W-:Y:S01]  /*77d30*/  VIADD R0, R0, UR7 ;  /* 0x0000000700007c36 */ /* 0x010fe20008000000 */
[----:B------:R-:W4:Y:S04]  /*77d40*/  LDCU UR7, c[0x0][0x3b8] ;  /* 0x00007700ff0777ac */ /* 0x000f280008000800 */
[----:B------:R0:W-:Y:S01]  /*77d50*/  STL [R1+0x10], R0 ;  /* 0x0000100001007387 */ /* 0x0001e20000100800 */
[----:B------:R-:W1:Y:S01]  /*77d60*/  LDCU.64 UR20, c[0x0][0x398] ;  /* 0x00007300ff1477ac */ /* 0x000e620008000a00 */
[----:B------:R-:W1:Y:S01]  /*77d70*/  LDCU.64 UR46, c[0x0][0x398] ;  /* 0x00007300ff2e77ac */ /* 0x000e620008000a00 */
[----:B------:R-:W1:Y:S01]  /*77d80*/  LDCU.64 UR32, c[0x0][0x398] ;  /* 0x00007300ff2077ac */ /* 0x000e620008000a00 */
[----:B0-----:R-:W-:Y:S01]  /*77d90*/  VIADD R0, R0, UR8 ;  /* 0x0000000800007c36 */ /* 0x001fe20008000000 */
[----:B------:R-:W0:Y:S04]  /*77da0*/  LDCU UR8, c[0x0][0x3b8] ;  /* 0x00007700ff0877ac */ /* 0x000e280008000800 */
[----:B------:R3:W-:Y:S01]  /*77db0*/  STL [R1+0x18], R0 ;  /* 0x0000180001007387 */ /* 0x0007e20000100800 */
[----:B------:R-:W0:Y:S01]  /*77dc0*/  LDCU.64 UR24, c[0x0][0x398] ;  /* 0x00007300ff1877ac */ /* 0x000e220008000a00 */
[----:B------:R-:W0:Y:S01]  /*77dd0*/  LDCU.64 UR44, c[0x0][0x398] ;  /* 0x00007300ff2c77ac */ /* 0x000e220008000a00 */
[----:B---3--:R-:W-:Y:S01]  /*77de0*/  VIADD R0, R0, UR9 ;  /* 0x0000000900007c36 */ /* 0x008fe20008000000 */
[----:B------:R-:W3:Y:S04]  /*77df0*/  LDCU UR9, c[0x0][0x3b8] ;  /* 0x00007700ff0977ac */ /* 0x000ee80008000800 */
        /* <DEDUP_REMOVED lines=9> */
[----:B-1----:R-:W-:Y:S01]  /*77e90*/  VIADD R0, R0, UR11 ;  /* 0x0000000b00007c36 */ /* 0x002fe20008000000 */
[----:B------:R-:W1:Y:S04]  /*77ea0*/  LDCU UR11, c[0x0][0x3b8] ;  /* 0x00007700ff0b77ac */ /* 0x000e680008000800 */
[----:B------:R0:W-:Y:S01]  /*77eb0*/  STL [R1+0x24], R0 ;  /* 0x0000240001007387 */ /* 0x0001e20000100800 */
[----:B------:R-:W1:Y:S01]  /*77ec0*/  LDCU.64 UR36, c[0x0][0x398] ;  /* 0x00007300ff2477ac */ /* 0x000e620008000a00 */
[----:B------:R-:W1:Y:S01]  /*77ed0*/  LDCU.64 UR16, c[0x0][0x398] ;  /* 0x00007300ff1077ac */ /* 0x000e620008000a00 */
[----:B0-----:R-:W-:Y:S01]  /*77ee0*/  VIADD R0, R0, UR5 ;  /* 0x0000000500007c36 */ /* 0x001fe20008000000 */
[----:B------:R-:W0:Y:S04]  /*77ef0*/  LDCU UR5, c[0x0][0x3b8] ;  /* 0x00007700ff0577ac */ /* 0x000e280008000800 */
[----:B------:R2:W-:Y:S02]  /*77f00*/  STL [R1+0x2c], R0 ;  /* 0x00002c0001007387 */ /* 0x0005e40000100800 */
[----:B--2---:R-:W-:Y:S01]  /*77f10*/  VIADD R0, R0, UR6 ;  /* 0x0000000600007c36 */ /* 0x004fe20008000000 */
[----:B------:R-:W2:Y:S04]  /*77f20*/  LDCU UR6, c[0x0][0x3b8] ;  /* 0x00007700ff0677ac */ /* 0x000ea80008000800 */
[----:B------:R4:W-:Y:S02]  /*77f30*/  STL [R1+0x30], R0 ;  /* 0x0000300001007387 */ /* 0x0009e40000100800 */
[----:B----4-:R-:W-:Y:S01]  /*77f40*/  VIADD R0, R0, UR7 ;  /* 0x0000000700007c36 */ /* 0x010fe20008000000 */
[----:B------:R-:W4:Y:S04]  /*77f50*/  LDCU UR7, c[0x0][0x3b8] ;  /* 0x00007700ff0777ac */ /* 0x000f280008000800 */
[----:B------:R0:W-:Y:S02]  /*77f60*/  STL [R1+0x38], R0 ;  /* 0x0000380001007387 */ /* 0x0001e40000100800 */
[----:B0-----:R-:W-:Y:S01]  /*77f70*/  VIADD R0, R0, UR8 ;  /* 0x0000000800007c36 */ /* 0x001fe20008000000 */
[----:B------:R-:W0:Y:S04]  /*77f80*/  LDCU UR8, c[0x0][0x3b8] ;  /* 0x00007700ff0877ac */ /* 0x000e280008000800 */
[----:B------:R3:W-:Y:S02]  /*77f90*/  STL [R1+0x3c], R0 ;  /* 0x00003c0001007387 */ /* 0x0007e40000100800 */
[----:B---3--:R-:W-:Y:S01]  /*77fa0*/  VIADD R0, R0, UR9 ;  /* 0x0000000900007c36 */ /* 0x008fe20008000000 */
[----:B------:R-:W3:Y:S04]  /*77fb0*/  LDCU UR9, c[0x0][0x3b8] ;  /* 0x00007700ff0977ac */ /* 0x000ee80008000800 */
[----:B------:R0:W-:Y:S02]  /*77fc0*/  STL [R1+0x40], R0 ;  /* 0x0000400001007387 */ /* 0x0001e40000100800 */
[----:B0-----:R-:W-:Y:S01]  /*77fd0*/  VIADD R0, R0, UR10 ;  /* 0x0000000a00007c36 */ /* 0x001fe20008000000 */
[----:B------:R-:W0:Y:S04]  /*77fe0*/  LDCU UR10, c[0x0][0x3b8] ;  /* 0x00007700ff0a77ac */ /* 0x000e280008000800 */
[----:B------:R1:W-:Y:S02]  /*77ff0*/  STL [R1+0x48], R0 ;  /* 0x0000480001007387 */ /* 0x0003e40000100800 */
[----:B-1----:R-:W-:Y:S01]  /*78000*/  VIADD R0, R0, UR11 ;  /* 0x0000000b00007c36 */ /* 0x002fe20008000000 */
[----:B------:R-:W1:Y:S04]  /*78010*/  LDCU UR11, c[0x0][0x3b8] ;  /* 0x00007700ff0b77ac */ /* 0x000e680008000800 */
[----:B------:R0:W-:Y:S02]  /*78020*/  STL [R1+0x4c], R0 ;  /* 0x00004c0001007387 */ /* 0x0001e40000100800 */
        /* <DEDUP_REMOVED lines=935> */
[----:B------:R3:W-:Y:S04]  /*7baa0*/  STL [R1+0x155c], R0 ;  /* 0x00155c0001007387 */ /* 0x0007e80000100800 */
[----:B------:R-:W4:Y:S04]  /*7bab0*/  LDL.LU R9, [R1+0x290] ;  /* 0x0002900001097983 */ /* 0x000f280000300800 */
[----:B------:R-:W4:Y:S01]  /*7bac0*/  LDL.LU R57, [R1+0x294] ;  /* 0x0002940001397983 */ /* 0x000f220000300800 */
[----:B---3--:R-:W-:Y:S01]  /*7bad0*/  VIADD R0, R0, UR9 ;  /* 0x0000000900007c36 */ /* 0x008fe20008000000 */
[----:B------:R-:W3:Y:S02]  /*7bae0*/  LDCU UR9, c[0x0][0x3b8] ;  /* 0x00007700ff0977ac */ /* 0x000ee40008000800 */
[----:B------:R-:W4:Y:S04]  /*7baf0*/  LDL.LU R52, [R1+0x298] ;  /* 0x0002980001347983 */ /* 0x000f280000300800 */
[----:B------:R0:W-:Y:S04]  /*7bb00*/  STL [R1+0x1560], R0 ;  /* 0x0015600001007387 */ /* 0x0001e80000100800 */
[----:B------:R-:W4:Y:S04]  /*7bb10*/  LDL.LU R51, [R1+0x29c] ;  /* 0x00029c0001337983 */ /* 0x000f280000300800 */
[----:B------:R-:W4:Y:S01]  /*7bb20*/  LDL.LU R3, [R1+0x2c0] ;  /* 0x0002c00001037983 */ /* 0x000f220000300800 */
[----:B0-----:R-:W-:Y:S01]  /*7bb30*/  VIADD R0, R0, UR10 ;  /* 0x0000000a00007c36 */ /* 0x001fe20008000000 */
[----:B------:R-:W0:Y:S02]  /*7bb40*/  LDCU UR10, c[0x0][0x3b8] ;  /* 0x00007700ff0a77ac */ /* 0x000e240008000800 */
[----:B------:R-:W4:Y:S04]  /*7bb50*/  LDL.LU R2, [R1+0x2c4] ;  /* 0x0002c40001027983 */ /* 0x000f280000300800 */
        /* <DEDUP_REMOVED lines=12> */
[----:B------:R0:W-:Y:S04]  /*7bc20*/  STL [R1+0x1580], R0 ;  /* 0x0015800001007387 */ /* 0x0001e80000100800 */
[----:B------:R-:W4:Y:S04]  /*7bc30*/  LDL.LU R5, [R1+0x2c8] ;  /* 0x0002c80001057983 */ /* 0x000f280000300800 */
[----:B------:R-:W4:Y:S01]  /*7bc40*/  LDL.LU R4, [R1+0x2cc] ;  /* 0x0002cc0001047983 */ /* 0x000f220000300800 */
        /* <DEDUP_REMOVED lines=19> */
[----:B------:R-:W4:Y:S01]  /*7bd80*/  LDCU UR7, c[0x0][0x3b8] ;  /* 0x00007700ff0777ac */ /* 0x000f220008000800 */
[----:B------:R-:W-:-:S05]  /*7bd90*/  F2FP.SATFINITE.E5M2.F32.PACK_AB_MERGE_C R7, R57, R9, RZ ;  /* 0x000000093907723e */ /* 0x000fca00048060ff */
[----:B------:R-:W-:Y:S04]  /*7bda0*/  STL [R1+0x3014], R7 ;  /* 0x0030140701007387 */ /* 0x000fe80000100800 */
[----:B------:R0:W-:Y:S01]  /*7bdb0*/  STL [R1+0x15f8], R0 ;  /* 0x0015f80001007387 */ /* 0x0001e20000100800 */
[----:B------:R-:W-:-:S05]  /*7bdc0*/  F2FP.SATFINITE.E5M2.F32.PACK_AB_MERGE_C R6, R51, R52, RZ ;  /* 0x000000343306723e */ /* 0x000fca00048060ff */
[----:B------:R-:W-:Y:S01]  /*7bdd0*/  STL [R1+0x3010], R6 ;  /* 0x0030100601007387 */ /* 0x000fe20000100800 */
[----:B0-----:R-:W-:Y:S01]  /*7bde0*/  VIADD R0, R0, UR8 ;  /* 0x0000000800007c36 */ /* 0x001fe20008000000 */
[----:B------:R-:W-:Y:S02]  /*7bdf0*/  F2FP.SATFINITE.E5M2.F32.PACK_AB_MERGE_C R2, R2, R3, RZ ;  /* 0x000000030202723e */ /* 0x000fe400048060ff */
[----:B------:R-:W2:Y:S01]  /*7be00*/  LDL.LU R28, [R1+0x2d0] ;  /* 0x0002d000011c7983 */ /* 0x000ea20000300800 */
[----:B------:R-:W0:Y:S03]  /*7be10*/  LDCU UR8, c[0x0][0x3b8] ;  /* 0x00007700ff0877ac */ /* 0x000e260008000800 */
[----:B------:R-:W2:Y:S04]  /*7be20*/  LDL.LU R27, [R1+0x2d4] ;  /* 0x0002d400011b7983 */ /* 0x000ea80000300800 */
[----:B------:R0:W-:Y:S04]  /*7be30*/  STL [R1+0x3008], R2 ;  /* 0x0030080201007387 */ /* 0x0001e80000100800 */
        /* <DEDUP_REMOVED lines=10> */
[----:B0-----:R-:W4:Y:S01]  /*7bee0*/  LDL.LU R2, [R1+0x33c] ;  /* 0x00033c0001027983 */ /* 0x001f220000300800 */
[----:B---3--:R-:W-:Y:S01]  /*7bef0*/  VIADD R0, R0, UR9 ;  /* 0x0000000900007c36 */ /* 0x008fe20008000000 */
[----:B------:R-:W0:Y:S02]  /*7bf00*/  LDCU UR9, c[0x0][0x3b8] ;  /* 0x00007700ff0977ac */ /* 0x000e240008000800 */
[----:B------:R-:W3:Y:S01]  /*7bf10*/  LDL.LU R18, [R1+0x340] ;  /* 0x0003400001127983 */ /* 0x000ee20000300800 */
[----:B------:R-:W-:-:S05]  /*7bf20*/  F2FP.SATFINITE.E5M2.F32.PACK_AB_MERGE_C R4, R4, R5, RZ ;  /* 0x000000050404723e */ /* 0x000fca00048060ff */
[----:B------:R0:W-:Y:S04]  /*7bf30*/  STL [R1+0x300c], R4 ;  /* 0x00300c0401007387 */ /* 0x0001e80000100800 */
[----:B------:R-:W3:Y:S04]  /*7bf40*/  LDL.LU R17, [R1+0x344] ;  /* 0x0003440001117983 */ /* 0x000ee80000300800 */
[----:B------:R-:W3:Y:S04]  /*7bf50*/  LDL.LU R16, [R1+0x348] ;  /* 0x0003480001107983 */ /* 0x000ee80000300800 */
        /* <DEDUP_REMOVED lines=15> */
[----:B0-----:R-:W3:Y:S01]  /*7c050*/  LDL.LU R4, [R1+0x494] ;  /* 0x0004940001047983 */ /* 0x001ee20000300800 */
[----:B------:R-:W-:Y:S01]  /*7c060*/  VIADD R0, R0, UR10 ;  /* 0x0000000a00007c36 */ /* 0x000fe20008000000 */
[----:B------:R-:W0:Y:S01]  /*7c070*/  LDCU UR10, c[0x0][0x3b8] ;  /* 0x00007700ff0a77ac */ /* 0x000e220008000800 */
[----:B--2---:R-:W-:-:S05]  /*7c080*/  F2FP.SATFINITE.E5M2.F32.PACK_AB_MERGE_C R27, R27, R28, RZ ;  /* 0x0000001c1b1b723e */ /* 0x004fca00048060ff */
[----:B------:R-:W-:Y:S01]  /*7c090*/  STL [R1+0x2fec], R27 ;  /* 0x002fec1b01007387 */ /* 0x000fe20000100800 */
[----:B----4-:R-:W-:Y:S02]  /*7c0a0*/  F2FP.SATFINITE.E5M2.F32.PACK_AB_MERGE_C R25, R25, R26, RZ ;  /* 0x0000001a1919723e */ /* 0x010fe400048060ff */
[----:B------:R-:W-:-:S03]  /*7c0b0*/  F2FP.SATFINITE.E5M2.F32.PACK_AB_MERGE_C R23, R23, R24, RZ ;  /* 0x000000181717723e */ /* 0x000fc600048060ff */
[----:B------:R-:W-:Y:S04]  /*7c0c0*/  STL [R1+0x3004], R25 ;  /* 0x0030041901007387 */ /* 0x000fe80000100800 */
[----:B------:R-:W-:Y:S01]  /*7c0d0*/  STL [R1+0x2fe8], R23 ;  /* 0x002fe81701007387 */ /* 0x000fe20000100800 */
[----:B------:R-:W-:-:S03]  /*7c0e0*/  F2FP.SATFINITE.E5M2.F32.PACK_AB_MERGE_C R21, R21, R22, RZ ;  /* 0x000000161515723e */ /* 0x000fc600048060ff */
[----:B------:R1:W-:Y:S01]  /*7c0f0*/  STL [R1+0x1628], R0 ;  /* 0x0016280001007387 */ /* 0x0003e20000100800 */
[----:B------:R-:W-:Y:S01]  /*7c100*/  F2FP.SATFINITE.E5M2.F32.PACK_AB_MERGE_C R19, R19, R20, RZ ;  /* 0x000000141313723e */ /* 0x000fe200048060ff */
[----:B-1----:R-:W-:Y:S02]  /*7c110*/  VIADD R0, R0, UR11 ;  /* 0x0000000b00007c36 */ /* 0x002fe40008000000 */
[----:B------:R-:W-:Y:S01]  /*7c120*/  STL [R1+0x2fe0], R21 ;  /* 0x002fe01501007387 */ /* 0x000fe20000100800 */
[----:B------:R-:W1:Y:S01]  /*7c130*/  LDCU UR11, c[0x0][0x3b8] ;  /* 0x00007700ff0b77ac */ /* 0x000e620008000800 */
[----:B------:R-:W-:Y:S02]  /*7c140*/  F2FP.SATFINITE.E5M2.F32.PACK_AB_MERGE_C R2, R2, R3, RZ ;  /* 0x000000030202723e */ /* 0x000fe400048060ff */
[----:B------:R-:W-:Y:S04]  /*7c150*/  STL [R1+0x2fbc], R19 ;  /* 0x002fbc1301007387 */ /* 0x000fe80000100800 */
[----:B------:R2:W-:Y:S04]  /*7c160*/  STL [R1+0x1638], R0 ;  /* 0x0016380001007387 */ /* 0x0005e80000100800 */
[----:B------:R-:W4:Y:S04]  /*7c170*/  LDL.LU R3, [R1+0x498] ;  /* 0x0004980001037983 */ /* 0x000f280000300800 */
[----:B------:R0:W-:Y:S01]  /*7c180*/  STL [R1+0x2fb8], R2 ;  /* 0x002fb80201007387 */ /* 0x0001e20000100800 */
[----:B--2---:R-:W-:Y:S01]  /*7c190*/  VIADD R0, R0, UR5 ;  /* 0x0000000500007c36 */ /* 0x004fe20008000000 */
[----:B------:R-:W2:Y:S02]  /*7c1a0*/  LDCU UR5, c[0x0][0x3b8] ;  /* 0x00007700ff0577ac */ /* 0x000ea40008000800 */
[----:B0-----:R-:W4:Y:S01]  /*7c1b0*/  LDL.LU R2, [R1+0x49c] ;  /* 0x00049c0001027983 */ /* 0x001f220000300800 */
[----:B---3--:R-:W-:-:S05]  /*7c1c0*/  F2FP.SATFINITE.E5M2.F32.PACK_AB_MERGE_C R17, R17, R18, RZ ;  /* 0x000000121111723e */ /* 0x008fca00048060ff */
[----:B------:R-:W-:Y:S04]  /*7c1d0*/  STL [R1+0x2f94], R17 ;  /* 0x002f941101007387 */ /* 0x000fe80000100800 */
[----:B------:R0:W-:Y:S01]  /*7c1e0*/  STL [R1+0x1648], R0 ;  /* 0x0016480001007387 */ /* 0x0001e20000100800 */
[----:B------:R-:W-:Y:S01]  /*7c1f0*/  F2FP.SATFINITE.E5M2.F32.PACK_AB_MERGE_C R15, R15, R16, RZ ;  /* 0x000000100f0f723e */ /* 0x000fe200048060ff */
[----:B0-----:R-:W-:Y:S01]  /*7c200*/  VIADD R0, R0, UR6 ;  /* 0x0000000600007c36 */ /* 0x001fe20008000000 */
[----:B------:R-:W-:-:S03]  /*7c210*/  F2FP.SATFINITE.E5M2.F32.PACK_AB_MERGE_C R13, R13, R14, RZ ;  /* 0x0000000e0d0d723e */ /* 0x000fc600048060ff */
[----:B------:R-:W-:Y:S01]  /*7c220*/  STL [R1+0x2f90], R15 ;  /* 0x002f900f01007387 */ /* 0x000fe20000100800 */
[----:B------:R-:W0:Y:S03]  /*7c230*/  LDCU UR6, c[0x0][0x3b8] ;  /* 0x00007700ff0677ac */ /* 0x000e260008000800 */
[----:B------:R-:W-:Y:S01]  /*7c240*/  STL [R1+0x2f70], R13 ;  /* 0x002f700d01007387 */ /* 0x000fe20000100800 */
[----:B------:R-:W-:-:S03]  /*7c250*/  F2FP.SATFINITE.E5M2.F32.PACK_AB_MERGE_C R11, R11, R12, RZ ;  /* 0x0000000c0b0b723e */ /* 0x000fc600048060ff */
[----:B------:R3:W-:Y:S01]  /*7c260*/  STL [R1+0x1658], R0 ;  /* 0x0016580001007387 */ /* 0x0007e20000100800 */
[----:B------:R-:W-:Y:S01]  /*7c270*/  F2FP.SATFINITE.E5M2.F32.PACK_AB_MERGE_C R7, R7, R10, RZ ;  /* 0x0000000a0707723e */ /* 0x000fe200048060ff */
[----:B---3--:R-:W-:Y:S02]  /*7c280*/  VIADD R0, R0, UR7 ;  /* 0x0000000700007c36 */ /* 0x008fe40008000000 */
[----:B------:R-:W-:Y:S01]  /*7c290*/  STL [R1+0x2f6c], R11 ;  /* 0x002f6c0b01007387 */ /* 0x000fe20000100800 */
[----:B------:R-:W3:Y:S01]  /*7c2a0*/  LDCU UR7, c[0x0][0x3b8] ;  /* 0x00007700ff0777ac */ /* 0x000ee20008000800 */
[----:B------:R-:W-:Y:S02]  /*7c2b0*/  F2FP.SATFINITE.E5M2.F32.PACK_AB_MERGE_C R6, R8, R6, RZ ;  /* 0x000000060806723e */ /* 0x000fe400048060ff */
[----:B------:R0:W-:Y:S04]  /*7c2c0*/  STL [R1+0x2f60], R7 ;  /* 0x002f600701007387 */ /* 0x0001e80000100800 */
[----:B------:R1:W-:Y:S04]  /*7c2d0*/  STL [R1+0x165c], R0 ;  /* 0x00165c0001007387 */ /* 0x0003e80000100800 */
[----:B------:R2:W-:Y:S01]  /*7c2e0*/  STL [R1+0x2f5c], R6 ;  /* 0x002f5c0601007387 */ /* 0x0005e20000100800 */
[----:B0-----:R-:W-:Y:S01]  /*7c2f0*/  F2FP.SATFINITE.E5M2.F32.PACK_AB_MERGE_C R7, R57, R9, RZ ;  /* 0x000000093907723e */ /* 0x001fe200048060ff */
[----:B-1----:R-:W-:-:S04]  /*7c300*/  VIADD R0, R0, UR8 ;  /* 0x0000000800007c36 */ /* 0x002fc80008000000 */
[----:B------:R-:W-:Y:S01]  /*7c310*/  STL [R1+0x2f54], R7 ;  /* 0x002f540701007387 */ /* 0x000fe20000100800 */
[----:B------:R-:W0:Y:S01]  /*7c320*/  LDCU UR8, c[0x0][0x3b8] ;  /* 0x00007700ff0877ac */ /* 0x000e220008000800 */
[----:B--2---:R-:W-:Y:S02]  /*7c330*/  F2FP.SATFINITE.E5M2.F32.PACK_AB_MERGE_C R6, R51, R52, RZ ;  /* 0x000000343306723e */ /* 0x004fe400048060ff */
[----:B------:R1:W-:Y:S01]  /*7c340*/  STL [R1+0x1680], R0 ;  /* 0x0016800001007387 */ /* 0x0003e20000100800 */
[----:B------:R-:W-:-:S03]  /*7c350*/  F2FP.SATFINITE.E5M2.F32.PACK_AB_MERGE_C R4, R4, R5, RZ ;  /* 0x000000050404723e */ /* 0x000fc600048060ff */
[----:B------:R-:W-:Y:S04]  /*7c360*/  STL [R1+0x2f50], R6 ;  /* 0x002f500601007387 */ /* 0x000fe80000100800 */
[----:B------:R-:W2:Y:S01]  /*7c370*/  LDL.LU R28, [R1+0x4b0] ;  /* 0x0004b000011c7983 */ /* 0x000ea20000300800 */
[----:B-1----:R-:W-:Y:S01]  /*7c380*/  VIADD R0, R0, UR9 ;  /* 0x0000000900007c36 */ /* 0x002fe20008000000 */
[----:B------:R-:W1:Y:S02]  /*7c390*/  LDCU UR9, c[0x0][0x3b8] ;  /* 0x00007700ff0977ac */ /* 0x000e640008000800 */
[----:B------:R-:W2:Y:S04]  /*7c3a0*/  LDL.LU R27, [R1+0x4b4] ;  /* 0x0004b400011b7983 */ /* 0x000ea80000300800 */
[----:B------:R0:W-:Y:S04]  /*7c3b0*/  STL [R1+0x2f44], R4 ;  /* 0x002f440401007387 */ /* 0x0001e80000100800 */
        /* <DEDUP_REMOVED lines=10> */
[----:B------:R-:W0:Y:S02]  /*7c460*/  LDCU UR10, c[0x0][0x3b8] ;  /* 0x00007700ff0a77ac */ /* 0x000e240008000800 */
[----:B------:R-:W3:Y:S01]  /*7c470*/  LDL.LU R20, [R1+0x4f8] ;  /* 0x0004f80001147983 */ /* 0x000ee20000300800 */
[----:B----4-:R-:W-:-:S05]  /*7c480*/  F2FP.SATFINITE.E5M2.F32.PACK_AB_MERGE_C R2, R2, R3, RZ ;  /* 0x000000030202723e */ /* 0x010fca00048060ff */
        /* <DEDUP_REMOVED lines=20> */
[----:B--2---:R-:W-:-:S03]  /*7c5d0*/  F2FP.SATFINITE.E5M2.F32.PACK_AB_MERGE_C R27, R27, R28, RZ ;  /* 0x0000001c1b1b723e */ /* 0x004fc600048060ff */
[----:B----4-:R-:W2:Y:S01]  /*7c5e0*/  LDL.LU R2, [R1+0x594] ;  /* 0x0005940001027983 */ /* 0x010ea20000300800 */
[----:B0-----:R-:W-:Y:S01]  /*7c5f0*/  VIADD R0, R0, UR11 ;  /* 0x0000000b00007c36 */ /* 0x001fe20008000000 */
[----:B------:R-:W0:Y:S02]  /*7c600*/  LDCU UR11, c[0x0][0x3b8] ;  /* 0x00007700ff0b77ac */ /* 0x000e240008000800 */
[----:B------:R-:W-:Y:S01]  /*7c610*/  STL [R1+0x2f38], R27 ;  /* 0x002f381b01007387 */ /* 0x000fe20000100800 */
[----:B---3--:R-:W-:Y:S02]  /*7c620*/  F2FP.SATFINITE.E5M2.F32.PACK_AB_MERGE_C R25, R25, R26, RZ ;  /* 0x0000001a1919723e */ /* 0x008fe400048060ff */
[----:B------:R-:W-:-:S03]  /*7c630*/  F2FP.SATFINITE.E5M2.F32.PACK_AB_MERGE_C R23, R23, R24, RZ ;  /* 0x000000181717723e */ /* 0x000fc600048060ff */
[----:B------:R-:W-:Y:S04]  /*7c640*/  STL [R1+0x2f3c], R25 ;  /* 0x002f3c1901007387 */ /* 0x000fe80000100800 */
[----:B------:R-:W-:Y:S01]  /*7c650*/  STL [R1+0x2f30], R23 ;  /* 0x002f301701007387 */ /* 0x000fe20000100800 */
[----:B------:R-:W-:-:S03]  /*7c660*/  F2FP.SATFINITE.E5M2.F32.PACK_AB_MERGE_C R21, R21, R22, RZ ;  /* 0x000000161515723e */ /* 0x000fc600048060ff */
[----:B------:R-:W-:Y:S04]  /*7c670*/  STL [R1+0x16b0], R0 ;  /* 0x0016b00001007387 */ /* 0x000fe80000100800 */
[----:B------:R3:W-:Y:S02]  /*7c680*/  STL [R1+0x2f2c], R21 ;  /* 0x002f2c1501007387 */ /* 0x0007e40000100800 */
[----:B---3--:R-:W-:Y:S02]  /*7c690*/  F2FP.SATFINITE.E5M2.F32.PACK_AB_MERGE_C R21, R4, R5, RZ ;  /* 0x000000050415723e */ /* 0x008fe400048060ff */
[----:B------:R-:W3:Y:S04]  /*7c6a0*/  LDL.LU R5, [R1+0x598] ;  /* 0x0005980001057983 */ /* 0x000ee80000300800 */
[----:B------:R-:W3:Y:S01]  /*7c6b0*/  LDL.LU R4, [R1+0x59c] ;  /* 0x00059c0001047983 */ /* 0x000ee20000300800 */
[----:B------:R-:W-:Y:S01]  /*7c6c0*/  VIADD R0, R0, UR5 ;  /* 0x0000000500007c36 */ /* 0x000fe20008000000 */
[----:B------:R-:W4:Y:S02]  /*7c6d0*/  LDCU UR5, c[0x0][0x3b8] ;  /* 0x00007700ff0577ac */ /* 0x000f240008000800 */
[----:B------:R-:W-:Y:S04]  /*7c6e0*/  STL [R1+0x2f18], R21 ;  /* 0x002f181501007387 */ /* 0x000fe80000100800 */
[----:B------:R0:W-:Y:S02]  /*7c6f0*/  STL [R1+0x16c0], R0 ;  /* 0x0016c00001007387 */ /* 0x0001e40000100800 */
[----:B0-----:R-:W-:Y:S01]  /*7c700*/  VIADD R0, R0, UR6 ;  /* 0x0000000600007c36 */ /* 0x001fe20008000000 */
[----:B------:R-:W0:Y:S01]  /*7c710*/  LDCU UR6, c[0x0][0x3b8] ;  /* 0x00007700ff0677ac */ /* 0x000e220008000800 */
[----:B------:R-:W-:-:S05]  /*7c720*/  F2FP.SATFINITE.E5M2.F32.PACK_AB_MERGE_C R19, R19, R20, RZ ;  /* 0x000000141313723e */ /* 0x000fca00048060ff */
[----:B------:R-:W-:Y:S01]  /*7c730*/  STL [R1+0x2f14], R19 ;  /* 0x002f141301007387 */ /* 0x000fe20000100800 */
[----:B------:R-:W-:-:S05]  /*7c740*/  F2FP.SATFINITE.E5M2.F32.PACK_AB_MERGE_C R17, R17, R18, RZ ;  /* 0x000000121111723e */ /* 0x000fca00048060ff */
[----:B------:R-:W-:Y:S01]  /*7c750*/  STL [R1+0x2f0c], R17 ;  /* 0x002f0c1101007387 */ /* 0x000fe20000100800 */
[----:B------:R-:W-:-:S03]  /*7c760*/  F2FP.SATFINITE.E5M2.F32.PACK_AB_MERGE_C R15, R15, R16, RZ ;  /* 0x000000100f0f723e */ /* 0x000fc600048060ff */
[----:B------:R0:W-:Y:S01]  /*7c770*/  STL [R1+0x16d0], R0 ;  /* 0x0016d00001007387 */ /* 0x0001e20000100800 */
[----:B------:R-:W-:Y:S01]  /*7c780*/  F2FP.SATFINITE.E5M2.F32.PACK_AB_MERGE_C R13, R13, R14, RZ ;  /* 0x0000000e0d0d723e */ /* 0x000fe200048060ff */
[----:B0-----:R-:W-:Y:S02]  /*7c790*/  VIADD R0, R0, UR7 ;  /* 0x0000000700007c36 */ /* 0x001fe40008000000 */
[----:B------:R-:W-:Y:S01]  /*7c7a0*/  STL [R1+0x2f08], R15 ;  /* 0x002f080f01007387 */ /* 0x000fe20000100800 */
[----:B------:R-:W0:Y:S01]  /*7c7b0*/  LDCU UR7, c[0x0][0x3b8] ;  /* 0x00007700ff0777ac */ /* 0x000e220008000800 */
[----:B------:R-:W-:Y:S02]  /*7c7c0*/  F2FP.SATFINITE.E5M2.F32.PACK_AB_MERGE_C R11, R11, R12, RZ ;  /* 0x0000000c0b0b723e */ /* 0x000fe400048060ff */
[----:B------:R-:W-:Y:S04]  /*7c7d0*/  STL [R1+0x2efc], R13 ;  /* 0x002efc0d01007387 */ /* 0x000fe80000100800 */
[----:B------:R1:W-:Y:S01]  /*7c7e0*/  STL [R1+0x16e0], R0 ;  /* 0x0016e00001007387 */ /* 0x0003e20000100800 */
[----:B------:R-:W-:-:S03]  /*7c7f0*/  F2FP.SATFINITE.E5M2.F32.PACK_AB_MERGE_C R7, R7, R10, RZ ;  /* 0x0000000a0707723e */ /* 0x000fc600048060ff */
[----:B------:R-:W-:Y:S01]  /*7c800*/  STL [R1+0x2ef8], R11 ;  /* 0x002ef80b01007387 */ /* 0x000fe20000100800 */
[----:B-1----:R-:W-:Y:S01]  /*7c810*/  VIADD R0, R0, UR8 ;  /* 0x0000000800007c36 */ /* 0x002fe20008000000 */
[----:B------:R-:W-:Y:S02]  /*7c820*/  F2FP.SATFINITE.E5M2.F32.PACK_AB_MERGE_C R6, R8, R6, RZ ;  /* 0x000000060806723e */ /* 0x000fe400048060ff */
[----:B------:R1:W-:Y:S01]  /*7c830*/  STL [R1+0x2ef0], R7 ;  /* 0x002ef00701007387 */ /* 0x0003e20000100800 */
[----:B------:R-:W0:Y:S03]  /*7c840*/  LDCU UR8, c[0x0][0x3b8] ;  /* 0x00007700ff0877ac */ /* 0x000e260008000800 */
[----:B------:R4:W-:Y:S04]  /*7c850*/  STL [R1+0x16f0], R0 ;  /* 0x0016f00001007387 */ /* 0x0009e80000100800 */
[----:B------:R0:W-:Y:S01]  /*7c860*/  STL [R1+0x2eec], R6 ;  /* 0x002eec0601007387 */ /* 0x0001e20000100800 */
[----:B-1----:R-:W-:Y:S01]  /*7c870*/  F2FP.SATFINITE.E5M2.F32.PACK_AB_MERGE_C R7, R57, R9, RZ ;  /* 0x000000093907723e */ /* 0x002fe200048060ff */
[----:B----4-:R-:W-:-:S04]  /*7c880*/  VIADD R0, R0, UR9 ;  /* 0x0000000900007c36 */ /* 0x010fc80008000000 */
[----:B------:R-:W-:Y:S01]  /*7c890*/  STL [R1+0x2ee0], R7 ;  /* 0x002ee00701007387 */ /* 0x000fe20000100800 */
[----:B------:R-:W1:Y:S01]  /*7c8a0*/  LDCU UR9, c[0x0][0x3b8] ;  /* 0x00007700ff0977ac */ /* 0x000e620008000800 */
[----:B0-----:R-:W-:Y:S02]  /*7c8b0*/  F2FP.SATFINITE.E5M2.F32.PACK_AB_MERGE_C R6, R51, R52, RZ ;  /* 0x000000343306723e */ /* 0x001fe400048060ff */
[----:B------:R0:W-:Y:S01]  /*7c8c0*/  STL [R1+0x1700], R0 ;  /* 0x0017000001007387 */ /* 0x0001e20000100800 */
[----:B--2---:R-:W-:-:S03]  /*7c8d0*/  F2FP.SATFINITE.E5M2.F32.PACK_AB_MERGE_C R2, R2, R3, RZ ;  /* 0x000000030202723e */ /* 0x004fc600048060ff */
[----:B------:R-:W-:Y:S04]  /*7c8e0*/  STL [R1+0x2edc], R6 ;  /* 0x002edc0601007387 */ /* 0x000fe80000100800 */
[----:B------:R-:W2:Y:S01]  /*7c8f0*/  LDL.LU R28, [R1+0x5b0] ;  /* 0x0005b000011c7983 */ /* 0x000ea20000300800 */
[----:B0-----:R-:W-:Y:S01]  /*7c900*/  VIADD R0, R0, UR10 ;  /* 0x0000000a00007c36 */ /* 0x001fe20008000000 */
[----:B------:R-:W0:Y:S02]  /*7c910*/  LDCU UR10, c[0x0][0x3b8] ;  /* 0x00007700ff0a77ac */ /* 0x000e240008000800 */
[----:B------:R-:W2:Y:S04]  /*7c920*/  LDL.LU R27, [R1+0x5b4] ;  /* 0x0005b400011b7983 */ /* 0x000ea80000300800 */
[----:B------:R-:W-:Y:S04]  /*7c930*/  STL [R1+0x2ed0], R2 ;  /* 0x002ed00201007387 */ /* 0x000fe80000100800 */
[----:B------:R4:W-:Y:S04]  /*7c940*/  STL [R1+0x1710], R0 ;  /* 0x0017100001007387 */ /* 0x0009e80000100800 */
[----:B------:R-:W2:Y:S04]  /*7c950*/  LDL.LU R26, [R1+0x5b8] ;  /* 0x0005b800011a7983 */ /* 0x000ea80000300800 */
[----:B------:R-:W2:Y:S04]  /*7c960*/  LDL.LU R25, [R1+0x5bc] ;  /* 0x0005bc0001197983 */ /* 0x000ea80000300800 */
[----:B------:R-:W2:Y:S04]  /*7c970*/  LDL.LU R24, [R1+0x5d0] ;  /* 0x0005d00001187983 */ /* 0x000ea80000300800 */
[----:B------:R-:W2:Y:S04]  /*7c980*/  LDL.LU R23, [R1+0x5d4] ;  /* 0x0005d40001177983 */ /* 0x000ea80000300800 */
[----:B------:R-:W2:Y:S01]  /*7c990*/  LDL.LU R3, [R1+0x5d8] ;  /* 0x0005d80001037983 */ /* 0x000ea20000300800 */
[----:B----4-:R-:W-:Y:S01]  /*7c9a0*/  VIADD R0, R0, UR11 ;  /* 0x0000000b00007c36 */ /* 0x010fe20008000000 */
[----:B------:R-:W4:Y:S02]  /*7c9b0*/  LDCU UR11, c[0x0][0x3b8] ;  /* 0x00007700ff0b77ac */ /* 0x000f240008000800 */
[----:B------:R-:W4:Y:S04]  /*7c9c0*/  LDL.LU R2, [R1+0x5dc] ;  /* 0x0005dc0001027983 */ /* 0x000f280000300800 */
[----:B------:R-:W4:Y:S01]  /*7c9d0*/  LDL.LU R22, [R1+0x5f0] ;  /* 0x0005f00001167983 */ /* 0x000f220000300800 */
[----:B---3--:R-:W-:-:S05]  /*7c9e0*/  F2FP.SATFINITE.E5M2.F32.PACK_AB_MERGE_C R4, R4, R5, RZ ;  /* 0x000000050404723e */ /* 0x008fca00048060ff */
        /* <DEDUP_REMOVED lines=22> */
[----:B---3--:R-:W3:Y:S01]  /*7cb50*/  LDL.LU R4, [R1+0x694] ;  /* 0x0006940001047983 */ /* 0x008ee20000300800 */
[----:B0-----:R-:W-:Y:S01]  /*7cb60*/  VIADD R0, R0, UR5 ;  /* 0x0000000500007c36 */ /* 0x001fe20008000000 */
[----:B------:R-:W0:Y:S01]  /*7cb70*/  LDCU UR5, c[0x0][0x3b8] ;  /* 0x00007700ff0577ac */ /* 0x000e220008000800 */
[----:B--2---:R-:W-:-:S05]  /*7cb80*/  F2FP.SATFINITE.E5M2.F32.PACK_AB_MERGE_C R27, R27, R28, RZ ;  /* 0x0000001c1b1b723e */ /* 0x004fca00048060ff */
[----:B------:R-:W-:Y:S01]  /*7cb90*/  STL [R1+0x2ec0], R27 ;  /* 0x002ec01b01007387 */ /* 0x000fe20000100800 */
[----:B------:R-:W-:Y:S02]  /*7cba0*/  F2FP.SATFINITE.E5M2.F32.PACK_AB_MERGE_C R25, R25, R26, RZ ;  /* 0x0000001a1919723e */ /* 0x000fe400048060ff */
[----:B------:R-:W-:-:S03]  /*7cbb0*/  F2FP.SATFINITE.E5M2.F32.PACK_AB_MERGE_C R23, R23, R24, RZ ;  /* 0x000000181717723e */ /* 0x000fc600048060ff */
[----:B------:R-:W-:Y:S04]  /*7cbc0*/  STL [R1+0x2ec4], R25 ;  /* 0x002ec41901007387 */ /* 0x000fe80000100800 */
[----:B------:R-:W-:Y:S01]  /*7cbd0*/  STL [R1+0x2eb8], R23 ;  /* 0x002eb81701007387 */ /* 0x000fe20000100800 */
[----:B----4-:R-:W-:-:S03]  /*7cbe0*/  F2FP.SATFINITE.E5M2.F32.PACK_AB_MERGE_C R2, R2, R3, RZ ;  /* 0x000000030202723e */ /* 0x010fc600048060ff */
[----:B------:R2:W-:Y:S04]  /*7cbf0*/  STL [R1+0x1730], R0 ;  /* 0x0017300001007387 */ /* 0x0005e80000100800 */
[----:B------:R-:W4:Y:S04]  /*7cc00*/  LDL.LU R3, [R1+0x698] ;  /* 0x0006980001037983 */ /* 0x000f280000300800 */
[----:B------:R0:W-:Y:S01]  /*7cc10*/  STL [R1+0x2eb4], R2 ;  /* 0x002eb40201007387 */ /* 0x0001e20000100800 */
[----:B--2---:R-:W-:Y:S01]  /*7cc20*/  VIADD R0, R0, UR6 ;  /* 0x0000000600007c36 */ /* 0x004fe20008000000 */
[----:B------:R-:W2:Y:S01]  /*7cc30*/  LDCU UR6, c[0x0][0x3b8] ;  /* 0x00007700ff0677ac */ /* 0x000ea20008000800 */
[----:B------:R-:W-:Y:S01]  /*7cc40*/  F2FP.SATFINITE.E5M2.F32.PACK_AB_MERGE_C R21, R21, R22, RZ ;  /* 0x000000161515723e */ /* 0x000fe200048060ff */
[----:B0-----:R-:W4:Y:S04]  /*7cc50*/  LDL.LU R2, [R1+0x69c] ;  /* 0x00069c0001027983 */ /* 0x001f280000300800 */
        /* <DEDUP_REMOVED lines=16> */
[----:B------:R0:W-:Y:S01]  /*7cd60*/  STL [R1+0x1768], R0 ;  /* 0x0017680001007387 */ /* 0x0001e20000100800 */
[----:B------:R-:W-:-:S03]  /*7cd70*/  F2FP.SATFINITE.E5M2.F32.PACK_AB_MERGE_C R7, R7, R10, RZ ;  /* 0x0000000a0707723e */ /* 0x000fc600048060ff */
[----:B------:R-:W-:Y:S01]  /*7cd80*/  STL [R1+0x2e8c], R11 ;  /* 0x002e8c0b01007387 */ /* 0x000fe20000100800 */
[----:B0-----:R-:W-:Y:S01]  /*7cd90*/  VIADD R0, R0, UR9 ;  /* 0x0000000900007c36 */ /* 0x001fe20008000000 */
[----:B------:R-:W-:Y:S02]  /*7cda0*/  F2FP.SATFINITE.E5M2.F32.PACK_AB_MERGE_C R6, R8, R6, RZ ;  /* 0x000000060806723e */ /* 0x000fe400048060ff */
[----:B------:R0:W-:Y:S01]  /*7cdb0*/  STL [R1+0x2e80], R7 ;  /* 0x002e800701007387 */ /* 0x0001e20000100800 */
[----:B------:R-:W1:Y:S03]  /*7cdc0*/  LDCU UR9, c[0x0][0x3b8] ;  /* 0x00007700ff0977ac */ /* 0x000e660008000800 */
[----:B------:R2:W-:Y:S04]  /*7cdd0*/  STL [R1+0x1778], R0 ;  /* 0x0017780001007387 */ /* 0x0005e80000100800 */
[----:B------:R3:W-:Y:S01]  /*7cde0*/  STL [R1+0x2e7c], R6 ;  /* 0x002e7c0601007387 */ /* 0x0007e20000100800 */
[----:B0-----:R-:W-:Y:S01]  /*7cdf0*/  F2FP.SATFINITE.E5M2.F32.PACK_AB_MERGE_C R7, R57, R9, RZ ;  /* 0x000000093907723e */ /* 0x001fe200048060ff */
[----:B--2---:R-:W-:-:S04]  /*7ce00*/  VIADD R0, R0, UR10 ;  /* 0x0000000a00007c36 */ /* 0x004fc80008000000 */
[----:B------:R-:W-:Y:S01]  /*7ce10*/  STL [R1+0x2e70], R7 ;  /* 0x002e700701007387 */ /* 0x000fe20000100800 */
[----:B------:R-:W0:Y:S01]  /*7ce20*/  LDCU UR10, c[0x0][0x3b8] ;  /* 0x00007700ff0a77ac */ /* 0x000e220008000800 */
[----:B---3--:R-:W-:Y:S02]  /*7ce30*/  F2FP.SATFINITE.E5M2.F32.PACK_AB_MERGE_C R6, R51, R52, RZ ;  /* 0x000000343306723e */ /* 0x008fe400048060ff */
[----:B------:R2:W-:Y:S01]  /*7ce40*/  STL [R1+0x1788], R0 ;  /* 0x0017880001007387 */ /* 0x0005e20000100800 */
[----:B------:R-:W-:-:S03]  /*7ce50*/  F2FP.SATFINITE.E5M2.F32.PACK_AB_MERGE_C R4, R4, R5, RZ ;  /* 0x000000050404723e */ /* 0x000fc600048060ff */
[----:B------:R-:W-:Y:S04]  /*7ce60*/  STL [R1+0x2e6c], R6 ;  /* 0x002e6c0601007387 */ /* 0x000fe80000100800 */
[----:B------:R-:W3:Y:S01]  /*7ce70*/  LDL.LU R28, [R1+0x6b0] ;  /* 0x0006b000011c7983 */ /* 0x000ee20000300800 */
[----:B--2---:R-:W-:Y:S01]  /*7ce80*/  VIADD R0, R0, UR11 ;  /* 0x0000000b00007c36 */ /* 0x004fe20008000000 */
[----:B------:R-:W2:Y:S02]  /*7ce90*/  LDCU UR11, c[0x0][0x3b8] ;  /* 0x00007700ff0b77ac */ /* 0x000ea40008000800 */
[----:B------:R-:W3:Y:S04]  /*7cea0*/  LDL.LU R27, [R1+0x6b4] ;  /* 0x0006b400011b7983 */ /* 0x000ee80000300800 */
[----:B------:R0:W-:Y:S04]  /*7ceb0*/  STL [R1+0x2e60], R4 ;  /* 0x002e600401007387 */ /* 0x0001e80000100800 */
[----:B------:R0:W-:Y:S04]  /*7cec0*/  STL [R1+0x1798], R0 ;  /* 0x0017980001007387 */ /* 0x0001e80000100800 */
[----:B------:R-:W2:Y:S04]  /*7ced0*/  LDL.LU R26, [R1+0x6b8] ;  /* 0x0006b800011a7983 */ /* 0x000ea80000300800 */
[----:B------:R-:W2:Y:S04]  /*7cee0*/  LDL.LU R25, [R1+0x6bc] ;  /* 0x0006bc0001197983 */ /* 0x000ea80000300800 */
[----:B------:R-:W2:Y:S04]  /*7cef0*/  LDL.LU R5, [R1+0x6d0] ;  /* 0x0006d00001057983 */ /* 0x000ea80000300800 */
[----:B0-----:R-:W2:Y:S01]  /*7cf00*/  LDL.LU R4, [R1+0x6d4] ;  /* 0x0006d40001047983 */ /* 0x001ea20000300800 */
[----:B------:R-:W-:Y:S01]  /*7cf10*/  VIADD R0, R0, UR5 ;  /* 0x0000000500007c36 */ /* 0x000fe20008000000 */
[----:B------:R-:W0:Y:S02]  /*7cf20*/  LDCU UR5, c[0x0][0x3b8] ;  /* 0x00007700ff0577ac */ /* 0x000e240008000800 */
[----:B------:R-:W2:Y:S01]  /*7cf30*/  LDL.LU R24, [R1+0x6d8] ;  /* 0x0006d80001187983 */ /* 0x000ea20000300800 */
[----:B----4-:R-:W-:-:S05]  /*7cf40*/  F2FP.SATFINITE.E5M2.F32.PACK_AB_MERGE_C R2, R2, R3, RZ ;  /* 0x000000030202723e */ /* 0x010fca00048060ff */
[----:B------:R4:W-:Y:S04]  /*7cf50*/  STL [R1+0x2e68], R2 ;  /* 0x002e680201007387 */ /* 0x0009e80000100800 */
[----:B------:R-:W2:Y:S04]  /*7cf60*/  LDL.LU R23, [R1+0x6dc] ;  /* 0x0006dc0001177983 */ /* 0x000ea80000300800 */
[----:B------:R-:W2:Y:S04]  /*7cf70*/  LDL.LU R22, [R1+0x6f0] ;  /* 0x0006f00001167983 */ /* 0x000ea80000300800 */
[----:B------:R-:W-:Y:S04]  /*7cf80*/  STL [R1+0x17a8], R0 ;  /* 0x0017a80001007387 */ /* 0x000fe80000100800 */
        /* <DEDUP_REMOVED lines=18> */
[----:B---3--:R-:W-:-:S03]  /*7d0b0*/  F2FP.SATFINITE.E5M2.F32.PACK_AB_MERGE_C R27, R27, R28, RZ ;  /* 0x0000001c1b1b723e */ /* 0x008fc600048060ff */
[----:B------:R-:W3:Y:S04]  /*7d0c0*/  LDL.LU R51, [R1+0x77c] ;  /* 0x00077c0001337983 */ /* 0x000ee80000300800 */
[----:B------:R-:W3:Y:S04]  /*7d0d0*/  LDL.LU R3, [R1+0x790] ;  /* 0x0007900001037983 */ /* 0x000ee80000300800 */
[----:B----4-:R-:W4:Y:S04]  /*7d0e0*/  LDL.LU R2, [R1+0x794] ;  /* 0x0007940001027983 */ /* 0x010f280000300800 */
[----:B------:R-:W4:Y:S01]  /*7d0f0*/  LDL.LU R28, [R1+0x3078] ;  /* 0x00307800011c7983 */ /* 0x000f220000300800 */
[----:B--2---:R-:W-:-:S03]  /*7d100*/  F2FP.SATFINITE.E5M2.F32.PACK_AB_MERGE_C R26, R25, R26, RZ ;  /* 0x0000001a191a723e */ /* 0x004fc600048060ff */
[----:B------:R2:W-:Y:S01]  /*7d110*/  STL [R1+0x2e50], R27 ;  /* 0x002e501b01007387 */ /* 0x0005e20000100800 */
[----:B------:R-:W-:-:S03]  /*7d120*/  F2FP.SATFINITE.E5M2.F32.PACK_AB_MERGE_C R25, R4, R5, RZ ;  /* 0x000000050419723e */ /* 0x000fc600048060ff */
[----:B--2---:R-:W2:Y:S04]  /*7d130*/  LDL.LU R27, [R1+0x3074] ;  /* 0x00307400011b7983 */ /* 0x004ea80000300800 */
[----:B------:R-:W-:Y:S04]  /*7d140*/  STL [R1+0x2e5c], R26 ;  /* 0x002e5c1a01007387 */ /* 0x000fe80000100800 */
[----:B------:R-:W2:Y:S04]  /*7d150*/  LDL.LU R5, [R1+0x798] ;  /* 0x0007980001057983 */ /* 0x000ea80000300800 */
[----:B------:R-:W2:Y:S01]  /*7d160*/  LDL.LU R4, [R1+0x79c] ;  /* 0x00079c0001047983 */ /* 0x000ea20000300800 */
[----:B------:R-:W-:Y:S01]  /*7d170*/  VIADD R0, R0, UR6 ;  /* 0x0000000600007c36 */ /* 0x000fe20008000000 */
[----:B------:R-:W0:Y:S02]  /*7d180*/  LDCU UR6, c[0x0][0x3b8] ;  /* 0x00007700ff0677ac */ /* 0x000e240008000800 */
[----:B------:R-:W-:Y:S04]  /*7d190*/  STL [R1+0x2e4c], R25 ;  /* 0x002e4c1901007387 */ /* 0x000fe80000100800 */
[----:B------:R1:W-:Y:S02]  /*7d1a0*/  STL [R1+0x17b8], R0 ;  /* 0x0017b80001007387 */ /* 0x0003e40000100800 */
[----:B-1----:R-:W-:Y:S01]  /*7d1b0*/  VIADD R0, R0, UR7 ;  /* 0x0000000700007c36 */ /* 0x002fe20008000000 */
[----:B------:R-:W1:Y:S01]  /*7d1c0*/  LDCU UR7, c[0x0][0x3b8] ;  /* 0x00007700ff0777ac */ /* 0x000e620008000800 */
        /* <DEDUP_REMOVED lines=17> */
[----:B------:R-:W-:Y:S01]  /*7d2e0*/  STL [R1+0x2e20], R13 ;  /* 0x002e200d01007387 */ /* 0x000fe20000100800 */
[----:B------:R-:W1:Y:S03]  /*7d2f0*/  LDCU UR9, c[0x0][0x3b8] ;  /* 0x00007700ff0977ac */ /* 0x000e660008000800 */
        /* <DEDUP_REMOVED lines=10> */
[----:B------:R-:W-:-:S04]  /*7d3a0*/  VIADD R0, R0, UR11 ;  /* 0x0000000b00007c36 */ /* 0x000fc80008000000 */
[----:B------:R-:W-:Y:S01]  /*7d3b0*/  STL [R1+0x2e00], R7 ;  /* 0x002e000701007387 */ /* 0x000fe20000100800 */
[----:B------:R-:W0:Y:S01]  /*7d3c0*/  LDCU UR11, c[0x0][0x3b8] ;  /* 0x00007700ff0b77ac */ /* 0x000e220008000800 */
[----:B---3--:R-:W-:Y:S02]  /*7d3d0*/  F2FP.SATFINITE.E5M2.F32.PACK_AB_MERGE_C R6, R51, R52, RZ ;  /* 0x000000343306723e */ /* 0x008fe400048060ff */
[----:B------:R3:W-:Y:S01]  /*7d3e0*/  STL [R1+0x1810], R0 ;  /* 0x0018100001007387 */ /* 0x0007e20000100800 */
[----:B----4-:R-:W-:-:S03]  /*7d3f0*/  F2FP.SATFINITE.E5M2.F32.PACK_AB_MERGE_C R2, R2, R3, RZ ;  /* 0x000000030202723e */ /* 0x010fc600048060ff */
[----:B------:R-:W-:Y:S04]  /*7d400*/  STL [R1+0x2dfc], R6 ;  /* 0x002dfc0601007387 */ /* 0x000fe80000100800 */
[----:B------:R-:W4:Y:S01]  /*7d410*/  LDL.LU R9, [R1+0x7b0] ;  /* 0x0007b00001097983 */ /* 0x000f220000300800 */
[----:B---3--:R-:W-:Y:S01]  /*7d420*/  VIADD R0, R0, UR5 ;  /* 0x0000000500007c36 */ /* 0x008fe20008000000 */
[----:B------:R-:W3:Y:S02]  /*7d430*/  LDCU UR5, c[0x0][0x3b8] ;  /* 0x00007700ff0577ac */ /* 0x000ee40008000800 */
[----:B------:R-:W4:Y:S04]  /*7d440*/  LDL.LU R57, [R1+0x7b4] ;  /* 0x0007b40001397983 */ /* 0x000f280000300800 */
[----:B------:R0:W-:Y:S04]  /*7d450*/  STL [R1+0x2df0], R2 ;  /* 0x002df00201007387 */ /* 0x0001e80000100800 */
[----:B------:R1:W-:Y:S04]  /*7d460*/  STL [R1+0x1814], R0 ;  /* 0x0018140001007387 */ /* 0x0003e80000100800 */
[----:B------:R-:W3:Y:S04]  /*7d470*/  LDL.LU R3, [R1+0x7b8] ;  /* 0x0007b80001037983 */ /* 0x000ee80000300800 */
[----:B0-----:R-:W3:Y:S01]  /*7d480*/  LDL.LU R2, [R1+0x7bc] ;  /* 0x0007bc0001027983 */ /* 0x001ee20000300800 */
[----:B-1----:R-:W-:Y:S01]  /*7d490*/  VIADD R0, R0, UR6 ;  /* 0x0000000600007c36 */ /* 0x002fe20008000000 */
[----:B------:R-:W0:Y:S02]  /*7d4a0*/  LDCU UR6, c[0x0][0x3b8] ;  /* 0x00007700ff0677ac */ /* 0x000e240008000800 */
[----:B------:R-:W3:Y:S01]  /*7d4b0*/  LDL.LU R26, [R1+0x7d0] ;  /* 0x0007d000011a7983 */ /* 0x000ee20000300800 */
[----:B--2---:R-:W-:-:S05]  /*7d4c0*/  F2FP.SATFINITE.E5M2.F32.PACK_AB_MERGE_C R4, R4, R5, RZ ;  /* 0x000000050404723e */ /* 0x004fca00048060ff */
[----:B------:R1:W-:Y:S04]  /*7d4d0*/  STL [R1+0x2df8], R4 ;  /* 0x002df80401007387 */ /* 0x0003e80000100800 */
[----:B------:R-:W2:Y:S04]  /*7d4e0*/  LDL.LU R25, [R1+0x7d4] ;  /* 0x0007d40001197983 */ /* 0x000ea80000300800 */
[----:B------:R-:W2:Y:S04]  /*7d4f0*/  LDL.LU R24, [R1+0x7d8] ;  /* 0x0007d80001187983 */ /* 0x000ea80000300800 */
        /* <DEDUP_REMOVED lines=21> */
[----:B-1----:R-:W2:Y:S01]  /*7d650*/  LDL.LU R4, [R1+0x87c] ;  /* 0x00087c0001047983 */ /* 0x002ea20000300800 */
[----:B0-----:R-:W-:Y:S01]  /*7d660*/  VIADD R0, R0, UR7 ;  /* 0x0000000700007c36 */ /* 0x001fe20008000000 */
[----:B------:R-:W0:Y:S01]  /*7d670*/  LDCU UR7, c[0x0][0x3b8] ;  /* 0x00007700ff0777ac */ /* 0x000e220008000800 */
[----:B----4-:R-:W-:-:S05]  /*7d680*/  F2FP.SATFINITE.E5M2.F32.PACK_AB_MERGE_C R9, R57, R9, RZ ;  /* 0x000000093909723e */ /* 0x010fca00048060ff */
[----:B------:R1:W-:Y:S04]  /*7d690*/  STL [R1+0x2de0], R9 ;  /* 0x002de00901007387 */ /* 0x0003e80000100800 */
[----:B-1----:R-:W4:Y:S01]  /*7d6a0*/  LDL.LU R9, [R1+0x890] ;  /* 0x0008900001097983 */ /* 0x002f220000300800 */
[----:B---3--:R-:W-:-:S05]  /*7d6b0*/  F2FP.SATFINITE.E5M2.F32.PACK_AB_MERGE_C R2, R2, R3, RZ ;  /* 0x000000030202723e */ /* 0x008fca00048060ff */
[----:B------:R1:W-:Y:S04]  /*7d6c0*/  STL [R1+0x2dec], R2 ;  /* 0x002dec0201007387 */ /* 0x0003e80000100800 */
[----:B------:R-:W4:Y:S04]  /*7d6d0*/  LDL.LU R57, [R1+0x894] ;  /* 0x0008940001397983 */ /* 0x000f280000300800 */
[----:B------:R-:W3:Y:S01]  /*7d6e0*/  LDL.LU R3, [R1+0x898] ;  /* 0x0008980001037983 */ /* 0x000ee20000300800 */
[----:B--2---:R-:W-:-:S03]  /*7d6f0*/  F2FP.SATFINITE.E5M2.F32.PACK_AB_MERGE_C R25, R25, R26, RZ ;  /* 0x0000001a1919723e */ /* 0x004fc600048060ff */
[----:B------:R2:W-:Y:S04]  /*7d700*/  STL [R1+0x1848], R0 ;  /* 0x0018480001007387 */ /* 0x0005e80000100800 */
[----:B-1----:R-:W3:Y:S01]  /*7d710*/  LDL.LU R2, [R1+0x89c] ;  /* 0x00089c0001027983 */ /* 0x002ee20000300800 */
[----:B------:R-:W-:Y:S01]  /*7d720*/  F2FP.SATFINITE.E5M2.F32.PACK_AB_MERGE_C R23, R23, R24, RZ ;  /* 0x000000181717723e */ /* 0x000fe200048060ff */
[----:B--2---:R-:W-:Y:S02]  /*7d730*/  VIADD R0, R0, UR8 ;  /* 0x0000000800007c36 */ /* 0x004fe40008000000 */
[----:B------:R-:W-:Y:S01]  /*7d740*/  STL [R1+0x2ddc], R25 ;  /* 0x002ddc1901007387 */ /* 0x000fe20000100800 */
[----:B------:R-:W1:Y:S01]  /*7d750*/  LDCU UR8, c[0x0][0x3b8] ;  /* 0x00007700ff0877ac */ /* 0x000e620008000800 */
[----:B------:R-:W-:-:S02]  /*7d760*/  F2FP.SATFINITE.E5M2.F32.PACK_AB_MERGE_C R21, R21, R22, RZ ;  /* 0x000000161515723e */ /* 0x000fc400048060ff */
[----:B------:R-:W-:Y:S04]  /*7d770*/  STL [R1+0x2dd8], R23 ;  /* 0x002dd81701007387 */ /* 0x000fe80000100800 */
[----:B------:R-:W-:Y:S01]  /*7d780*/  STL [R1+0x2dd0], R21 ;  /* 0x002dd01501007387 */ /* 0x000fe20000100800 */
[----:B------:R-:W-:-:S03]  /*7d790*/  F2FP.SATFINITE.E5M2.F32.PACK_AB_MERGE_C R19, R19, R20, RZ ;  /* 0x000000141313723e */ /* 0x000fc600048060ff */
[----:B------:R2:W-:Y:S01]  /*7d7a0*/  STL [R1+0x185c], R0 ;  /* 0x00185c0001007387 */ /* 0x0005e20000100800 */
[----:B------:R-:W-:Y:S01]  /*7d7b0*/  F2FP.SATFINITE.E5M2.F32.PACK_AB_MERGE_C R17, R17, R18, RZ ;  /* 0x000000121111723e */ /* 0x000fe200048060ff */
[----:B--2---:R-:W-:Y:S02]  /*7d7c0*/  VIADD R0, R0, UR9 ;  /* 0x0000000900007c36 */ /* 0x004fe40008000000 */
[----:B------:R-:W-:Y:S01]  /*7d7d0*/  STL [R1+0x2dcc], R19 ;  /* 0x002dcc1301007387 */ /* 0x000fe20000100800 */
[----:B------:R-:W2:Y:S01]  /*7d7e0*/  LDCU UR9, c[0x0][0x3b8] ;  /* 0x00007700ff0977ac */ /* 0x000ea20008000800 */
[----:B------:R-:W-:Y:S02]  /*7d7f0*/  F2FP.SATFINITE.E5M2.F32.PACK_AB_MERGE_C R15, R15, R16, RZ ;  /* 0x000000100f0f723e */ /* 0x000fe400048060ff */
[----:B------:R-:W-:Y:S04]  /*7d800*/  STL [R1+0x2dc0], R17 ;  /* 0x002dc01101007387 */ /* 0x000fe80000100800 */
[----:B------:R0:W-:Y:S01]  /*7d810*/  STL [R1+0x1860], R0 ;  /* 0x0018600001007387 */ /* 0x0001e20000100800 */
[----:B------:R-:W-:-:S03]  /*7d820*/  F2FP.SATFINITE.E5M2.F32.PACK_AB_MERGE_C R13, R13, R14, RZ ;  /* 0x0000000e0d0d723e */ /* 0x000fc600048060ff */
[----:B------:R-:W-:Y:S01]  /*7d830*/  STL [R1+0x2dbc], R15 ;  /* 0x002dbc0f01007387 */ /* 0x000fe20000100800 */
[----:B0-----:R-:W-:Y:S01]  /*7d840*/  VIADD R0, R0, UR10 ;  /* 0x0000000a00007c36 */ /* 0x001fe20008000000 */
[----:B------:R-:W-:Y:S02]  /*7d850*/  F2FP.SATFINITE.E5M2.F32.PACK_AB_MERGE_C R11, R11, R12, RZ ;  /* 0x0000000c0b0b723e */ /* 0x000fe400048060ff */
[----:B------:R-:W-:Y:S01]  /*7d860*/  STL [R1+0x2db8], R13 ;  /* 0x002db80d01007387 */ /* 0x000fe20000100800 */
[----:B------:R-:W0:Y:S03]  /*7d870*/  LDCU UR10, c[0x0][0x3b8] ;  /* 0x00007700ff0a77ac */ /* 0x000e260008000800 */
[----:B------:R1:W-:Y:S01]  /*7d880*/  STL [R1+0x1864], R0 ;  /* 0x0018640001007387 */ /* 0x0003e20000100800 */
[----:B------:R-:W-:-:S03]  /*7d890*/  F2FP.SATFINITE.E5M2.F32.PACK_AB_MERGE_C R7, R7, R10, RZ ;  /* 0x0000000a0707723e */ /* 0x000fc600048060ff */
[----:B------:R-:W-:Y:S01]  /*7d8a0*/  STL [R1+0x2db4], R11 ;  /* 0x002db40b01007387 */ /* 0x000fe20000100800 */
[----:B-1----:R-:W-:Y:S01]  /*7d8b0*/  VIADD R0, R0, UR11 ;  /* 0x0000000b00007c36 */ /* 0x002fe20008000000 */
[----:B------:R-:W-:Y:S02]  /*7d8c0*/  F2FP.SATFINITE.E5M2.F32.PACK_AB_MERGE_C R6, R8, R6, RZ ;  /* 0x000000060806723e */ /* 0x000fe400048060ff */
[----:B------:R-:W-:Y:S01]  /*7d8d0*/  STL [R1+0x2da8], R7 ;  /* 0x002da80701007387 */ /* 0x000fe20000100800 */
[----:B------:R-:W1:Y:S03]  /*7d8e0*/  LDCU UR11, c[0x0][0x3b8] ;  /* 0x00007700ff0b77ac */ /* 0x000e660008000800 */
[----:B------:R0:W-:Y:S04]  /*7d8f0*/  STL [R1+0x1890], R0 ;  /* 0x0018900001007387 */ /* 0x0001e80000100800 */
[----:B------:R2:W-:Y:S01]  /*7d900*/  STL [R1+0x2da4], R6 ;  /* 0x002da40601007387 */ /* 0x0005e20000100800 */
[----:B0-----:R-:W-:Y:S01]  /*7d910*/  VIADD R0, R0, UR5 ;  /* 0x0000000500007c36 */ /* 0x001fe20008000000 */
[----:B------:R-:W-:Y:S01]  /*7d920*/  F2FP.SATFINITE.E5M2.F32.PACK_AB_MERGE_C R4, R4, R5, RZ ;  /* 0x000000050404723e */ /* 0x000fe200048060ff */
[----:B------:R-:W0:Y:S01]  /*7d930*/  LDCU UR5, c[0x0][0x3b8] ;  /* 0x00007700ff0577ac */ /* 0x000e220008000800 */
[----:B--2---:R-:W-:-:S05]  /*7d940*/  F2FP.SATFINITE.E5M2.F32.PACK_AB_MERGE_C R6, R51, R52, RZ ;  /* 0x000000343306723e */ /* 0x004fca00048060ff */
[----:B------:R-:W-:Y:S04]  /*7d950*/  STL [R1+0x2d98], R6 ;  /* 0x002d980601007387 */ /* 0x000fe80000100800 */
[----:B------:R-:W-:Y:S04]  /*7d960*/  STL [R1+0x18a0], R0 ;  /* 0x0018a00001007387 */ /* 0x000fe80000100800 */
[----:B------:R-:W2:Y:S04]  /*7d970*/  LDL.LU R52, [R1+0x8b0] ;  /* 0x0008b00001347983 */ /* 0x000ea80000300800 */
[----:B------:R0:W-:Y:S04]  /*7d980*/  STL [R1+0x2d94], R4 ;  /* 0x002d940401007387 */ /* 0x0001e80000100800 */
[----:B------:R-:W2:Y:S04]  /*7d990*/  LDL.LU R51, [R1+0x8b4] ;  /* 0x0008b40001337983 */ /* 0x000ea80000300800 */
[----:B------:R-:W2:Y:S04]  /*7d9a0*/  LDL.LU R5, [R1+0x8b8] ;  /* 0x0008b80001057983 */ /* 0x000ea80000300800 */
[----:B0-----:R-:W2:Y:S01]  /*7d9b0*/  LDL.LU R4, [R1+0x8bc] ;  /* 0x0008bc0001047983 */ /* 0x001ea20000300800 */
[----:B------:R-:W-:Y:S01]  /*7d9c0*/  VIADD R0, R0, UR6 ;  /* 0x0000000600007c36 */ /* 0x000fe20008000000 */
[----:B------:R-:W0:Y:S01]  /*7d9d0*/  LDCU UR6, c[0x0][0x3b8] ;  /* 0x00007700ff0677ac */ /* 0x000e220008000800 */
[----:B----4-:R-:W-:-:S05]  /*7d9e0*/  F2FP.SATFINITE.E5M2.F32.PACK_AB_MERGE_C R6, R57, R9, RZ ;  /* 0x000000093906723e */ /* 0x010fca00048060ff */
[----:B------:R-:W-:Y:S04]  /*7d9f0*/  STL [R1+0x2d84], R6 ;  /* 0x002d840601007387 */ /* 0x000fe80000100800 */
[----:B------:R4:W-:Y:S01]  /*7da00*/  STL [R1+0x18b0], R0 ;  /* 0x0018b00001007387 */ /* 0x0009e20000100800 */
[----:B---3--:R-:W-:-:S05]  /*7da10*/  F2FP.SATFINITE.E5M2.F32.PACK_AB_MERGE_C R2, R2, R3, RZ ;  /* 0x000000030202723e */ /* 0x008fca00048060ff */
[----:B------:R-:W-:Y:S01]  /*7da20*/  STL [R1+0x2d90], R2 ;  /* 0x002d900201007387 */ /* 0x000fe20000100800 */
[----:B----4-:R-:W-:Y:S01]  /*7da30*/  VIADD R0, R0, UR7 ;  /* 0x0000000700007c36 */ /* 0x010fe20008000000 */
[----:B------:R-:W3:Y:S02]  /*7da40*/  LDCU UR7, c[0x0][0x3b8] ;  /* 0x00007700ff0777ac */ /* 0x000ee40008000800 */
[----:B------:R-:W4:Y:S04]  /*7da50*/  LDL.LU R26, [R1+0x8d0] ;  /* 0x0008d000011a7983 */ /* 0x000f280000300800 */
[----:B------:R-:W4:Y:S04]  /*7da60*/  LDL.LU R25, [R1+0x8d4] ;  /* 0x0008d40001197983 */ /* 0x000f280000300800 */
        /* <DEDUP_REMOVED lines=20> */
[----:B0-----:R-:W-:Y:S01]  /*7dbb0*/  VIADD R0, R0, UR8 ;  /* 0x0000000800007c36 */ /* 0x001fe20008000000 */
[----:B------:R-:W0:Y:S02]  /*7dbc0*/  LDCU UR8, c[0x0][0x3b8] ;  /* 0x00007700ff0877ac */ /* 0x000e240008000800 */
[----:B------:R-:W3:Y:S01]  /*7dbd0*/  LDL.LU R2, [R1+0x974] ;  /* 0x0009740001027983 */ /* 0x000ee20000300800 */
[----:B--2---:R-:W-:-:S05]  /*7dbe0*/  F2FP.SATFINITE.E5M2.F32.PACK_AB_MERGE_C R6, R51, R52, RZ ;  /* 0x000000343306723e */ /* 0x004fca00048060ff */
[----:B------:R2:W-:Y:S01]  /*7dbf0*/  STL [R1+0x2d78], R6 ;  /* 0x002d780601007387 */ /* 0x0005e20000100800 */
[----:B------:R-:W-:-:S03]  /*7dc00*/  F2FP.SATFINITE.E5M2.F32.PACK_AB_MERGE_C R4, R4, R5, RZ ;  /* 0x000000050404723e */ /* 0x000fc600048060ff */
[----:B--2---:R-:W2:Y:S04]  /*7dc10*/  LDL.LU R6, [R1+0x978] ;  /* 0x0009780001067983 */ /* 0x004ea80000300800 */
[----:B------:R0:W-:Y:S04]  /*7dc20*/  STL [R1+0x2d80], R4 ;  /* 0x002d800401007387 */ /* 0x0001e80000100800 */
[----:B------:R-:W2:Y:S04]  /*7dc30*/  LDL.LU R8, [R1+0x97c] ;  /* 0x00097c0001087983 */ /* 0x000ea80000300800 */
        /* <DEDUP_REMOVED lines=8> */
[----:B------:R-:W-:Y:S01]  /*7dcc0*/  STL [R1+0x2d74], R25 ;  /* 0x002d741901007387 */ /* 0x000fe20000100800 */
[----:B---3--:R-:W-:Y:S02]  /*7dcd0*/  F2FP.SATFINITE.E5M2.F32.PACK_AB_MERGE_C R23, R23, R24, RZ ;  /* 0x000000181717723e */ /* 0x008fe400048060ff */
[----:B------:R-:W-:-:S03]  /*7dce0*/  F2FP.SATFINITE.E5M2.F32.PACK_AB_MERGE_C R21, R21, R22, RZ ;  /* 0x000000161515723e */ /* 0x000fc600048060ff */
[----:B------:R-:W-:Y:S04]  /*7dcf0*/  STL [R1+0x2d70], R23 ;  /* 0x002d701701007387 */ /* 0x000fe80000100800 */
        /* <DEDUP_REMOVED lines=19> */
[----:B----4-:R-:W-:Y:S01]  /*7de30*/  VIADD R0, R0, UR5 ;  /* 0x0000000500007c36 */ /* 0x010fe20008000000 */
[----:B------:R-:W-:Y:S02]  /*7de40*/  F2FP.SATFINITE.E5M2.F32.PACK_AB_MERGE_C R7, R57, R9, RZ ;  /* 0x000000093907723e */ /* 0x000fe400048060ff */
[----:B------:R-:W-:Y:S01]  /*7de50*/  STL [R1+0x2d3c], R10 ;  /* 0x002d3c0a01007387 */ /* 0x000fe20000100800 */
[----:B------:R-:W4:Y:S03]  /*7de60*/  LDCU UR5, c[0x0][0x3b8] ;  /* 0x00007700ff0577ac */ /* 0x000f260008000800 */
[----:B------:R0:W-:Y:S01]  /*7de70*/  STL [R1+0x1918], R0 ;  /* 0x0019180001007387 */ /* 0x0001e20000100800 */
[----:B------:R-:W-:-:S03]  /*7de80*/  F2FP.SATFINITE.E5M2.F32.PACK_AB_MERGE_C R2, R2, R3, RZ ;  /* 0x000000030202723e */ /* 0x000fc600048060ff */
[----:B------:R-:W-:Y:S04]  /*7de90*/  STL [R1+0x2d38], R7 ;  /* 0x002d380701007387 */ /* 0x000fe80000100800 */
[----:B------:R-:W3:Y:S01]  /*7dea0*/  LDL.LU R9, [R1+0x9b0] ;  /* 0x0009b00001097983 */ /* 0x000ee20000300800 */
[----:B0-----:R-:W-:Y:S01]  /*7deb0*/  VIADD R0, R0, UR6 ;  /* 0x0000000600007c36 */ /* 0x001fe20008000000 */
[----:B------:R-:W0:Y:S02]  /*7dec0*/  LDCU UR6, c[0x0][0x3b8] ;  /* 0x00007700ff0677ac */ /* 0x000e240008000800 */
[----:B------:R-:W3:Y:S04]  /*7ded0*/  LDL.LU R57, [R1+0x9b4] ;  /* 0x0009b40001397983 */ /* 0x000ee80000300800 */
[----:B------:R0:W-:Y:S04]  /*7dee0*/  STL [R1+0x2d2c], R2 ;  /* 0x002d2c0201007387 */ /* 0x0001e80000100800 */
[----:B------:R1:W-:Y:S04]  /*7def0*/  STL [R1+0x1928], R0 ;  /* 0x0019280001007387 */ /* 0x0003e80000100800 */
[----:B------:R-:W4:Y:S04]  /*7df00*/  LDL.LU R3, [R1+0x9b8] ;  /* 0x0009b80001037983 */ /* 0x000f280000300800 */
[----:B0-----:R-:W4:Y:S01]  /*7df10*/  LDL.LU R2, [R1+0x9bc] ;  /* 0x0009bc0001027983 */ /* 0x001f220000300800 */
[----:B-1----:R-:W-:Y:S01]  /*7df20*/  VIADD R0, R0, UR7 ;  /* 0x0000000700007c36 */ /* 0x002fe20008000000 */
[----:B------:R-:W0:Y:S01]  /*7df30*/  LDCU UR7, c[0x0][0x3b8] ;  /* 0x00007700ff0777ac */ /* 0x000e220008000800 */
[----:B--2---:R-:W-:-:S05]  /*7df40*/  F2FP.SATFINITE.E5M2.F32.PACK_AB_MERGE_C R7, R8, R6, RZ ;  /* 0x000000060807723e */ /* 0x004fca00048060ff */
[----:B------:R-:W-:Y:S01]  /*7df50*/  STL [R1+0x2d28], R7 ;  /* 0x002d280701007387 */ /* 0x000fe20000100800 */
[----:B------:R-:W-:-:S05]  /*7df60*/  F2FP.SATFINITE.E5M2.F32.PACK_AB_MERGE_C R6, R51, R52, RZ ;  /* 0x000000343306723e */ /* 0x000fca00048060ff */
[----:B------:R-:W-:Y:S01]  /*7df70*/  STL [R1+0x2d1c], R6 ;  /* 0x002d1c0601007387 */ /* 0x000fe20000100800 */
[----:B------:R-:W-:-:S03]  /*7df80*/  F2FP.SATFINITE.E5M2.F32.PACK_AB_MERGE_C R4, R4, R5, RZ ;  /* 0x000000050404723e */ /* 0x000fc600048060ff */
[----:B------:R1:W-:Y:S04]  /*7df90*/  STL [R1+0x192c], R0 ;  /* 0x00192c0001007387 */ /* 0x0003e80000100800 */
[----:B------:R2:W-:Y:S04]  /*7dfa0*/  STL [R1+0x2d20], R4 ;  /* 0x002d200401007387 */ /* 0x0005e80000100800 */
[----:B------:R-:W4:Y:S01]  /*7dfb0*/  LDL.LU R26, [R1+0x9d0] ;  /* 0x0009d000011a7983 */ /* 0x000f220000300800 */
[----:B-1----:R-:W-:Y:S01]  /*7dfc0*/  VIADD R0, R0, UR8 ;  /* 0x0000000800007c36 */ /* 0x002fe20008000000 */
[----:B------:R-:W1:Y:S02]  /*7dfd0*/  LDCU UR8, c[0x0][0x3b8] ;  /* 0x00007700ff0877ac */ /* 0x000e640008000800 */
        /* <DEDUP_REMOVED lines=19> */
[----:B--2---:R-:W2:Y:S01]  /*7e110*/  LDL.LU R4, [R1+0xa5c] ;  /* 0x000a5c0001047983 */ /* 0x004ea20000300800 */
[----:B0-----:R-:W-:Y:S01]  /*7e120*/  VIADD R0, R0, UR9 ;  /* 0x0000000900007c36 */ /* 0x001fe20008000000 */
[----:B------:R-:W0:Y:S01]  /*7e130*/  LDCU UR9, c[0x0][0x3b8] ;  /* 0x00007700ff0977ac */ /* 0x000e220008000800 */
[----:B---3--:R-:W-:-:S05]  /*7e140*/  F2FP.SATFINITE.E5M2.F32.PACK_AB_MERGE_C R6, R57, R9, RZ ;  /* 0x000000093906723e */ /* 0x008fca00048060ff */
[----:B------:R3:W-:Y:S04]  /*7e150*/  STL [R1+0x2d0c], R6 ;  /* 0x002d0c0601007387 */ /* 0x0007e80000100800 */
[----:B------:R-:W2:Y:S01]  /*7e160*/  LDL.LU R10, [R1+0xa70] ;  /* 0x000a7000010a7983 */ /* 0x000ea20000300800 */
[----:B----4-:R-:W-:-:S05]  /*7e170*/  F2FP.SATFINITE.E5M2.F32.PACK_AB_MERGE_C R2, R2, R3, RZ ;  /* 0x000000030202723e */ /* 0x010fca00048060ff */
[----:B------:R-:W-:Y:S04]  /*7e180*/  STL [R1+0x2d10], R2 ;  /* 0x002d100201007387 */ /* 0x000fe80000100800 */
[----:B------:R-:W4:Y:S04]  /*7e190*/  LDL.LU R7, [R1+0xa74] ;  /* 0x000a740001077983 */ /* 0x000f280000300800 */
[----:B---3--:R-:W3:Y:S04]  /*7e1a0*/  LDL.LU R6, [R1+0xa78] ;  /* 0x000a780001067983 */ /* 0x008ee80000300800 */
[----:B------:R0:W-:Y:S04]  /*7e1b0*/  STL [R1+0x1960], R0 ;  /* 0x0019600001007387 */ /* 0x0001e80000100800 */
[----:B------:R-:W3:Y:S04]  /*7e1c0*/  LDL.LU R8, [R1+0xa7c] ;  /* 0x000a7c0001087983 */ /* 0x000ee80000300800 */
[----:B------:R-:W3:Y:S01]  /*7e1d0*/  LDL.LU R9, [R1+0xa90] ;  /* 0x000a900001097983 */ /* 0x000ee20000300800 */
[----:B0-----:R-:W-:Y:S01]  /*7e1e0*/  VIADD R0, R0, UR10 ;  /* 0x0000000a00007c36 */ /* 0x001fe20008000000 */
[----:B------:R-:W0:Y:S02]  /*7e1f0*/  LDCU UR10, c[0x0][0x3b8] ;  /* 0x00007700ff0a77ac */ /* 0x000e240008000800 */
[----:B------:R-:W3:Y:S04]  /*7e200*/  LDL.LU R57, [R1+0xa94] ;  /* 0x000a940001397983 */ /* 0x000ee80000300800 */
[----:B------:R-:W3:Y:S04]  /*7e210*/  LDL.LU R3, [R1+0xa98] ;  /* 0x000a980001037983 */ /* 0x000ee80000300800 */
[----:B------:R-:W3:Y:S01]  /*7e220*/  LDL.LU R2, [R1+0xa9c] ;  /* 0x000a9c0001027983 */ /* 0x000ee20000300800 */
[----:B------:R-:W-:-:S05]  /*7e230*/  F2FP.SATFINITE.E5M2.F32.PACK_AB_MERGE_C R25, R25, R26, RZ ;  /* 0x0000001a1919723e */ /* 0x000fca00048060ff */
[----:B------:R-:W-:Y:S01]  /*7e240*/  STL [R1+0x2d04], R25 ;  /* 0x002d041901007387 */ /* 0x000fe20000100800 */
[----:B------:R-:W-:Y:S02]  /*7e250*/  F2FP.SATFINITE.E5M2.F32.PACK_AB_MERGE_C R23, R23, R24, RZ ;  /* 0x000000181717723e */ /* 0x000fe400048060ff */
[----:B------:R-:W-:-:S03]  /*7e260*/  F2FP.SATFINITE.E5M2.F32.PACK_AB_MERGE_C R21, R21, R22, RZ ;  /* 0x000000161515723e */ /* 0x000fc600048060ff */
[----:B------:R-:W-:Y:S04]  /*7e270*/  STL [R1+0x2d00], R23 ;  /* 0x002d001701007387 */ /* 0x000fe80000100800 */
        /* <DEDUP_REMOVED lines=19> */
[----:B--2---:R-:W-:Y:S01]  /*7e3b0*/  F2FP.SATFINITE.E5M2.F32.PACK_AB_MERGE_C R4, R4, R5, RZ ;  /* 0x000000050404723e */ /* 0x004fe200048060ff */
[----:B------:R-:W0:Y:S01]  /*7e3c0*/  LDCU UR6, c[0x0][0x3b8] ;  /* 0x00007700ff0677ac */ /* 0x000e220008000800 */
[----:B------:R-:W-:-:S05]  /*7e3d0*/  F2FP.SATFINITE.E5M2.F32.PACK_AB_MERGE_C R11, R51, R52, RZ ;  /* 0x00000034330b723e */ /* 0x000fca00048060ff */
        /* <DEDUP_REMOVED lines=11> */
[----:B---3--:R-:W-:-:S03]  /*7e490*/  F2FP.SATFINITE.E5M2.F32.PACK_AB_MERGE_C R6, R8, R6, RZ ;  /* 0x000000060806723e */ /* 0x008fc600048060ff */
[----:B------:R3:W-:Y:S04]  /*7e4a0*/  STL [R1+0x1990], R0 ;  /* 0x0019900001007387 */ /* 0x0007e80000100800 */
[----:B------:R4:W-:Y:S01]  /*7e4b0*/  STL [R1+0x2ca0], R6 ;  /* 0x002ca00601007387 */ /* 0x0009e20000100800 */
[----:B---3--:R-:W-:Y:S01]  /*7e4c0*/  VIADD R0, R0, UR8 ;  /* 0x0000000800007c36 */ /* 0x008fe20008000000 */
[----:B------:R-:W3:Y:S01]  /*7e4d0*/  LDCU UR8, c[0x0][0x3b8] ;  /* 0x00007700ff0877ac */ /* 0x000ee20008000800 */
[----:B----4-:R-:W-:Y:S02]  /*7e4e0*/  F2FP.SATFINITE.E5M2.F32.PACK_AB_MERGE_C R6, R57, R9, RZ ;  /* 0x000000093906723e */ /* 0x010fe400048060ff */
[----:B------:R-:W-:-:S03]  /*7e4f0*/  F2FP.SATFINITE.E5M2.F32.PACK_AB_MERGE_C R2, R2, R3, RZ ;  /* 0x000000030202723e */ /* 0x000fc600048060ff */
[----:B------:R-:W-:Y:S04]  /*7e500*/  STL [R1+0x2c60], R6 ;  /* 0x002c600601007387 */ /* 0x000fe80000100800 */
[----:B------:R4:W-:Y:S04]  /*7e510*/  STL [R1+0x1994], R0 ;  /* 0x0019940001007387 */ /* 0x0009e80000100800 */
[----:B------:R-:W-:Y:S04]  /*7e520*/  STL [R1+0x2c98], R2 ;  /* 0x002c980201007387 */ /* 0x000fe80000100800 */
[----:B------:R-:W3:Y:S01]  /*7e530*/  LDL.LU R26, [R1+0xad0] ;  /* 0x000ad000011a7983 */ /* 0x000ee20000300800 */
[----:B----4-:R-:W-:Y:S01]  /*7e540*/  VIADD R0, R0, UR9 ;  /* 0x0000000900007c36 */ /* 0x010fe20008000000 */
[----:B------:R-:W4:Y:S02]  /*7e550*/  LDCU UR9, c[0x0][0x3b8] ;  /* 0x00007700ff0977ac */ /* 0x000f240008000800 */
[----:B------:R-:W3:Y:S04]  /*7e560*/  LDL.LU R25, [R1+0xad4] ;  /* 0x000ad40001197983 */ /* 0x000ee80000300800 */
        /* <DEDUP_REMOVED lines=15> */
[----:B0-----:R-:W-:Y:S01]  /*7e660*/  VIADD R0, R0, UR10 ;  /* 0x0000000a00007c36 */ /* 0x001fe20008000000 */
[----:B------:R-:W0:Y:S02]  /*7e670*/  LDCU UR10, c[0x0][0x3b8] ;  /* 0x00007700ff0a77ac */ /* 0x000e240008000800 */
[----:B------:R-:W4:Y:S04]  /*7e680*/  LDL.LU R3, [R1+0xb30] ;  /* 0x000b300001037983 */ /* 0x000f280000300800 */
[----:B------:R-:W4:Y:S01]  /*7e690*/  LDL.LU R2, [R1+0xb34] ;  /* 0x000b340001027983 */ /* 0x000f220000300800 */
[----:B--2---:R-:W-:-:S05]  /*7e6a0*/  F2FP.SATFINITE.E5M2.F32.PACK_AB_MERGE_C R6, R51, R52, RZ ;  /* 0x000000343306723e */ /* 0x004fca00048060ff */
[----:B------:R2:W-:Y:S01]  /*7e6b0*/  STL [R1+0x2c2c], R6 ;  /* 0x002c2c0601007387 */ /* 0x0005e20000100800 */
[----:B------:R-:W-:-:S03]  /*7e6c0*/  F2FP.SATFINITE.E5M2.F32.PACK_AB_MERGE_C R4, R4, R5, RZ ;  /* 0x000000050404723e */ /* 0x000fc600048060ff */
[----:B------:R-:W4:Y:S04]  /*7e6d0*/  LDL.LU R12, [R1+0xb38] ;  /* 0x000b3800010c7983 */ /* 0x000f280000300800 */
[----:B------:R0:W-:Y:S04]  /*7e6e0*/  STL [R1+0x2c48], R4 ;  /* 0x002c480401007387 */ /* 0x0001e80000100800 */
[----:B------:R-:W4:Y:S04]  /*7e6f0*/  LDL.LU R11, [R1+0xb3c] ;  /* 0x000b3c00010b7983 */ /* 0x000f280000300800 */
[----:B------:R-:W4:Y:S04]  /*7e700*/  LDL.LU R10, [R1+0x1320] ;  /* 0x00132000010a7983 */ /* 0x000f280000300800 */
[----:B------:R0:W-:Y:S04]  /*7e710*/  STL [R1+0x19e8], R0 ;  /* 0x0019e80001007387 */ /* 0x0001e80000100800 */
[----:B------:R-:W4:Y:S04]  /*7e720*/  LDL.LU R7, [R1+0x1324] ;  /* 0x0013240001077983 */ /* 0x000f280000300800 */
[----:B--2---:R-:W2:Y:S04]  /*7e730*/  LDL.LU R6, [R1+0x1328] ;  /* 0x0013280001067983 */ /* 0x004ea80000300800 */
[----:B------:R-:W2:Y:S04]  /*7e740*/  LDL.LU R8, [R1+0x132c] ;  /* 0x00132c0001087983 */ /* 0x000ea80000300800 */
[----:B------:R-:W2:Y:S04]  /*7e750*/  LDL.LU R52, [R1+0x1310] ;  /* 0x0013100001347983 */ /* 0x000ea80000300800 */
[----:B------:R-:W2:Y:S04]  /*7e760*/  LDL.LU R51, [R1+0x1314] ;  /* 0x0013140001337983 */ /* 0x000ea80000300800 */
[----:B------:R-:W2:Y:S04]  /*7e770*/  LDL.LU R5, [R1+0x1318] ;  /* 0x0013180001057983 */ /* 0x000ea80000300800 */
[----:B0-----:R-:W2:Y:S01]  /*7e780*/  LDL.LU R4, [R1+0x131c] ;  /* 0x00131c0001047983 */ /* 0x001ea20000300800 */
[----:B------:R-:W-:Y:S01]  /*7e790*/  VIADD R0, R0, UR11 ;  /* 0x0000000b00007c36 */ /* 0x000fe20008000000 */
[----:B------:R-:W0:Y:S01]  /*7e7a0*/  LDCU UR11, c[0x0][0x3b8] ;  /* 0x00007700ff0b77ac */ /* 0x000e220008000800 */
[----:B---3--:R-:W-:-:S05]  /*7e7b0*/  F2FP.SATFINITE.E5M2.F32.PACK_AB_MERGE_C R25, R25, R26, RZ ;  /* 0x0000001a1919723e */ /* 0x008fca00048060ff */
        /* <DEDUP_REMOVED lines=16> */
[----:B---3--:R-:W-:Y:S01]  /*7e8c0*/  VIADD R0, R0, UR6 ;  /* 0x0000000600007c36 */ /* 0x008fe20008000000 */
[----:B------:R-:W-:Y:S02]  /*7e8d0*/  F2FP.SATFINITE.E5M2.F32.PACK_AB_MERGE_C R9, R57, R9, RZ ;  /* 0x000000093909723e */ /* 0x000fe400048060ff */
[----:B------:R-:W-:Y:S01]  /*7e8e0*/  STL [R1+0x2bf8], R13 ;  /* 0x002bf80d01007387 */ /* 0x000fe20000100800 */
[----:B------:R-:W3:Y:S03]  /*7e8f0*/  LDCU UR6, c[0x0][0x3b8] ;  /* 0x00007700ff0677ac */ /* 0x000ee60008000800 */
[----:B------:R4:W-:Y:S01]  /*7e900*/  STL [R1+0x19fc], R0 ;  /* 0x0019fc0001007387 */ /* 0x0009e20000100800 */
[----:B------:R-:W-:-:S03]  /*7e910*/  F2FP.SATFINITE.E5M2.F32.PACK_AB_MERGE_C R2, R2, R3, RZ ;  /* 0x000000030202723e */ /* 0x000fc600048060ff */
[----:B------:R0:W-:Y:S01]  /*7e920*/  STL [R1+0x2bf4], R9 ;  /* 0x002bf40901007387 */ /* 0x0001e20000100800 */
[----:B----4-:R-:W-:Y:S01]  /*7e930*/  VIADD R0, R0, UR7 ;  /* 0x0000000700007c36 */ /* 0x010fe20008000000 */
[----:B------:R-:W4:Y:S02]  /*7e940*/  LDCU UR7, c[0x0][0x3b8] ;  /* 0x00007700ff0777ac */ /* 0x000f240008000800 */
[----:B0-----:R-:W3:Y:S04]  /*7e950*/  LDL.LU R9, [R1+0x1300] ;  /* 0x0013000001097983 */ /* 0x001ee80000300800 */
[----:B------:R-:W3:Y:S04]  /*7e960*/  LDL.LU R57, [R1+0x1304] ;  /* 0x0013040001397983 */ /* 0x000ee80000300800 */
[----:B------:R0:W-:Y:S04]  /*7e970*/  STL [R1+0x2bec], R2 ;  /* 0x002bec0201007387 */ /* 0x0001e80000100800 */
[----:B------:R1:W-:Y:S04]  /*7e980*/  STL [R1+0x1a24], R0 ;  /* 0x001a240001007387 */ /* 0x0003e80000100800 */
[----:B------:R-:W4:Y:S04]  /*7e990*/  LDL.LU R3, [R1+0x1308] ;  /* 0x0013080001037983 */ /* 0x000f280000300800 */
[----:B0-----:R-:W4:Y:S01]  /*7e9a0*/  LDL.LU R2, [R1+0x130c] ;  /* 0x00130c0001027983 */ /* 0x001f220000300800 */
[----:B-1----:R-:W-:Y:S01]  /*7e9b0*/  VIADD R0, R0, UR8 ;  /* 0x0000000800007c36 */ /* 0x002fe20008000000 */
[----:B------:R-:W0:Y:S01]  /*7e9c0*/  LDCU UR8, c[0x0][0x3b8] ;  /* 0x00007700ff0877ac */ /* 0x000e220008000800 */
[----:B------:R-:W-:-:S05]  /*7e9d0*/  F2FP.SATFINITE.E5M2.F32.PACK_AB_MERGE_C R11, R11, R12, RZ ;  /* 0x0000000c0b0b723e */ /* 0x000fca00048060ff */
[----:B------:R-:W-:Y:S01]  /*7e9e0*/  STL [R1+0x2bf0], R11 ;  /* 0x002bf00b01007387 */ /* 0x000fe20000100800 */
[----:B------:R-:W-:-:S05]  /*7e9f0*/  F2FP.SATFINITE.E5M2.F32.PACK_AB_MERGE_C R7, R7, R10, RZ ;  /* 0x0000000a0707723e */ /* 0x000fca00048060ff */
[----:B------:R-:W-:Y:S01]  /*7ea00*/  STL [R1+0x2f68], R7 ;  /* 0x002f680701007387 */ /* 0x000fe20000100800 */
[----:B--2---:R-:W-:-:S03]  /*7ea10*/  F2FP.SATFINITE.E5M2.F32.PACK_AB_MERGE_C R6, R8, R6, RZ ;  /* 0x000000060806723e */ /* 0x004fc600048060ff */
[----:B------:R1:W-:Y:S04]  /*7ea20*/  STL [R1+0xb38], R0 ;  /* 0x000b380001007387 */ /* 0x0003e80000100800 */
[----:B------:R2:W-:Y:S01]  /*7ea30*/  STL [R1+0x2f64], R6 ;  /* 0x002f640601007387 */ /* 0x0005e20000100800 */
[----:B-1----:R-:W-:Y:S01]  /*7ea40*/  VIADD R0, R0, UR9 ;  /* 0x0000000900007c36 */ /* 0x002fe20008000000 */
[----:B------:R-:W1:Y:S01]  /*7ea50*/  LDCU UR9, c[0x0][0x3b8] ;  /* 0x00007700ff0977ac */ /* 0x000e620008000800 */
[----:B--2---:R-:W-:Y:S02]  /*7ea60*/  F2FP.SATFINITE.E5M2.F32.PACK_AB_MERGE_C R6, R51, R52, RZ ;  /* 0x000000343306723e */ /* 0x004fe400048060ff */
[----:B------:R-:W-:-:S03]  /*7ea70*/  F2FP.SATFINITE.E5M2.F32.PACK_AB_MERGE_C R4, R4, R5, RZ ;  /* 0x000000050404723e */ /* 0x000fc600048060ff */
[----:B------:R-:W-:Y:S04]  /*7ea80*/  STL [R1+0x2f58], R6 ;  /* 0x002f580601007387 */ /* 0x000fe80000100800 */
[----:B------:R2:W-:Y:S04]  /*7ea90*/  STL [R1+0xb3c], R0 ;  /* 0x000b3c0001007387 */ /* 0x0005e80000100800 */
[----:B------:R0:W-:Y:S04]  /*7eaa0*/  STL [R1+0x2f78], R4 ;  /* 0x002f780401007387 */ /* 0x0001e80000100800 */
[----:B------:R-:W4:Y:S01]  /*7eab0*/  LDL.LU R26, [R1+0x12f0] ;  /* 0x0012f000011a7983 */ /* 0x000f220000300800 */
[----:B--2---:R-:W-:Y:S01]  /*7eac0*/  VIADD R0, R0, UR10 ;  /* 0x0000000a00007c36 */ /* 0x004fe20008000000 */
[----:B------:R-:W2:Y:S02]  /*7ead0*/  LDCU UR10, c[0x0][0x3b8] ;  /* 0x00007700ff0a77ac */ /* 0x000ea40008000800 */
        /* <DEDUP_REMOVED lines=19> */
[----:B------:R3:W-:Y:S04]  /*7ec10*/  STL [R1+0x2f40], R6 ;  /* 0x002f400601007387 */ /* 0x0007e80000100800 */
[----:B------:R-:W2:Y:S01]  /*7ec20*/  LDL.LU R14, [R1+0x12b0] ;  /* 0x0012b000010e7983 */ /* 0x000ea20000300800 */
[----:B----4-:R-:W-:-:S05]  /*7ec30*/  F2FP.SATFINITE.E5M2.F32.PACK_AB_MERGE_C R2, R2, R3, RZ ;  /* 0x000000030202723e */ /* 0x010fca00048060ff */
[----:B------:R-:W-:Y:S04]  /*7ec40*/  STL [R1+0x2f48], R2 ;  /* 0x002f480201007387 */ /* 0x000fe80000100800 */
[----:B------:R-:W4:Y:S04]  /*7ec50*/  LDL.LU R13, [R1+0x12b4] ;  /* 0x0012b400010d7983 */ /* 0x000f280000300800 */
[----:B------:R-:W4:Y:S04]  /*7ec60*/  LDL.LU R12, [R1+0x12b8] ;  /* 0x0012b800010c7983 */ /* 0x000f280000300800 */
[----:B------:R0:W-:Y:S04]  /*7ec70*/  STL [R1+0x1a70], R0 ;  /* 0x001a700001007387 */ /* 0x0001e80000100800 */
[----:B------:R-:W4:Y:S04]  /*7ec80*/  LDL.LU R11, [R1+0x12bc] ;  /* 0x0012bc00010b7983 */ /* 0x000f280000300800 */
[----:B------:R-:W4:Y:S04]  /*7ec90*/  LDL.LU R10, [R1+0x12a0] ;  /* 0x0012a000010a7983 */ /* 0x000f280000300800 */
[----:B------:R-:W4:Y:S04]  /*7eca0*/  LDL.LU R7, [R1+0x12a4] ;  /* 0x0012a40001077983 */ /* 0x000f280000300800 */
[----:B---3--:R-:W3:Y:S04]  /*7ecb0*/  LDL.LU R6, [R1+0x12a8] ;  /* 0x0012a80001067983 */ /* 0x008ee80000300800 */
[----:B------:R-:W3:Y:S04]  /*7ecc0*/  LDL.LU R8, [R1+0x12ac] ;  /* 0x0012ac0001087983 */ /* 0x000ee80000300800 */
[----:B------:R-:W3:Y:S04]  /*7ecd0*/  LDL.LU R9, [R1+0x1290] ;  /* 0x0012900001097983 */ /* 0x000ee80000300800 */
[----:B------:R-:W3:Y:S01]  /*7ece0*/  LDL.LU R57, [R1+0x1294] ;  /* 0x0012940001397983 */ /* 0x000ee20000300800 */
[----:B0-----:R-:W-:Y:S01]  /*7ecf0*/  VIADD R0, R0, UR5 ;  /* 0x0000000500007c36 */ /* 0x001fe20008000000 */
[----:B------:R-:W0:Y:S02]  /*7ed00*/  LDCU UR5, c[0x0][0x3b8] ;  /* 0x00007700ff0577ac */ /* 0x000e240008000800 */
[----:B------:R-:W3:Y:S04]  /*7ed10*/  LDL.LU R3, [R1+0x1298] ;  /* 0x0012980001037983 */ /* 0x000ee80000300800 */
[----:B------:R-:W3:Y:S01]  /*7ed20*/  LDL.LU R2, [R1+0x129c] ;  /* 0x00129c0001027983 */ /* 0x000ee20000300800 */
[----:B--2---:R-:W-:-:S05]  /*7ed30*/  F2FP.SATFINITE.E5M2.F32.PACK_AB_MERGE_C R25, R25, R26, RZ ;  /* 0x0000001a1919723e */ /* 0x004fca00048060ff */
        /* <DEDUP_REMOVED lines=13> */
[----:B------:R0:W-:Y:S04]  /*7ee10*/  STL [R1+0x1a94], R0 ;  /* 0x001a940001007387 */ /* 0x0001e80000100800 */
[----:B------:R1:W-:Y:S01]  /*7ee20*/  STL [R1+0x2f80], R15 ;  /* 0x002f800f01007387 */ /* 0x0003e20000100800 */
[----:B0-----:R-:W-:Y:S01]  /*7ee30*/  VIADD R0, R0, UR7 ;  /* 0x0000000700007c36 */ /* 0x001fe20008000000 */
[----:B------:R-:W-:Y:S01]  /*7ee40*/  F2FP.SATFINITE.E5M2.F32.PACK_AB_MERGE_C R4, R4, R5, RZ ;  /* 0x000000050404723e */ /* 0x000fe200048060ff */
[----:B------:R-:W0:Y:S01]  /*7ee50*/  LDCU UR7, c[0x0][0x3b8] ;  /* 0x00007700ff0777ac */ /* 0x000e220008000800 */
[----:B-1----:R-:W-:-:S05]  /*7ee60*/  F2FP.SATFINITE.E5M2.F32.PACK_AB_MERGE_C R15, R51, R52, RZ ;  /* 0x00000034330f723e */ /* 0x002fca00048060ff */
[----:B------:R-:W-:Y:S04]  /*7ee70*/  STL [R1+0x2f00], R15 ;  /* 0x002f000f01007387 */ /* 0x000fe80000100800 */
[----:B------:R-:W-:Y:S04]  /*7ee80*/  STL [R1+0x1a9c], R0 ;  /* 0x001a9c0001007387 */ /* 0x000fe80000100800 */
[----:B------:R-:W2:Y:S04]  /*7ee90*/  LDL.LU R52, [R1+0x1280] ;  /* 0x0012800001347983 */ /* 0x000ea80000300800 */
[----:B------:R1:W-:Y:S04]  /*7eea0*/  STL [R1+0x2f04], R4 ;  /* 0x002f040401007387 */ /* 0x0003e80000100800 */
[----:B------:R-:W2:Y:S04]  /*7eeb0*/  LDL.LU R51, [R1+0x1284] ;  /* 0x0012840001337983 */ /* 0x000ea80000300800 */
[----:B------:R-:W2:Y:S04]  /*7eec0*/  LDL.LU R5, [R1+0x1288] ;  /* 0x0012880001057983 */ /* 0x000ea80000300800 */
[----:B-1----:R-:W2:Y:S01]  /*7eed0*/  LDL.LU R4, [R1+0x128c] ;  /* 0x00128c0001047983 */ /* 0x002ea20000300800 */
[----:B------:R-:W-:Y:S01]  /*7eee0*/  VIADD R0, R0, UR8 ;  /* 0x0000000800007c36 */ /* 0x000fe20008000000 */
[----:B------:R-:W1:Y:S01]  /*7eef0*/  LDCU UR8, c[0x0][0x3b8] ;  /* 0x00007700ff0877ac */ /* 0x000e620008000800 */
[----:B----4-:R-:W-:-:S05]  /*7ef00*/  F2FP.SATFINITE.E5M2.F32.PACK_AB_MERGE_C R13, R13, R14, RZ ;  /* 0x0000000e0d0d723e */ /* 0x010fca00048060ff */
[----:B------:R-:W-:Y:S04]  /*7ef10*/  STL [R1+0x2ef4], R13 ;  /* 0x002ef40d01007387 */ /* 0x000fe80000100800 */
[----:B------:R4:W-:Y:S01]  /*7ef20*/  STL [R1+0x1ab8], R0 ;  /* 0x001ab80001007387 */ /* 0x0009e20000100800 */
[----:B------:R-:W-:Y:S01]  /*7ef30*/  F2FP.SATFINITE.E5M2.F32.PACK_AB_MERGE_C R11, R11, R12, RZ ;  /* 0x0000000c0b0b723e */ /* 0x000fe200048060ff */
[----:B----4-:R-:W-:Y:S01]  /*7ef40*/  VIADD R0, R0, UR9 ;  /* 0x0000000900007c36 */ /* 0x010fe20008000000 */
[----:B------:R-:W-:-:S03]  /*7ef50*/  F2FP.SATFINITE.E5M2.F32.PACK_AB_MERGE_C R7, R7, R10, RZ ;  /* 0x0000000a0707723e */ /* 0x000fc600048060ff */
[----:B------:R-:W-:Y:S01]  /*7ef60*/  STL [R1+0x2f7c], R11 ;  /* 0x002f7c0b01007387 */ /* 0x000fe20000100800 */
[----:B------:R-:W4:Y:S03]  /*7ef70*/  LDCU UR9, c[0x0][0x3b8] ;  /* 0x00007700ff0977ac */ /* 0x000f260008000800 */
[----:B------:R-:W-:Y:S01]  /*7ef80*/  STL [R1+0x2ee8], R7 ;  /* 0x002ee80701007387 */ /* 0x000fe20000100800 */
[----:B---3--:R-:W-:-:S03]  /*7ef90*/  F2FP.SATFINITE.E5M2.F32.PACK_AB_MERGE_C R6, R8, R6, RZ ;  /* 0x000000060806723e */ /* 0x008fc600048060ff */
[----:B------:R3:W-:Y:S04]  /*7efa0*/  STL [R1+0x39c], R0 ;  /* 0x00039c0001007387 */ /* 0x0007e80000100800 */
[----:B------:R0:W-:Y:S01]  /*7efb0*/  STL [R1+0x2ee4], R6 ;  /* 0x002ee40601007387 */ /* 0x0001e20000100800 */
[----:B---3--:R-:W-:Y:S01]  /*7efc0*/  VIADD R0, R0, UR10 ;  /* 0x0000000a00007c36 */ /* 0x008fe20008000000 */
[----:B------:R-:W3:Y:S01]  /*7efd0*/  LDCU UR10, c[0x0][0x3b8] ;  /* 0x00007700ff0a77ac */ /* 0x000ee20008000800 */
[----:B0-----:R-:W-:Y:S02]  /*7efe0*/  F2FP.SATFINITE.E5M2.F32.PACK_AB_MERGE_C R6, R57, R9, RZ ;  /* 0x000000093906723e */ /* 0x001fe400048060ff */
[----:B------:R-:W-:-:S03]  /*7eff0*/  F2FP.SATFINITE.E5M2.F32.PACK_AB_MERGE_C R2, R2, R3, RZ ;  /* 0x000000030202723e */ /* 0x000fc600048060ff */
[----:B------:R-:W-:Y:S04]  /*7f000*/  STL [R1+0x2ed8], R6 ;  /* 0x002ed80601007387 */ /* 0x000fe80000100800 */
[----:B------:R0:W-:Y:S04]  /*7f010*/  STL [R1+0x398], R0 ;  /* 0x0003980001007387 */ /* 0x0001e80000100800 */
[----:B------:R1:W-:Y:S04]  /*7f020*/  STL [R1+0x2f88], R2 ;  /* 0x002f880201007387 */ /* 0x0003e80000100800 */
[----:B------:R-:W3:Y:S01]  /*7f030*/  LDL.LU R26, [R1+0x1270] ;  /* 0x00127000011a7983 */ /* 0x000ee20000300800 */
[----:B0-----:R-:W-:Y:S01]  /*7f040*/  VIADD R0, R0, UR11 ;  /* 0x0000000b00007c36 */ /* 0x001fe20008000000 */
[----:B------:R-:W0:Y:S02]  /*7f050*/  LDCU UR11, c[0x0][0x3b8] ;  /* 0x00007700ff0b77ac */ /* 0x000e240008000800 */
        /* <DEDUP_REMOVED lines=13> */
[----:B-1----:R-:W4:Y:S01]  /*7f130*/  LDL.LU R2, [R1+0x1244] ;  /* 0x0012440001027983 */ /* 0x002f220000300800 */
[----:B0-----:R-:W-:Y:S01]  /*7f140*/  VIADD R0, R0, UR5 ;  /* 0x0000000500007c36 */ /* 0x001fe20008000000 */
[----:B------:R-:W0:Y:S01]  /*7f150*/  LDCU UR5, c[0x0][0x3b8] ;  /* 0x00007700ff0577ac */ /* 0x000e220008000800 */
[----:B--2---:R-:W-:-:S05]  /*7f160*/  F2FP.SATFINITE.E5M2.F32.PACK_AB_MERGE_C R6, R51, R52, RZ ;  /* 0x000000343306723e */ /* 0x004fca00048060ff */
[----:B------:R1:W-:Y:S01]  /*7f170*/  STL [R1+0x2ecc], R6 ;  /* 0x002ecc0601007387 */ /* 0x0003e20000100800 */
[----:B------:R-:W-:-:S03]  /*7f180*/  F2FP.SATFINITE.E5M2.F32.PACK_AB_MERGE_C R4, R4, R5, RZ ;  /* 0x000000050404723e */ /* 0x000fc600048060ff */
[----:B------:R-:W2:Y:S04]  /*7f190*/  LDL.LU R16, [R1+0x1248] ;  /* 0x0012480001107983 */ /* 0x000ea80000300800 */
        /* <DEDUP_REMOVED lines=9> */
[----:B-1----:R-:W2:Y:S04]  /*7f230*/  LDL.LU R6, [R1+0x1228] ;  /* 0x0012280001067983 */ /* 0x002ea80000300800 */
        /* <DEDUP_REMOVED lines=23> */
[----:B------:R4:W-:Y:S01]  /*7f3b0*/  STL [R1+0x2f98], R9 ;  /* 0x002f980901007387 */ /* 0x0009e20000100800 */
[----:B---3--:R-:W-:Y:S01]  /*7f3c0*/  VIADD R0, R0, UR8 ;  /* 0x0000000800007c36 */ /* 0x008fe20008000000 */
[----:B------:R-:W3:Y:S02]  /*7f3d0*/  LDCU UR8, c[0x0][0x3b8] ;  /* 0x00007700ff0877ac */ /* 0x000ee40008000800 */
[----:B----4-:R-:W4:Y:S04]  /*7f3e0*/  LDL.LU R9, [R1+0x1200] ;  /* 0x0012000001097983 */ /* 0x010f280000300800 */
[----:B------:R-:W4:Y:S04]  /*7f3f0*/  LDL.LU R57, [R1+0x1204] ;  /* 0x0012040001397983 */ /* 0x000f280000300800 */
[----:B------:R0:W-:Y:S04]  /*7f400*/  STL [R1+0x2e88], R2 ;  /* 0x002e880201007387 */ /* 0x0001e80000100800 */
[----:B------:R1:W-:Y:S04]  /*7f410*/  STL [R1+0x360], R0 ;  /* 0x0003600001007387 */ /* 0x0003e80000100800 */
[----:B------:R-:W3:Y:S04]  /*7f420*/  LDL.LU R3, [R1+0x1208] ;  /* 0x0012080001037983 */ /* 0x000ee80000300800 */
[----:B0-----:R-:W3:Y:S01]  /*7f430*/  LDL.LU R2, [R1+0x120c] ;  /* 0x00120c0001027983 */ /* 0x001ee20000300800 */
[----:B-1----:R-:W-:Y:S01]  /*7f440*/  VIADD R0, R0, UR9 ;  /* 0x0000000900007c36 */ /* 0x002fe20008000000 */
[----:B------:R-:W0:Y:S01]  /*7f450*/  LDCU UR9, c[0x0][0x3b8] ;  /* 0x00007700ff0977ac */ /* 0x000e220008000800 */
[----:B--2---:R-:W-:-:S05]  /*7f460*/  F2FP.SATFINITE.E5M2.F32.PACK_AB_MERGE_C R15, R15, R16, RZ ;  /* 0x000000100f0f723e */ /* 0x004fca00048060ff */
[----:B------:R-:W-:Y:S01]  /*7f470*/  STL [R1+0x2e94], R15 ;  /* 0x002e940f01007387 */ /* 0x000fe20000100800 */
[----:B------:R-:W-:-:S05]  /*7f480*/  F2FP.SATFINITE.E5M2.F32.PACK_AB_MERGE_C R13, R13, R14, RZ ;  /* 0x0000000e0d0d723e */ /* 0x000fca00048060ff */
        /* <DEDUP_REMOVED lines=10> */
[----:B------:R0:W-:Y:S01]  /*7f530*/  STL [R1+0x2e74], R6 ;  /* 0x002e740601007387 */ /* 0x0001e20000100800 */
[----:B--2---:R-:W-:Y:S01]  /*7f540*/  VIADD R0, R0, UR11 ;  /* 0x0000000b00007c36 */ /* 0x004fe20008000000 */
[----:B------:R-:W-:Y:S01]  /*7f550*/  F2FP.SATFINITE.E5M2.F32.PACK_AB_MERGE_C R4, R4, R5, RZ ;  /* 0x000000050404723e */ /* 0x000fe200048060ff */
[----:B------:R-:W2:Y:S01]  /*7f560*/  LDCU UR11, c[0x0][0x3b8] ;  /* 0x00007700ff0b77ac */ /* 0x000ea20008000800 */
[----:B0-----:R-:W-:-:S05]  /*7f570*/  F2FP.SATFINITE.E5M2.F32.PACK_AB_MERGE_C R6, R51, R52, RZ ;  /* 0x000000343306723e */ /* 0x001fca00048060ff */
[----:B------:R-:W-:Y:S04]  /*7f580*/  STL [R1+0x2e64], R6 ;  /* 0x002e640601007387 */ /* 0x000fe80000100800 */
[----:B------:R0:W-:Y:S04]  /*7f590*/  STL [R1+0x344], R0 ;  /* 0x0003440001007387 */ /* 0x0001e80000100800 */
[----:B------:R1:W-:Y:S04]  /*7f5a0*/  STL [R1+0x2fa0], R4 ;  /* 0x002fa00401007387 */ /* 0x0003e80000100800 */
[----:B------:R-:W2:Y:S01]  /*7f5b0*/  LDL.LU R26, [R1+0x11f0] ;  /* 0x0011f000011a7983 */ /* 0x000ea20000300800 */
[----:B0-----:R-:W-:Y:S01]  /*7f5c0*/  VIADD R0, R0, UR5 ;  /* 0x0000000500007c36 */ /* 0x001fe20008000000 */
[----:B------:R-:W0:Y:S02]  /*7f5d0*/  LDCU UR5, c[0x0][0x3b8] ;  /* 0x00007700ff0577ac */ /* 0x000e240008000800 */
        /* <DEDUP_REMOVED lines=16> */
[----:B------:R-:W4:Y:S01]  /*7f6e0*/  LDL.LU R18, [R1+0x11c0] ;  /* 0x0011c00001127983 */ /* 0x000f220000300800 */
[----:B---3--:R-:W-:-:S05]  /*7f6f0*/  F2FP.SATFINITE.E5M2.F32.PACK_AB_MERGE_C R2, R2, R3, RZ ;  /* 0x000000030202723e */ /* 0x008fca00048060ff */
[----:B------:R-:W-:Y:S04]  /*7f700*/  STL [R1+0x2e54], R2 ;  /* 0x002e540201007387 */ /* 0x000fe80000100800 */
        /* <DEDUP_REMOVED lines=10> */
[----:B-1----:R-:W3:Y:S04]  /*7f7b0*/  LDL.LU R6, [R1+0x11a8] ;  /* 0x0011a80001067983 */ /* 0x002ee80000300800 */
        /* <DEDUP_REMOVED lines=14> */
[----:B------:R1:W-:Y:S04]  /*7f8a0*/  STL [R1+0x338], R0 ;  /* 0x0003380001007387 */ /* 0x0003e80000100800 */
[----:B------:R2:W-:Y:S01]  /*7f8b0*/  STL [R1+0x2e34], R19 ;  /* 0x002e341301007387 */ /* 0x0005e20000100800 */
[----:B-1----:R-:W-:Y:S01]  /*7f8c0*/  VIADD R0, R0, UR8 ;  /* 0x0000000800007c36 */ /* 0x002fe20008000000 */
[----:B------:R-:W1:Y:S01]  /*7f8d0*/  LDCU UR8, c[0x0][0x3b8] ;  /* 0x00007700ff0877ac */ /* 0x000e620008000800 */
[----:B--2---:R-:W-:Y:S02]  /*7f8e0*/  F2FP.SATFINITE.E5M2.F32.PACK_AB_MERGE_C R19, R51, R52, RZ ;  /* 0x000000343313723e */ /* 0x004fe400048060ff */
[----:B------:R-:W-:-:S03]  /*7f8f0*/  F2FP.SATFINITE.E5M2.F32.PACK_AB_MERGE_C R4, R4, R5, RZ ;  /* 0x000000050404723e */ /* 0x000fc600048060ff */
        /* <DEDUP_REMOVED lines=12> */
[----:B---3--:R-:W-:Y:S01]  /*7f9c0*/  F2FP.SATFINITE.E5M2.F32.PACK_AB_MERGE_C R15, R15, R16, RZ ;  /* 0x000000100f0f723e */ /* 0x008fe200048060ff */
[----:B----4-:R-:W-:Y:S01]  /*7f9d0*/  VIADD R0, R0, UR10 ;  /* 0x0000000a00007c36 */ /* 0x010fe20008000000 */
[----:B------:R-:W-:-:S03]  /*7f9e0*/  F2FP.SATFINITE.E5M2.F32.PACK_AB_MERGE_C R13, R13, R14, RZ ;  /* 0x0000000e0d0d723e */ /* 0x000fc600048060ff */
[----:B------:R-:W-:Y:S01]  /*7f9f0*/  STL [R1+0x2e24], R15 ;  /* 0x002e240f01007387 */ /* 0x000fe20000100800 */
[----:B------:R-:W3:Y:S03]  /*7fa00*/  LDCU UR10, c[0x0][0x3b8] ;  /* 0x00007700ff0a77ac */ /* 0x000ee60008000800 */
[----:B------:R-:W-:Y:S01]  /*7fa10*/  STL [R1+0x2e14], R13 ;  /* 0x002e140d01007387 */ /* 0x000fe20000100800 */
[----:B------:R-:W-:-:S03]  /*7fa20*/  F2FP.SATFINITE.E5M2.F32.PACK_AB_MERGE_C R11, R11, R12, RZ ;  /* 0x0000000c0b0b723e */ /* 0x000fc600048060ff */
[----:B------:R4:W-:Y:S01]  /*7fa30*/  STL [R1+0x30c], R0 ;  /* 0x00030c0001007387 */ /* 0x0009e20000100800 */
[----:B------:R-:W-:Y:S01]  /*7fa40*/  F2FP.SATFINITE.E5M2.F32.PACK_AB_MERGE_C R7, R7, R10, RZ ;  /* 0x0000000a0707723e */ /* 0x000fe200048060ff */
[----:B----4-:R-:W-:Y:S02]  /*7fa50*/  VIADD R0, R0, UR11 ;  /* 0x0000000b00007c36 */ /* 0x010fe40008000000 */
[----:B------:R-:W-:Y:S01]  /*7fa60*/  STL [R1+0x2fa4], R11 ;  /* 0x002fa40b01007387 */ /* 0x000fe20000100800 */
[----:B------:R-:W4:Y:S01]  /*7fa70*/  LDCU UR11, c[0x0][0x3b8] ;  /* 0x00007700ff0b77ac */ /* 0x000f220008000800 */
        /* <DEDUP_REMOVED lines=9> */
[----:B------:R1:W-:Y:S04]  /*7fb10*/  STL [R1+0x304], R0 ;  /* 0x0003040001007387 */ /* 0x0003e80000100800 */
[----:B------:R0:W-:Y:S04]  /*7fb20*/  STL [R1+0x2fb0], R2 ;  /* 0x002fb00201007387 */ /* 0x0001e80000100800 */
[----:B------:R-:W3:Y:S01]  /*7fb30*/  LDL.LU R26, [R1+0x1170] ;  /* 0x00117000011a7983 */ /* 0x000ee20000300800 */
[----:B-1----:R-:W-:Y:S01]  /*7fb40*/  VIADD R0, R0, UR6 ;  /* 0x0000000600007c36 */ /* 0x002fe20008000000 */
[----:B------:R-:W1:Y:S02]  /*7fb50*/  LDCU UR6, c[0x0][0x3b8] ;  /* 0x00007700ff0677ac */ /* 0x000e640008000800 */
        /* <DEDUP_REMOVED lines=9> */
[----:B0-----:R-:W4:Y:S01]  /*7fbf0*/  LDL.LU R2, [R1+0x1154] ;  /* 0x0011540001027983 */ /* 0x001f220000300800 */
[----:B------:R-:W-:Y:S01]  /*7fc00*/  VIADD R0, R0, UR7 ;  /* 0x0000000700007c36 */ /* 0x000fe20008000000 */
[----:B------:R-:W0:Y:S01]  /*7fc10*/  LDCU UR7, c[0x0][0x3b8] ;  /* 0x00007700ff0777ac */ /* 0x000e220008000800 */
[----:B--2---:R-:W-:-:S05]  /*7fc20*/  F2FP.SATFINITE.E5M2.F32.PACK_AB_MERGE_C R6, R51, R52, RZ ;  /* 0x000000343306723e */ /* 0x004fca00048060ff */
[----:B------:R2:W-:Y:S01]  /*7fc30*/  STL [R1+0x2de8], R6 ;  /* 0x002de80601007387 */ /* 0x0005e20000100800 */
[----:B------:R-:W-:-:S03]  /*7fc40*/  F2FP.SATFINITE.E5M2.F32.PACK_AB_MERGE_C R4, R4, R5, RZ ;  /* 0x000000050404723e */ /* 0x000fc600048060ff */
[----:B------:R-:W4:Y:S04]  /*7fc50*/  LDL.LU R52, [R1+0x1158] ;  /* 0x0011580001347983 */ /* 0x000f280000300800 */
[----:B------:R-:W4:Y:S04]  /*7fc60*/  LDL.LU R5, [R1+0x115c] ;  /* 0x00115c0001057983 */ /* 0x000f280000300800 */
[----:B------:R0:W-:Y:S04]  /*7fc70*/  STL [R1+0x2de4], R4 ;  /* 0x002de40401007387 */ /* 0x0001e80000100800 */
[----:B------:R-:W4:Y:S04]  /*7fc80*/  LDL.LU R18, [R1+0x1140] ;  /* 0x0011400001127983 */ /* 0x000f280000300800 */
        /* <DEDUP_REMOVED lines=25> */
[----:B------:R3:W-:Y:S04]  /*7fe20*/  STL [R1+0x2d8], R0 ;  /* 0x0002d80001007387 */ /* 0x0007e80000100800 */
[----:B------:R4:W-:Y:S01]  /*7fe30*/  STL [R1+0x2dc4], R19 ;  /* 0x002dc41301007387 */ /* 0x0009e20000100800 */
[----:B---3--:R-:W-:Y:S01]  /*7fe40*/  VIADD R0, R0, UR9 ;  /* 0x0000000900007c36 */ /* 0x008fe20008000000 */
[----:B------:R-:W3:Y:S01]  /*7fe50*/  LDCU UR9, c[0x0][0x3b8] ;  /* 0x00007700ff0977ac */ /* 0x000ee20008000800 */
[----:B----4-:R-:W-:Y:S02]  /*7fe60*/  F2FP.SATFINITE.E5M2.F32.PACK_AB_MERGE_C R19, R2, R3, RZ ;  /* 0x000000030213723e */ /* 0x010fe400048060ff */
[----:B------:R-:W4:Y:S04]  /*7fe70*/  LDL.LU R3, [R1+0x1100] ;  /* 0x0011000001037983 */ /* 0x000f280000300800 */
[----:B------:R-:W4:Y:S04]  /*7fe80*/  LDL.LU R2, [R1+0x1104] ;  /* 0x0011040001027983 */ /* 0x000f280000300800 */
[----:B------:R0:W-:Y:S04]  /*7fe90*/  STL [R1+0x2db0], R19 ;  /* 0x002db01301007387 */ /* 0x0001e80000100800 */
[----:B------:R0:W-:Y:S02]  /*7fea0*/  STL [R1+0x2d0], R0 ;  /* 0x0002d00001007387 */ /* 0x0001e40000100800 */
[----:B0-----:R-:W-:-:S02]  /*7feb0*/  F2FP.SATFINITE.E5M2.F32.PACK_AB_MERGE_C R19, R5, R52, RZ ;  /* 0x000000340513723e */ /* 0x001fc400048060ff */
[----:B------:R-:W3:Y:S04]  /*7fec0*/  LDL.LU R52, [R1+0x1108] ;  /* 0x0011080001347983 */ /* 0x000ee80000300800 */
[----:B------:R-:W3:Y:S01]  /*7fed0*/  LDL.LU R5, [R1+0x110c] ;  /* 0x00110c0001057983 */ /* 0x000ee20000300800 */
[----:B------:R-:W-:Y:S01]  /*7fee0*/  VIADD R0, R0, UR10 ;  /* 0x0000000a00007c36 */ /* 0x000fe20008000000 */
[----:B------:R-:W0:Y:S01]  /*7fef0*/  LDCU UR10, c[0x0][0x3b8] ;  /* 0x00007700ff0a77ac */ /* 0x000e220008000800 */
[----:B------:R-:W-:Y:S01]  /*7ff00*/  F2FP.SATFINITE.E5M2.F32.PACK_AB_MERGE_C R17, R17, R18, RZ ;  /* 0x000000121111723e */ /* 0x000fe200048060ff */
[----:B------:R-:W-:Y:S04]  /*7ff10*/  STL [R1+0x2fc0], R19 ;  /* 0x002fc01301007387 */ /* 0x000fe80000100800 */
        /* <DEDUP_REMOVED lines=11> */
[----:B0-----:R-:W-:Y:S02]  /*7ffd0*/  VIADD R0, R0, UR5 ;  /* 0x0000000500007c36 */ /* 0x001fe40008000000 */
[----:B------:R-:W-:Y:S01]  /*7ffe0*/  STL [R1+0x2fb4], R11 ;  /* 0x002fb40b01007387 */ /* 0x000fe20000100800 */
[----:B------:R-:W0:Y:S01]  /*7fff0*/  LDCU UR5, c[0x0][0x3b8] ;  /* 0x00007700ff0577ac */ /* 0x000e220008000800 */
[----:B--2---:R-:W-:Y:S02]  /*80000*/  F2FP.SATFINITE.E5M2.F32.PACK_AB_MERGE_C R6, R8, R6, RZ ;  /* 0x000000060806723e */ /* 0x004fe400048060ff */
[----:B------:R-:W-:Y:S04]  /*80010*/  STL [R1+0x2d8c], R7 ;  /* 0x002d8c0701007387 */ /* 0x000fe80000100800 */
[----:B------:R1:W-:Y:S04]  /*80020*/  STL [R1+0x2c4], R0 ;  /* 0x0002c40001007387 */ /* 0x0003e80000100800 */
[----:B------:R2:W-:Y:S01]  /*80030*/  STL [R1+0x2d88], R6 ;  /* 0x002d880601007387 */ /* 0x0005e20000100800 */
[----:B-1----:R-:W-:Y:S01]  /*80040*/  VIADD R0, R0, UR6 ;  /* 0x0000000600007c36 */ /* 0x002fe20008000000 */
[----:B------:R-:W-:Y:S01]  /*80050*/  F2FP.SATFINITE.E5M2.F32.PACK_AB_MERGE_C R4, R4, R51, RZ ;  /* 0x000000330404723e */ /* 0x000fe200048060ff */
[----:B------:R-:W1:Y:S01]  /*80060*/  LDCU UR6, c[0x0][0x3b8] ;  /* 0x00007700ff0677ac */ /* 0x000e620008000800 */
[----:B--2---:R-:W-:-:S05]  /*80070*/  F2FP.SATFINITE.E5M2.F32.PACK_AB_MERGE_C R6, R57, R9, RZ ;  /* 0x000000093906723e */ /* 0x004fca00048060ff */
[----:B------:R-:W-:Y:S04]  /*80080*/  STL [R1+0x2d7c], R6 ;  /* 0x002d7c0601007387 */ /* 0x000fe80000100800 */
[----:B------:R2:W-:Y:S04]  /*80090*/  STL [R1+0x2c0], R0 ;  /* 0x0002c00001007387 */ /* 0x0005e80000100800 */
[----:B------:R0:W-:Y:S04]  /*800a0*/  STL [R1+0x2fc8], R4 ;  /* 0x002fc80401007387 */ /* 0x0001e80000100800 */
[----:B------:R-:W3:Y:S01]  /*800b0*/  LDL.LU R26, [R1+0x10f0] ;  /* 0x0010f000011a7983 */ /* 0x000ee20000300800 */
        /* <DEDUP_REMOVED lines=9> */
[----:B0-----:R-:W2:Y:S01]  /*80150*/  LDL.LU R4, [R1+0x10ec] ;  /* 0x0010ec0001047983 */ /* 0x001ea20000300800 */
[----:B------:R-:W-:Y:S01]  /*80160*/  VIADD R0, R0, UR8 ;  /* 0x0000000800007c36 */ /* 0x000fe20008000000 */
[----:B------:R-:W0:Y:S01]  /*80170*/  LDCU UR8, c[0x0][0x3b8] ;  /* 0x00007700ff0877ac */ /* 0x000e220008000800 */
[----:B----4-:R-:W-:-:S02]  /*80180*/  F2FP.SATFINITE.E5M2.F32.PACK_AB_MERGE_C R6, R2, R3, RZ ;  /* 0x000000030206723e */ /* 0x010fc400048060ff */
[----:B------:R-:W4:Y:S04]  /*80190*/  LDL.LU R3, [R1+0x10d0] ;  /* 0x0010d00001037983 */ /* 0x000f280000300800 */
[----:B------:R-:W4:Y:S04]  /*801a0*/  LDL.LU R2, [R1+0x10d4] ;  /* 0x0010d40001027983 */ /* 0x000f280000300800 */
[----:B------:R0:W-:Y:S04]  /*801b0*/  STL [R1+0x2d6c], R6 ;  /* 0x002d6c0601007387 */ /* 0x0001e80000100800 */
        /* <DEDUP_REMOVED lines=20> */
[----:B---3--:R-:W3:Y:S01]  /*80300*/  LDL.LU R5, [R1+0x109c] ;  /* 0x00109c0001057983 */ /* 0x008ee20000300800 */
[----:B------:R-:W-:Y:S01]  /*80310*/  VIADD R0, R0, UR9 ;  /* 0x0000000900007c36 */ /* 0x000fe20008000000 */
[----:B------:R-:W0:Y:S01]  /*80320*/  LDCU UR9, c[0x0][0x3b8] ;  /* 0x00007700ff0977ac */ /* 0x000e220008000800 */
[----:B--2---:R-:W-:-:S05]  /*80330*/  F2FP.SATFINITE.E5M2.F32.PACK_AB_MERGE_C R25, R25, R26, RZ ;  /* 0x0000001a1919723e */ /* 0x004fca00048060ff */
[----:B------:R-:W-:Y:S01]  /*80340*/  STL [R1+0x2d5c], R25 ;  /* 0x002d5c1901007387 */ /* 0x000fe20000100800 */
[----:B------:R-:W-:Y:S02]  /*80350*/  F2FP.SATFINITE.E5M2.F32.PACK_AB_MERGE_C R23, R23, R24, RZ ;  /* 0x000000181717723e */ /* 0x000fe400048060ff */
[----:B------:R-:W-:-:S03]  /*80360*/  F2FP.SATFINITE.E5M2.F32.PACK_AB_MERGE_C R21, R21, R22, RZ ;  /* 0x000000161515723e */ /* 0x000fc600048060ff */
[----:B------:R-:W-:Y:S04]  /*80370*/  STL [R1+0x2fc4], R23 ;  /* 0x002fc41701007387 */ /* 0x000fe80000100800 */
[----:B------:R-:W-:Y:S01]  /*80380*/  STL [R1+0x2d50], R21 ;  /* 0x002d501501007387 */ /* 0x000fe20000100800 */
[----:B------:R-:W-:-:S03]  /*80390*/  F2FP.SATFINITE.E5M2.F32.PACK_AB_MERGE_C R4, R4, R51, RZ ;  /* 0x000000330404723e */ /* 0x000fc600048060ff */
[----:B------:R-:W-:Y:S04]  /*803a0*/  STL [R1+0x290], R0 ;  /* 0x0002900001007387 */ /* 0x000fe80000100800 */
[----:B------:R-:W2:Y:S04]  /*803b0*/  LDL.LU R51, [R1+0x1080] ;  /* 0x0010800001337983 */ /* 0x000ea80000300800 */
[----:B------:R0:W-:Y:S04]  /*803c0*/  STL [R1+0x2d4c], R4 ;  /* 0x002d4c0401007387 */ /* 0x0001e80000100800 */
[----:B0-----:R-:W2:Y:S01]  /*803d0*/  LDL.LU R4, [R1+0x1084] ;  /* 0x0010840001047983 */ /* 0x001ea20000300800 */
[----:B------:R-:W-:Y:S01]  /*803e0*/  VIADD R0, R0, UR10 ;  /* 0x0000000a00007c36 */ /* 0x000fe20008000000 */
[----:B------:R-:W0:Y:S01]  /*803f0*/  LDCU UR10, c[0x0][0x3b8] ;  /* 0x00007700ff0a77ac */ /* 0x000e220008000800 */
[----:B----4-:R-:W-:-:S02]  /*80400*/  F2FP.SATFINITE.E5M2.F32.PACK_AB_MERGE_C R21, R2, R3, RZ ;  /* 0x000000030215723e */ /* 0x010fc400048060ff */
[----:B------:R-:W4:Y:S04]  /*80410*/  LDL.LU R3, [R1+0x1088] ;  /* 0x0010880001037983 */ /* 0x000f280000300800 */
[----:B------:R-:W4:Y:S04]  /*80420*/  LDL.LU R2, [R1+0x108c] ;  /* 0x00108c0001027983 */ /* 0x000f280000300800 */
[----:B------:R-:W-:Y:S04]  /*80430*/  STL [R1+0x2d40], R21 ;  /* 0x002d401501007387 */ /* 0x000fe80000100800 */
[----:B------:R0:W-:Y:S01]  /*80440*/  STL [R1+0xc0], R0 ;  /* 0x0000c00001007387 */ /* 0x0001e20000100800 */
[----:B------:R-:W-:Y:S01]  /*80450*/  F2FP.SATFINITE.E5M2.F32.PACK_AB_MERGE_C R19, R19, R20, RZ ;  /* 0x000000141313723e */ /* 0x000fe200048060ff */
[----:B0-----:R-:W-:Y:S01]  /*80460*/  VIADD R0, R0, UR11 ;  /* 0x0000000b00007c36 */ /* 0x001fe20008000000 */
[----:B------:R-:W0:Y:S03]  /*80470*/  LDCU UR11, c[0x0][0x3b8] ;  /* 0x00007700ff0b77ac */ /* 0x000e260008000800 */
        /* <DEDUP_REMOVED lines=16> */
[----:B------:R-:W-:Y:S04]  /*80580*/  STL [R1+0x2d18], R7 ;  /* 0x002d180701007387 */ /* 0x000fe80000100800 */
[----:B------:R1:W-:Y:S04]  /*80590*/  STL [R1+0x90], R0 ;  /* 0x0000900001007387 */ /* 0x0003e80000100800 */
[----:B------:R0:W-:Y:S01]  /*805a0*/  STL [R1+0x2d14], R6 ;  /* 0x002d140601007387 */ /* 0x0001e20000100800 */
[----:B-1----:R-:W-:Y:S01]  /*805b0*/  VIADD R0, R0, UR7 ;  /* 0x0000000700007c36 */ /* 0x002fe20008000000 */
[----:B---3--:R-:W-:Y:S01]  /*805c0*/  F2FP.SATFINITE.E5M2.F32.PACK_AB_MERGE_C R5, R5, R52, RZ ;  /* 0x000000340505723e */ /* 0x008fe200048060ff */
[----:B------:R-:W1:Y:S01]  /*805d0*/  LDCU.64 UR6, c[0x0][0x390] ;  /* 0x00007200ff0677ac */ /* 0x000e620008000a00 */
[----:B0-----:R-:W-:-:S05]  /*805e0*/  F2FP.SATFINITE.E5M2.F32.PACK_AB_MERGE_C R6, R57, R9, RZ ;  /* 0x000000093906723e */ /* 0x001fca00048060ff */
[----:B------:R-:W-:Y:S04]  /*805f0*/  STL [R1+0x2d08], R6 ;  /* 0x002d080601007387 */ /* 0x000fe80000100800 */
[----:B------:R0:W-:Y:S04]  /*80600*/  STL [R1+0x80], R0 ;  /* 0x0000800001007387 */ /* 0x0001e80000100800 */
[----:B------:R3:W-:Y:S04]  /*80610*/  STL [R1+0x2fd8], R5 ;  /* 0x002fd80501007387 */ /* 0x0007e80000100800 */
[----:B------:R-:W4:Y:S01]  /*80620*/  LDL.LU R26, [R1+0x1070] ;  /* 0x00107000011a7983 */ /* 0x000f220000300800 */
[----:B0-----:R-:W-:-:S03]  /*80630*/  VIADD R0, R0, UR8 ;  /* 0x0000000800007c36 */ /* 0x001fc60008000000 */
[----:B------:R-:W4:Y:S04]  /*80640*/  LDL.LU R25, [R1+0x1074] ;  /* 0x0010740001197983 */ /* 0x000f280000300800 */
[----:B------:R-:W4:Y:S04]  /*80650*/  LDL.LU R24, [R1+0x1078] ;  /* 0x0010780001187983 */ /* 0x000f280000300800 */
[----:B------:R0:W-:Y:S04]  /*80660*/  STL [R1+0x70], R0 ;  /* 0x0000700001007387 */ /* 0x0001e80000100800 */
[----:B------:R-:W4:Y:S04]  /*80670*/  LDL.LU R23, [R1+0x107c] ;  /* 0x00107c0001177983 */ /* 0x000f280000300800 */
[----:B------:R-:W4:Y:S04]  /*80680*/  LDL.LU R22, [R1+0x1060] ;  /* 0x0010600001167983 */ /* 0x000f280000300800 */
[----:B---3--:R-:W3:Y:S04]  /*80690*/  LDL.LU R5, [R1+0x1064] ;  /* 0x0010640001057983 */ /* 0x008ee80000300800 */
[----:B------:R-:W3:Y:S01]  /*806a0*/  LDL.LU R21, [R1+0x1068] ;  /* 0x0010680001157983 */ /* 0x000ee20000300800 */
[----:B--2---:R-:W-:-:S03]  /*806b0*/  F2FP.SATFINITE.E5M2.F32.PACK_AB_MERGE_C R6, R4, R51, RZ ;  /* 0x000000330406723e */ /* 0x004fc600048060ff */
[----:B------:R-:W2:Y:S04]  /*806c0*/  LDL.LU R4, [R1+0x106c] ;  /* 0x00106c0001047983 */ /* 0x000ea80000300800 */
[----:B------:R1:W-:Y:S04]  /*806d0*/  STL [R1+0x2cfc], R6 ;  /* 0x002cfc0601007387 */ /* 0x0003e80000100800 */
[----:B------:R-:W2:Y:S04]  /*806e0*/  LDL.LU R20, [R1+0x1050] ;  /* 0x0010500001147983 */ /* 0x000ea80000300800 */
[----:B------:R-:W2:Y:S01]  /*806f0*/  LDL.LU R19, [R1+0x1054] ;  /* 0x0010540001137983 */ /* 0x000ea20000300800 */
[----:B0-----:R-:W-:Y:S01]  /*80700*/  VIADD R0, R0, UR9 ;  /* 0x0000000900007c36 */ /* 0x001fe20008000000 */
[----:B------:R-:W0:Y:S01]  /*80710*/  LDCU.64 UR8, c[0x0][0x390] ;  /* 0x00007200ff0877ac */ /* 0x000e220008000a00 */
[----:B----4-:R-:W-:-:S05]  /*80720*/  F2FP.SATFINITE.E5M2.F32.PACK_AB_MERGE_C R2, R2, R3, RZ ;  /* 0x000000030202723e */ /* 0x010fca00048060ff */
        /* <DEDUP_REMOVED lines=16> */
[----:B------:R-:W2:Y:S04]  /*80830*/  LDL.LU R51, [R1+0x1014] ;  /* 0x0010140001337983 */ /* 0x000ea80000300800 */
[----:B------:R-:W2:Y:S04]  /*80840*/  LDL.LU R3, [R1+0x1018] ;  /* 0x0010180001037983 */ /* 0x000ea80000300800 */
[----:B----4-:R-:W4:Y:S01]  /*80850*/  LDL.LU R2, [R1+0x101c] ;  /* 0x00101c0001027983 */ /* 0x010f220000300800 */
[----:B------:R-:W-:-:S03]  /*80860*/  F2FP.SATFINITE.E5M2.F32.PACK_AB_MERGE_C R25, R25, R26, RZ ;  /* 0x0000001a1919723e */ /* 0x000fc600048060ff */
[----:B------:R-:W4:Y:S04]  /*80870*/  LDL.LU R26, [R1+0x3070] ;  /* 0x00307000011a7983 */ /* 0x000f280000300800 */
[----:B------:R1:W-:Y:S01]  /*80880*/  STL [R1+0x2cec], R25 ;  /* 0x002cec1901007387 */ /* 0x0003e20000100800 */
[----:B------:R-:W-:-:S03]  /*80890*/  F2FP.SATFINITE.E5M2.F32.PACK_AB_MERGE_C R23, R23, R24, RZ ;  /* 0x000000181717723e */ /* 0x000fc600048060ff */
[----:B-1----:R-:W4:Y:S04]  /*808a0*/  LDL.LU R25, [R1+0x306c] ;  /* 0x00306c0001197983 */ /* 0x002f280000300800 */
[----:B------:R-:W4:Y:S01]  /*808b0*/  LDL.LU R24, [R1+0x3068] ;  /* 0x0030680001187983 */ /* 0x000f220000300800 */
[----:B---3--:R-:W-:-:S03]  /*808c0*/  F2FP.SATFINITE.E5M2.F32.PACK_AB_MERGE_C R5, R5, R22, RZ ;  /* 0x000000160505723e */ /* 0x008fc600048060ff */
[----:B------:R1:W-:Y:S04]  /*808d0*/  STL [R1+0x2fd4], R23 ;  /* 0x002fd41701007387 */ /* 0x0003e80000100800 */
[----:B-1----:R-:W3:Y:S04]  /*808e0*/  LDL.LU R23, [R1+0x3064] ;  /* 0x0030640001177983 */ /* 0x002ee80000300800 */
[----:B------:R1:W-:Y:S01]  /*808f0*/  STL [R1+0x60], R0 ;  /* 0x0000600001007387 */ /* 0x0003e20000100800 */
[----:B--2---:R-:W-:-:S03]  /*80900*/  F2FP.SATFINITE.E5M2.F32.PACK_AB_MERGE_C R4, R4, R21, RZ ;  /* 0x000000150404723e */ /* 0x004fc600048060ff */
[----:B------:R-:W3:Y:S01]  /*80910*/  LDL.LU R22, [R1+0x3060] ;  /* 0x0030600001167983 */ /* 0x000ee20000300800 */
[----:B-1----:R-:W-:-:S03]  /*80920*/  VIADD R0, R0, UR10 ;  /* 0x0000000a00007c36 */ /* 0x002fc60008000000 */
[----:B------:R1:W-:Y:S01]  /*80930*/  STL [R1+0x2ce0], R5 ;  /* 0x002ce00501007387 */ /* 0x0003e20000100800 */
[----:B------:R-:W-:Y:S01]  /*80940*/  F2FP.SATFINITE.E5M2.F32.PACK_AB_MERGE_C R19, R19, R20, RZ ;  /* 0x000000141313723e */ /* 0x000fe200048060ff */
[----:B------:R-:W2:Y:S02]  /*80950*/  LDCU UR10, c[0x0][0x3b8] ;  /* 0x00007700ff0a77ac */ /* 0x000ea40008000800 */
[----:B------:R-:W-:Y:S04]  /*80960*/  STL [R1+0x50], R0 ;  /* 0x0000500001007387 */ /* 0x000fe80000100800 */
[----:B------:R-:W3:Y:S01]  /*80970*/  LDL.LU R21, [R1+0x305c] ;  /* 0x00305c0001157983 */ /* 0x000ee20000300800 */
[----:B-1----:R-:W1:Y:S03]  /*80980*/  LDC R5, c[0x0][0x3b4] ;  /* 0x0000ed00ff057b82 */ /* 0x002e660000000800 */
[----:B------:R0:W-:Y:S04]  /*80990*/  STL [R1+0x2cdc], R4 ;  /* 0x002cdc0401007387 */ /* 0x0001e80000100800 */
[----:B0-----:R-:W3:Y:S01]  /*809a0*/  LDL R4, [R1+0x120] ;  /* 0x0001200001047983 */ /* 0x001ee20000100800 */
[----:B------:R-:W-:Y:S01]  /*809b0*/  VIADD R0, R0, UR11 ;  /* 0x0000000b00007c36 */ /* 0x000fe20008000000 */
[----:B------:R-:W0:Y:S04]  /*809c0*/  LDCU UR11, c[0x0][0x3b8] ;  /* 0x00007700ff0b77ac */ /* 0x000e280008000800 */
[----:B------:R0:W-:Y:S04]  /*809d0*/  STL [R1+0x44], R0 ;  /* 0x0000440001007387 */ /* 0x0001e80000100800 */
[----:B------:R-:W3:Y:S04]  /*809e0*/  LDL.LU R20, [R1+0x3058] ;  /* 0x0030580001147983 */ /* 0x000ee80000300800 */
[----:B------:R0:W-:Y:S02]  /*809f0*/  STL [R1+0x2cd0], R19 ;  /* 0x002cd01301007387 */ /* 0x0001e40000100800 */
[----:B0-----:R-:W-:-:S02]  /*80a00*/  VIADD R0, R0, UR5 ;  /* 0x0000000500007c36 */ /* 0x001fc40008000000 */
[----:B------:R-:W3:Y:S01]  /*80a10*/  LDL.LU R19, [R1+0x3054] ;  /* 0x0030540001137983 */ /* 0x000ee20000300800 */
[----:B------:R-:W0:Y:S01]  /*80a20*/  S2UR UR5, SR_CgaCtaId ;  /* 0x00000000000579c3 */ /* 0x000e220000008800 */
[----:B------:R-:W-:Y:S02]  /*80a30*/  F2FP.SATFINITE.E5M2.F32.PACK_AB_MERGE_C R17, R17, R18, RZ ;  /* 0x000000121111723e */ /* 0x000fe400048060ff */
[----:B------:R-:W3:Y:S04]  /*80a40*/  LDL.LU R18, [R1+0x3050] ;  /* 0x0030500001127983 */ /* 0x000ee80000300800 */
[----:B------:R0:W-:Y:S01]  /*80a50*/  STL [R1+0x2fe4], R17 ;  /* 0x002fe41101007387 */ /* 0x0001e20000100800 */
[----:B------:R-:W-:-:S03]  /*80a60*/  F2FP.SATFINITE.E5M2.F32.PACK_AB_MERGE_C R15, R15, R16, RZ ;  /* 0x000000100f0f723e */ /* 0x000fc600048060ff */
[----:B0-----:R-:W3:Y:S01]  /*80a70*/  LDL.LU R17, [R1+0x304c] ;  /* 0x00304c0001117983 */ /* 0x001ee20000300800 */
[----:B------:R-:W-:-:S03]  /*80a80*/  F2FP.SATFINITE.E5M2.F32.PACK_AB_MERGE_C R13, R13, R14, RZ ;  /* 0x0000000e0d0d723e */ /* 0x000fc600048060ff */
[----:B------:R0:W-:Y:S04]  /*80a90*/  STL [R1+0x34], R0 ;  /* 0x0000340001007387 */ /* 0x0001e80000100800 */
[----:B------:R-:W3:Y:S01]  /*80aa0*/  LDL.LU R16, [R1+0x3048] ;  /* 0x0030480001107983 */ /* 0x000ee20000300800 */
[----:B------:R-:W-:-:S03]  /*80ab0*/  F2FP.SATFINITE.E5M2.F32.PACK_AB_MERGE_C R11, R11, R12, RZ ;  /* 0x0000000c0b0b723e */ /* 0x000fc600048060ff */
[----:B------:R1:W-:Y:S01]  /*80ac0*/  STL [R1+0x2ca8], R15 ;  /* 0x002ca80f01007387 */ /* 0x0003e20000100800 */
[----:B0-----:R-:W-:Y:S01]  /*80ad0*/  VIADD R0, R0, UR12 ;  /* 0x0000000c00007c36 */ /* 0x001fe20008000000 */
[----:B------:R-:W0:Y:S01]  /*80ae0*/  LDCU UR12, c[0x0][0x3b8] ;  /* 0x00007700ff0c77ac */ /* 0x000e220008000800 */
[----:B------:R-:W-:Y:S01]  /*80af0*/  F2FP.SATFINITE.E5M2.F32.PACK_AB_MERGE_C R7, R7, R10, RZ ;  /* 0x0000000a0707723e */ /* 0x000fe200048060ff */
[----:B-1----:R-:W3:Y:S04]  /*80b00*/  LDL.LU R15, [R1+0x3044] ;  /* 0x00304400010f7983 */ /* 0x002ee80000300800 */
[----:B------:R-:W3:Y:S04]  /*80b10*/  LDL.LU R14, [R1+0x3040] ;  /* 0x00304000010e7983 */ /* 0x000ee80000300800 */
[----:B------:R1:W-:Y:S01]  /*80b20*/  STL [R1+0x2cc4], R13 ;  /* 0x002cc40d01007387 */ /* 0x0003e20000100800 */
[----:B------:R-:W-:-:S03]  /*80b30*/  F2FP.SATFINITE.E5M2.F32.PACK_AB_MERGE_C R8, R8, R6, RZ ;  /* 0x000000060808723e */ /* 0x000fc600048060ff */
[----:B-1----:R-:W3:Y:S04]  /*80b40*/  LDL.LU R13, [R1+0x303c] ;  /* 0x00303c00010d7983 */ /* 0x002ee80000300800 */
[----:B------:R1:W-:Y:S04]  /*80b50*/  STL [R1+0x28], R0 ;  /* 0x0000280001007387 */ /* 0x0003e80000100800 */
[----:B------:R-:W3:Y:S04]  /*80b60*/  LDL.LU R12, [R1+0x3038] ;  /* 0x00303800010c7983 */ /* 0x000ee80000300800 */
[----:B------:R0:W-:Y:S01]  /*80b70*/  STL [R1+0x2c9c], R11 ;  /* 0x002c9c0b01007387 */ /* 0x0001e20000100800 */
[----:B-1----:R-:W-:Y:S01]  /*80b80*/  VIADD R0, R0, UR13 ;  /* 0x0000000d00007c36 */ /* 0x002fe20008000000 */
[----:B------:R-:W-:-:S02]  /*80b90*/  F2FP.SATFINITE.E5M2.F32.PACK_AB_MERGE_C R57, R57, R9, RZ ;  /* 0x000000093939723e */ /* 0x000fc400048060ff */
[----:B0-----:R-:W3:Y:S04]  /*80ba0*/  LDL.LU R11, [R1+0x3034] ;  /* 0x00303400010b7983 */ /* 0x001ee80000300800 */
[----:B------:R-:W3:Y:S04]  /*80bb0*/  LDL.LU R10, [R1+0x3030] ;  /* 0x00303000010a7983 */ /* 0x000ee80000300800 */
[----:B------:R0:W-:Y:S04]  /*80bc0*/  STL [R1+0x2fdc], R7 ;  /* 0x002fdc0701007387 */ /* 0x0001e80000100800 */
[----:B0-----:R-:W3:Y:S04]  /*80bd0*/  LDL.LU R7, [R1+0x302c] ;  /* 0x00302c0001077983 */ /* 0x001ee80000300800 */
[----:B------:R0:W-:Y:S04]  /*80be0*/  STL [R1+0x14], R0 ;  /* 0x0000140001007387 */ /* 0x0001e80000100800 */
[----:B------:R-:W3:Y:S04]  /*80bf0*/  LDL.LU R6, [R1+0x3028] ;  /* 0x0030280001067983 */ /* 0x000ee80000300800 */
[----:B------:R1:W-:Y:S01]  /*80c00*/  STL [R1+0x2c58], R8 ;  /* 0x002c580801007387 */ /* 0x0003e20000100800 */
[----:B0-----:R-:W-:Y:S01]  /*80c10*/  VIADD R0, R0, UR14 ;  /* 0x0000000e00007c36 */ /* 0x001fe20008000000 */
[----:B------:R-:W-:-:S02]  /*80c20*/  F2FP.SATFINITE.E5M2.F32.PACK_AB_MERGE_C R51, R51, R52, RZ ;  /* 0x000000343333723e */ /* 0x000fc400048060ff */
[----:B-1----:R-:W3:Y:S04]  /*80c30*/  LDL.LU R8, [R1+0x3024] ;  /* 0x0030240001087983 */ /* 0x002ee80000300800 */
[----:B------:R-:W3:Y:S04]  /*80c40*/  LDL.LU R9, [R1+0x3020] ;  /* 0x0030200001097983 */ /* 0x000ee80000300800 */
[----:B------:R-:W-:Y:S04]  /*80c50*/  STL [R1], R0 ;  /* 0x0000000001007387 */ /* 0x000fe80000100800 */
[----:B------:R0:W-:Y:S02]  /*80c60*/  STL [R1+0x2c54], R57 ;  /* 0x002c543901007387 */ /* 0x0001e40000100800 */
[----:B0-----:R-:W-:Y:S01]  /*80c70*/  VIADD R57, R0, UR15 ;  /* 0x0000000f00397c36 */ /* 0x001fe20008000000 */
[----:B----4-:R-:W-:Y:S01]  /*80c80*/  F2FP.SATFINITE.E5M2.F32.PACK_AB_MERGE_C R0, R2, R3, RZ ;  /* 0x000000030200723e */ /* 0x010fe200048060ff */
[----:B------:R0:W-:Y:S01]  /*80c90*/  STL [R1+0x2c28], R51 ;  /* 0x002c283301007387 */ /* 0x0001e20000100800 */
[----:B------:R-:W1:Y:S01]  /*80ca0*/  LDCU.64 UR14, c[0x0][0x398] ;  /* 0x00007300ff0e77ac */ /* 0x000e620008000a00 */
[----:B--2---:R-:W-:-:S02]  /*80cb0*/  VIADD R52, R57, UR10 ;  /* 0x0000000a39347c36 */ /* 0x004fc40008000000 */
[----:B------:R2:W-:Y:S02]  /*80cc0*/  STL [R1+0x2ff4], R0 ;  /* 0x002ff40001007387 */ /* 0x0005e40000100800 */
[----:B0-----:R-:W-:Y:S01]  /*80cd0*/  VIADD R51, R52, UR11 ;  /* 0x0000000b34337c36 */ /* 0x001fe20008000000 */
[----:B------:R-:W0:Y:S03]  /*80ce0*/  LDCU.64 UR10, c[0x0][0x398] ;  /* 0x00007300ff0a77ac */ /* 0x000e260008000a00 */
[----:B--2---:R-:W-:Y:S01]  /*80cf0*/  VIADD R0, R51, UR12 ;  /* 0x0000000c33007c36 */ /* 0x004fe20008000000 */
[----:B------:R-:W2:Y:S04]  /*80d00*/  LDCU.64 UR12, c[0x0][0x398] ;  /* 0x00007300ff0c77ac */ /* 0x000ea80008000a00 */
[----:B------:R4:W-:Y:S01]  /*80d10*/  STL [R1+0x2bc8], R0 ;  /* 0x002bc80001007387 */ /* 0x0009e20000100800 */
[----:B---3--:R-:W-:Y:S01]  /*80d20*/  IMAD R4, R4, UR4, RZ ;  /* 0x0000000404047c24 */ /* 0x008fe2000f8e02ff */
[----:B------:R-:W-:-:S02]  /*80d30*/  UMOV UR4, 0x400 ;  /* 0x0000040000047882 */ /* 0x000fc40000000000 */
[----:B------:R-:W-:-:S06]  /*80d40*/  ULEA UR4, UR5, UR4, 0x18 ;  /* 0x0000000405047291 */ /* 0x000fcc000f8ec0ff */
[----:B----4-:R-:W-:-:S05]  /*80d50*/  IMAD.U32 R0, RZ, RZ, UR4 ;  /* 0x00000004ff007e24 */ /* 0x010fca000f8e00ff */
[----:B------:R3:W-:Y:S01]  /*80d60*/  STL [R1+0x3018], R0 ;  /* 0x0030180001007387 */ /* 0x0007e20000100800 */
[----:B------:R-:W-:Y:S01]  /*80d70*/  BAR.SYNC.DEFER_BLOCKING 0x0 ;  /* 0x0000000000007b1d */ /* 0x000fe20000010000 */
[----:B------:R-:W-:Y:S01]  /*80d80*/  IADD3 R2, P0, PT, R4, UR6, RZ ;  /* 0x0000000604027c10 */ /* 0x000fe2000ff1e0ff */
[----:B------:R-:W-:-:S04]  /*80d90*/  IMAD R5, R5, 0x20, R4 ;  /* 0x0000002005057824 */ /* 0x000fc800078e0204 */
[----:B------:R-:W4:Y:S01]  /*80da0*/  LDCU.64 UR4, c[0x0][0x398] ;  /* 0x00007300ff0477ac */ /* 0x000f220008000a00 */
[----:B---3--:R-:W3:Y:S04]  /*80db0*/  LDL.LU R0, [R1+0x301c] ;  /* 0x00301c0001007983 */ /* 0x008ee80000300800 */
        /* <DEDUP_REMOVED lines=11> */
[----:B0-----:R-:W2:Y:S04]  /*80e70*/  LDL.LU R42, [R1+0x28] ;  /* 0x00002800012a7983 */ /* 0x001ea80000300800 */
        /* <DEDUP_REMOVED lines=21> */
[----:B------:R0:W-:Y:S04]  /*80fd0*/  STL.64 [R1+0x3308], R44 ;  /* 0x0033082c01007387 */ /* 0x0001e80000100a00 */
[----:B0-----:R-:W2:Y:S04]  /*80fe0*/  LDL.LU R44, [R1+0x16f0] ;  /* 0x0016f000012c7983 */ /* 0x001ea80000300800 */
[----:B------:R-:W2:Y:S04]  /*80ff0*/  LDL.LU R45, [R1+0x19f8] ;  /* 0x0019f800012d7983 */ /* 0x000ea80000300800 */
[----:B------:R0:W-:Y:S04]  /*81000*/  STL.64 [R1+0x3300], R46 ;  /* 0x0033002e01007387 */ /* 0x0001e80000100a00 */
[----:B0-----:R-:W2:Y:S04]  /*81010*/  LDL.LU R47, [R1+0xb38] ;  /* 0x000b3800012f7983 */ /* 0x001ea80000300800 */
[----:B------:R-:W2:Y:S04]  /*81020*/  LDL.LU R46, [R1+0xa14] ;  /* 0x000a1400012e7983 */ /* 0x000ea80000300800 */
[----:B------:R0:W-:Y:S04]  /*81030*/  STL.64 [R1+0x32f8], R48 ;  /* 0x0032f83001007387 */ /* 0x0001e80000100a00 */
[----:B0-----:R-:W2:Y:S04]  /*81040*/  LDL.LU R48, [R1+0x16b0] ;  /* 0x0016b00001307983 */ /* 0x001ea80000300800 */
[----:B------:R-:W2:Y:S04]  /*81050*/  LDL.LU R49, [R1] ;  /* 0x0000000001317983 */ /* 0x000ea80000300800 */
[----:B------:R0:W-:Y:S04]  /*81060*/  STL.64 [R1+0x32f0], R50 ;  /* 0x0032f03201007387 */ /* 0x0001e80000100a00 */
[----:B0-----:R-:W2:Y:S01]  /*81070*/  LDL.LU R51, [R1+0x90] ;  /* 0x0000900001337983 */ /* 0x001ea20000300800 */
[----:B------:R-:W-:-:S03]  /*81080*/  MOV.SPILL R50, UR41 ;  /* 0x0000002900327c02 */ /* 0x000fc60009000f00 */
[----:B------:R0:W-:Y:S04]  /*81090*/  STL.64 [R1+0x32e8], R52 ;  /* 0x0032e83401007387 */ /* 0x0001e80000100a00 */
[----:B------:R-:W-:Y:S04]  /*810a0*/  STL.64 [R1+0x32e0], R54 ;  /* 0x0032e03601007387 */ /* 0x000fe80000100a00 */
[----:B------:R-:W-:Y:S01]  /*810b0*/  STL.64 [R1+0x32d8], R56 ;  /* 0x0032d83801007387 */ /* 0x000fe20000100a00 */
[----:B0-----:R-:W-:-:S03]  /*810c0*/  MOV.SPILL R52, UR40 ;  /* 0x0000002800347c02 */ /* 0x001fc60009000f00 */
[----:B------:R-:W-:Y:S04]  /*810d0*/  STL.64 [R1+0x32d0], R58 ;  /* 0x0032d03a01007387 */ /* 0x000fe80000100a00 */
[----:B------:R-:W-:Y:S04]  /*810e0*/  STL.64 [R1+0x32c8], R60 ;  /* 0x0032c83c01007387 */ /* 0x000fe80000100a00 */
[----:B------:R0:W-:Y:S04]  /*810f0*/  STL [R1+0x2f24], R50 ;  /* 0x002f243201007387 */ /* 0x0001e80000100800 */
[----:B0-----:R-:W2:Y:S04]  /*81100*/  LDL.LU R50, [R1+0x1574] ;  /* 0x0015740001327983 */ /* 0x001ea80000300800 */
[----:B------:R0:W-:Y:S04]  /*81110*/  STL [R1+0x2f28], R52 ;  /* 0x002f283401007387 */ /* 0x0001e80000100800 */
[----:B0-----:R-:W2:Y:S04]  /*81120*/  LDL.LU R52, [R1+0x1000] ;  /* 0x0010000001347983 */ /* 0x001ea80000300800 */
[----:B------:R-:W2:Y:S04]  /*81130*/  LDL.LU R53, [R1+0x1004] ;  /* 0x0010040001357983 */ /* 0x000ea80000300800 */
[----:B------:R-:W3:Y:S01]  /*81140*/  LDL.LU R55, [R1+0x1468] ;  /* 0x0014680001377983 */ /* 0x000ee20000300800 */
[----:B--2---:R-:W-:-:S05]  /*81150*/  F2FP.SATFINITE.E5M2.F32.PACK_AB_MERGE_C R52, R53, R52, RZ ;  /* 0x000000343534723e */ /* 0x004fca00048060ff */
[----:B------:R0:W-:Y:S04]  /*81160*/  STL [R1+0x2c1c], R52 ;  /* 0x002c1c3401007387 */ /* 0x0001e80000100800 */
[----:B------:R-:W2:Y:S04]  /*81170*/  LDL.LU R57, [R1+0x1008] ;  /* 0x0010080001397983 */ /* 0x000ea80000300800 */
[----:B------:R-:W2:Y:S04]  /*81180*/  LDL.LU R54, [R1+0x100c] ;  /* 0x00100c0001367983 */ /* 0x000ea80000300800 */
[----:B0-----:R-:W3:Y:S04]  /*81190*/  LDL.LU R52, [R1+0xff0] ;  /* 0x000ff00001347983 */ /* 0x001ee80000300800 */
[----:B------:R-:W3:Y:S01]  /*811a0*/  LDL.LU R53, [R1+0xff4] ;  /* 0x000ff40001357983 */ /* 0x000ee20000300800 */
[----:B--2---:R-:W-:-:S02]  /*811b0*/  F2FP.SATFINITE.E5M2.F32.PACK_AB_MERGE_C R54, R54, R57, RZ ;  /* 0x000000393636723e */ /* 0x004fc400048060ff */
[----:B---3--:R-:W-:-:S03]  /*811c0*/  F2FP.SATFINITE.E5M2.F32.PACK_AB_MERGE_C R52, R53, R52, RZ ;  /* 0x000000343534723e */ /* 0x008fc600048060ff */
[----:B------:R-:W-:Y:S04]  /*811d0*/  STL [R1+0x2c18], R54 ;  /* 0x002c183601007387 */ /* 0x000fe80000100800 */
[----:B------:R0:W-:Y:S04]  /*811e0*/  STL [R1+0x2c0c], R52 ;  /* 0x002c0c3401007387 */ /* 0x0001e80000100800 */
[----:B0-----:R-:W2:Y:S04]  /*811f0*/  LDL.LU R52, [R1+0xff8] ;  /* 0x000ff80001347983 */ /* 0x001ea80000300800 */
[----:B------:R-:W2:Y:S02]  /*81200*/  LDL.LU R53, [R1+0xffc] ;  /* 0x000ffc0001357983 */ /* 0x000ea40000300800 */
        /* <DEDUP_REMOVED lines=20> */
[----:B------:R0:W-:Y:S04]  /*81350*/  STL [R1+0x2ffc], R54 ;  /* 0x002ffc3601007387 */ /* 0x0001e80000100800 */
[----:B------:R2:W-:Y:S04]  /*81360*/  STL [R1+0x2be0], R52 ;  /* 0x002be03401007387 */ /* 0x0005e80000100800 */
[----:B------:R-:W3:Y:S04]  /*81370*/  LDL.LU R57, [R1+0xfc8] ;  /* 0x000fc80001397983 */ /* 0x000ee80000300800 */
[----:B0-----:R-:W3:Y:S04]  /*81380*/  LDL.LU R54, [R1+0xfcc] ;  /* 0x000fcc0001367983 */ /* 0x001ee80000300800 */
[----:B--2---:R-:W2:Y:S04]  /*81390*/  LDL.LU R52, [R1+0xfb0] ;  /* 0x000fb00001347983 */ /* 0x004ea80000300800 */
[----:B------:R-:W2:Y:S01]  /*813a0*/  LDL.LU R53, [R1+0xfb4] ;  /* 0x000fb40001357983 */ /* 0x000ea20000300800 */
[----:B---3--:R-:W-:-:S02]  /*813b0*/  F2FP.SATFINITE.E5M2.F32.PACK_AB_MERGE_C R54, R54, R57, RZ ;  /* 0x000000393636723e */ /* 0x008fc400048060ff */
[----:B--2---:R-:W-:-:S03]  /*813c0*/  F2FP.SATFINITE.E5M2.F32.PACK_AB_MERGE_C R52, R53, R52, RZ ;  /* 0x000000343534723e */ /* 0x004fc600048060ff */
        /* <DEDUP_REMOVED lines=20> */
[----:B------:R0:W-:Y:S04]  /*81510*/  STL [R1+0x2bd0], R54 ;  /* 0x002bd03601007387 */ /* 0x0001e80000100800 */
[----:B------:R2:W-:Y:S04]  /*81520*/  STL [R1+0x3000], R52 ;  /* 0x0030003401007387 */ /* 0x0005e80000100800 */
[----:B------:R-:W3:Y:S04]  /*81530*/  LDL.LU R56, [R1+0xf80] ;  /* 0x000f800001387983 */ /* 0x000ee80000300800 */
[----:B------:R-:W3:Y:S01]  /*81540*/  LDL.LU R57, [R1+0xf84] ;  /* 0x000f840001397983 */ /* 0x000ee20000300800 */
[----:B0-----:R-:W-:Y:S01]  /*81550*/  VIADD R54, R0, 0x158 ;  /* 0x0000015800367836 */ /* 0x001fe20000000000 */
[----:B------:R-:W-:Y:S01]  /*81560*/  LEA.HI.X.SX32 R4, R4, UR7, 0x1, P0 ;  /* 0x0000000704047c11 */ /* 0x000fe200080f0eff */
[C---:B--2---:R-:W-:Y:S01]  /*81570*/  VIADD R52, R0.reuse, 0x157 ;  /* 0x0000015700347836 */ /* 0x044fe20000000000 */
[----:B------:R-:W-:Y:S01]  /*81580*/  IADD3 R3, P1, PT, R5, UR8, RZ ;  /* 0x0000000805037c10 */ /* 0x000fe2000ff3e0ff */
[----:B------:R-:W-:Y:S01]  /*81590*/  VIADD R53, R0, 0x156 ;  /* 0x0000015600357836 */ /* 0x000fe20000000000 */
[----:B------:R-:W-:Y:S01]  /*815a0*/  ISETP.GE.AND P3, PT, R54, UR35, PT ;  /* 0x0000002336007c0c */ /* 0x000fe2000bf66270 */
[----:B------:R-:W-:Y:S01]  /*815b0*/  VIADD R59, R0, 0x155 ;  /* 0x00000155003b7836 */ /* 0x000fe20000000000 */
[----:B------:R-:W-:Y:S01]  /*815c0*/  SHF.R.S32.HI R54, RZ, 0x1f, R50 ;  /* 0x0000001fff367819 */ /* 0x000fe20000011432 */
[----:B----4-:R-:W-:Y:S01]  /*815d0*/  UMOV UR72, UR5 ;  /* 0x0000000500487c82 */ /* 0x010fe20008000000 */
[----:B------:R-:W-:Y:S01]  /*815e0*/  ISETP.GE.AND P2, PT, R52, UR43, PT ;  /* 0x0000002b34007c0c */ /* 0x000fe2000bf46270 */
[----:B------:R-:W0:Y:S01]  /*815f0*/  LDCU.64 UR6, c[0x0][0x398] ;  /* 0x00007300ff0677ac */ /* 0x000e220008000a00 */
[----:B------:R-:W-:-:S02]  /*81600*/  SHF.R.S32.HI R58, RZ, 0x1f, R55 ;  /* 0x0000001fff3a7819 */ /* 0x000fc40000011437 */
[----:B------:R-:W-:Y:S02]  /*81610*/  IADD3 R52, P6, PT, R55, R2, RZ ;  /* 0x0000000237347210 */ /* 0x000fe40007fde0ff */
[----:B------:R-:W-:Y:S01]  /*81620*/  LEA.HI.X.SX32 R5, R5, UR9, 0x1, P1 ;  /* 0x0000000905057c11 */ /* 0x000fe200088f0eff */
[----:B------:R-:W2:Y:S01]  /*81630*/  LDCU.64 UR8, c[0x0][0x398] ;  /* 0x00007300ff0877ac */ /* 0x000ea20008000a00 */
[----:B------:R-:W-:Y:S01]  /*81640*/  ISETP.GE.AND P1, PT, R53, UR27, PT ;  /* 0x0000001b35007c0c */ /* 0x000fe2000bf26270 */
[----:B------:R-:W-:Y:S01]  /*81650*/  IMAD.X R53, R58, 0x1, R4, P6 ;  /* 0x000000013a357824 */ /* 0x000fe200030e0604 */
[----:B------:R-:W-:Y:S02]  /*81660*/  ISETP.GE.AND P0, PT, R59, UR21, PT ;  /* 0x000000153b007c0c */ /* 0x000fe4000bf06270 */
[----:B---3--:R-:W-:-:S05]  /*81670*/  F2FP.SATFINITE.E5M2.F32.PACK_AB_MERGE_C R56, R57, R56, RZ ;  /* 0x000000383938723e */ /* 0x008fca00048060ff */
[----:B------:R3:W-:Y:S02]  /*81680*/  STL [R1+0x2bcc], R56 ;  /* 0x002bcc3801007387 */ /* 0x0007e40000100800 */
[----:B---3--:R-:W-:-:S05]  /*81690*/  IADD3 R56, P4, PT, R50, R2, RZ ;  /* 0x0000000232387210 */ /* 0x008fca0007f9e0ff */
[----:B------:R-:W-:-:S05]  /*816a0*/  IMAD.X R57, R54, 0x1, R4, P4 ;  /* 0x0000000136397824 */ /* 0x000fca00020e0604 */
[----:B------:R3:W-:Y:S04]  /*816b0*/  STL.64 [R1+0x2bc0], R56 ;  /* 0x002bc03801007387 */ /* 0x0007e80000100a00 */
[----:B------:R4:W-:Y:S01]  /*816c0*/  STL.64 [R1+0x2bb8], R52 ;  /* 0x002bb83401007387 */ /* 0x0009e20000100a00 */
[----:B---3--:R-:W-:Y:S01]  /*816d0*/  IADD3 R56, P5, PT, R50, R3, RZ ;  /* 0x0000000332387210 */ /* 0x008fe20007fbe0ff */
[----:B------:R-:W-:Y:S02]  /*816e0*/  IMAD.MOV.U32 R50, RZ, RZ, R48 ;  /* 0x000000ffff327224 */ /* 0x000fe400078e0030 */
[----:B------:R-:W-:Y:S02]  /*816f0*/  IMAD.MOV.U32 R48, RZ, RZ, R46 ;  /* 0x000000ffff307224 */ /* 0x000fe400078e002e */
[----:B------:R-:W-:-:S02]  /*81700*/  IMAD.X R57, R54, 0x1, R5, P5 ;  /* 0x0000000136397824 */ /* 0x000fc400028e0605 */
[----:B------:R-:W-:Y:S01]  /*81710*/  IMAD.MOV.U32 R46, RZ, RZ, R37 ;  /* 0x000000ffff2e7224 */ /* 0x000fe200078e0025 */
[----:B----4-:R-:W-:Y:S01]  /*81720*/  SHF.R.S32.HI R52, RZ, 0x1f, R9 ;  /* 0x0000001fff347819 */ /* 0x010fe20000011409 */
[----:B------:R-:W-:Y:S01]  /*81730*/  IMAD.MOV.U32 R37, RZ, RZ, R22 ;  /* 0x000000ffff257224 */ /* 0x000fe200078e0016 */
[----:B------:R-:W-:Y:S01]  /*81740*/  IADD3 R22, P4, PT, R9, R2, RZ ;  /* 0x0000000209167210 */ /* 0x000fe20007f9e0ff */
[----:B------:R-:W-:Y:S01]  /*81750*/  IMAD.MOV.U32 R53, RZ, RZ, R51 ;  /* 0x000000ffff357224 */ /* 0x000fe200078e0033 */
[----:B------:R3:W-:Y:S01]  /*81760*/  STL.64 [R1+0x2bb0], R56 ;  /* 0x002bb03801007387 */ /* 0x0007e20000100a00 */
[----:B------:R-:W-:Y:S02]  /*81770*/  IMAD.MOV.U32 R51, RZ, RZ, R49 ;  /* 0x000000ffff337224 */ /* 0x000fe400078e0031 */
[----:B------:R-:W-:Y:S02]  /*81780*/  IMAD.MOV.U32 R49, RZ, RZ, R36 ;  /* 0x000000ffff317224 */ /* 0x000fe400078e0024 */
[----:B------:R-:W-:-:S02]  /*81790*/  IMAD.MOV.U32 R36, RZ, RZ, R23 ;  /* 0x000000ffff247224 */ /* 0x000fc400078e0017 */
[----:B------:R-:W-:Y:S01]  /*817a0*/  IMAD.X R23, R52, 0x1, R4, P4 ;  /* 0x0000000134177824 */ /* 0x000fe200020e0604 */
[----:B---3--:R-:W-:-:S04]  /*817b0*/  IADD3 R56, P6, PT, R55, R3, RZ ;  /* 0x0000000337387210 */ /* 0x008fc80007fde0ff */
[----:B------:R3:W-:Y:S01]  /*817c0*/  STL.64 [R1+0x2ba8], R22 ;  /* 0x002ba81601007387 */ /* 0x0007e20000100a00 */
[--C-:B------:R-:W-:Y:S01]  /*817d0*/  IMAD.X R57, R58, 0x1, R5.reuse, P6 ;  /* 0x000000013a397824 */ /* 0x100fe200030e0605 */
[----:B------:R-:W-:Y:S02]  /*817e0*/  IADD3 R54, P5, PT, R9, R3, RZ ;  /* 0x0000000309367210 */ /* 0x000fe40007fbe0ff */
[----:B------:R-:W-:Y:S02]  /*817f0*/  SHF.R.S32.HI R9, RZ, 0x1f, R8 ;  /* 0x0000001fff097819 */ /* 0x000fe40000011408 */
[----:B------:R-:W-:Y:S01]  /*81800*/  IADD3 R58, P4, PT, R8, R2, RZ ;  /* 0x00000002083a7210 */ /* 0x000fe20007f9e0ff */
[----:B---3--:R-:W3:Y:S04]  /*81810*/  LDL.LU.64 R22, [R1+0x3360] ;  /* 0x0033600001167983 */ /* 0x008ee80000300a00 */
[----:B------:R4:W-:Y:S01]  /*81820*/  STL.64 [R1+0x2ba0], R56 ;  /* 0x002ba03801007387 */ /* 0x0009e20000100a00 */
[----:B------:R-:W-:-:S02]  /*81830*/  IMAD.X R55, R52, 0x1, R5, P5 ;  /* 0x0000000134377824 */ /* 0x000fc400028e0605 */
[C---:B------:R-:W-:Y:S01]  /*81840*/  IMAD.X R59, R9.reuse, 0x1, R4, P4 ;  /* 0x00000001093b7824 */ /* 0x040fe200020e0604 */
[----:B----4-:R-:W-:Y:S02]  /*81850*/  IADD3 R56, P6, PT, R8, R3, RZ ;  /* 0x0000000308387210 */ /* 0x010fe40007fde0ff */
[----:B------:R4:W-:Y:S03]  /*81860*/  STL.64 [R1+0x2b98], R54 ;  /* 0x002b983601007387 */ /* 0x0009e60000100a00 */
[----:B------:R-:W-:Y:S01]  /*81870*/  IMAD.X R57, R9, 0x1, R5, P6 ;  /* 0x0000000109397824 */ /* 0x000fe200030e0605 */
[----:B------:R-:W-:Y:S01]  /*81880*/  SHF.R.S32.HI R8, RZ, 0x1f, R6 ;  /* 0x0000001fff087819 */ /* 0x000fe20000011406 */
[----:B------:R-:W-:Y:S04]  /*81890*/  STL.64 [R1+0x2b90], R58 ;  /* 0x002b903a01007387 */ /* 0x000fe80000100a00 */
[----:B------:R0:W-:Y:S01]  /*818a0*/  STL.64 [R1+0x2b88], R56 ;  /* 0x002b883801007387 */ /* 0x0001e20000100a00 */
[----:B----4-:R-:W-:Y:S01]  /*818b0*/  IADD3 R54, P5, PT, R6, R2, RZ ;  /* 0x0000000206367210 */ /* 0x010fe20007fbe0ff */
[----:B------:R-:W-:-:S02]  /*818c0*/  IMAD.MOV.U32 R52, RZ, RZ, R48 ;  /* 0x000000ffff347224 */ /* 0x000fc400078e0030 */
[----:B------:R-:W-:Y:S02]  /*818d0*/  IMAD.MOV.U32 R48, RZ, RZ, R46 ;  /* 0x000000ffff307224 */ /* 0x000fe400078e002e */
[----:B------:R-:W-:Y:S01]  /*818e0*/  IMAD.X R55, R8, 0x1, R4, P5 ;  /* 0x0000000108377824 */ /* 0x000fe200028e0604 */
[----:B0-----:R-:W-:Y:S01]  /*818f0*/  IADD3 R56, P6, PT, R6, R3, RZ ;  /* 0x0000000306387210 */ /* 0x001fe20007fde0ff */
[----:B------:R-:W-:Y:S02]  /*81900*/  IMAD.MOV.U32 R46, RZ, RZ, R40 ;  /* 0x000000ffff2e7224 */ /* 0x000fe400078e0028 */
[----:B------:R-:W-:Y:S02]  /*81910*/  IMAD.MOV.U32 R40, RZ, RZ, R39 ;  /* 0x000000ffff287224 */ /* 0x000fe400078e0027 */
[----:B------:R-:W-:Y:S01]  /*81920*/  IMAD.X R57, R8, 0x1, R5, P6 ;  /* 0x0000000108397824 */ /* 0x000fe200030e0605 */
[----:B------:R0:W-:Y:S01]  /*81930*/  STL.64 [R1+0x2b80], R54 ;  /* 0x002b803601007387 */ /* 0x0001e20000100a00 */
[----:B------:R-:W-:Y:S01]  /*81940*/  IMAD.MOV.U32 R39, RZ, RZ, R24 ;  /* 0x000000ffff277224 */ /* 0x000fe200078e0018 */
[----:B------:R-:W-:-:S02]  /*81950*/  SHF.R.S32.HI R9, RZ, 0x1f, R7 ;  /* 0x0000001fff097819 */ /* 0x000fc40000011407 */
[CC--:B------:R-:W-:Y:S01]  /*81960*/  IADD3 R24, P4, PT, R7.reuse, R2.reuse, RZ ;  /* 0x0000000207187210 */ /* 0x0c0fe20007f9e0ff */
[----:B------:R4:W-:Y:S01]  /*81970*/  STL.64 [R1+0x2b78], R56 ;  /* 0x002b783801007387 */ /* 0x0009e20000100a00 */
[----:B------:R-:W-:Y:S02]  /*81980*/  IADD3 R58, P6, PT, R7, R3, RZ ;  /* 0x00000003073a7210 */ /* 0x000fe40007fde0ff */
[----:B------:R-:W-:Y:S01]  /*81990*/  SHF.R.S32.HI R8, RZ, 0x1f, R10 ;  /* 0x0000001fff087819 */ /* 0x000fe2000001140a */
[----:B0-----:R-:W-:Y:S02]  /*819a0*/  IMAD.MOV.U32 R55, RZ, RZ, R51 ;  /* 0x000000ffff377224 */ /* 0x001fe400078e0033 */
[----:B------:R-:W-:Y:S02]  /*819b0*/  IMAD.MOV.U32 R51, RZ, RZ, R49 ;  /* 0x000000ffff337224 */ /* 0x000fe400078e0031 */
[----:B------:R-:W-:Y:S01]  /*819c0*/  IMAD.MOV.U32 R49, RZ, RZ, R38 ;  /* 0x000000ffff317224 */ /* 0x000fe200078e0026 */
[----:B----4-:R-:W-:Y:S01]  /*819d0*/  IADD3 R56, P5, PT, R10, R2, RZ ;  /* 0x000000020a387210 */ /* 0x010fe20007fbe0ff */
[----:B------:R-:W-:-:S02]  /*819e0*/  IMAD.MOV.U32 R38, RZ, RZ, R25 ;  /* 0x000000ffff267224 */ /* 0x000fc400078e0019 */
[C-C-:B------:R-:W-:Y:S02]  /*819f0*/  IMAD.X R25, R9.reuse, 0x1, R4.reuse, P4 ;  /* 0x0000000109197824 */ /* 0x140fe400020e0604 */
[----:B------:R-:W-:Y:S02]  /*81a00*/  IMAD.X R59, R9, 0x1, R5, P6 ;  /* 0x00000001093b7824 */ /* 0x000fe400030e0605 */
[----:B------:R-:W-:Y:S01]  /*81a10*/  IMAD.X R57, R8, 0x1, R4, P5 ;  /* 0x0000000108397824 */ /* 0x000fe200028e0604 */
[----:B------:R0:W-:Y:S01]  /*81a20*/  STL.64 [R1+0x2b70], R24 ;  /* 0x002b701801007387 */ /* 0x0001e20000100a00 */
[----:B------:R-:W-:Y:S01]  /*81a30*/  IMAD.MOV.U32 R54, RZ, RZ, R55 ;  /* 0x000000ffff367224 */ /* 0x000fe200078e0037 */
[----:B------:R-:W-:Y:S01]  /*81a40*/  SHF.R.S32.HI R9, RZ, 0x1f, R11 ;  /* 0x0000001fff097819 */ /* 0x000fe2000001140b */
[----:B------:R-:W-:Y:S02]  /*81a50*/  IMAD.MOV.U32 R55, RZ, RZ, R52 ;  /* 0x000000ffff377224 */ /* 0x000fe400078e0034 */
[----:B------:R-:W-:Y:S01]  /*81a60*/  IMAD.MOV.U32 R52, RZ, RZ, R40 ;  /* 0x000000ffff347224 */ /* 0x000fe200078e0028 */
[----:B0-----:R-:W4:Y:S04]  /*81a70*/  LDL.LU.64 R24, [R1+0x3358] ;  /* 0x0033580001187983 */ /* 0x001f280000300a00 */
[----:B------:R0:W-:Y:S04]  /*81a80*/  STL.64 [R1+0x2b68], R58 ;  /* 0x002b683a01007387 */ /* 0x0001e80000100a00 */
[----:B------:R1:W-:Y:S01]  /*81a90*/  STL.64 [R1+0x2b60], R56 ;  /* 0x002b603801007387 */ /* 0x0003e20000100a00 */
[----:B------:R-:W-:-:S02]  /*81aa0*/  IMAD.MOV.U32 R40, RZ, RZ, R41 ;  /* 0x000000ffff287224 */ /* 0x000fc400078e0029 */
[----:B------:R-:W-:Y:S01]  /*81ab0*/  IMAD.MOV.U32 R41, RZ, RZ, R28 ;  /* 0x000000ffff297224 */ /* 0x000fe200078e001c */
[-C--:B0-----:R-:W-:Y:S01]  /*81ac0*/  IADD3 R58, P6, PT, R10, R3.reuse, RZ ;  /* 0x000000030a3a7210 */ /* 0x081fe20007fde0ff */
[----:B-1----:R-:W-:Y:S02]  /*81ad0*/  IMAD.MOV.U32 R57, RZ, RZ, R51 ;  /* 0x000000ffff397224 */ /* 0x002fe400078e0033 */
[----:B------:R-:W-:Y:S01]  /*81ae0*/  IMAD.MOV.U32 R51, RZ, RZ, R26 ;  /* 0x000000ffff337224 */ /* 0x000fe200078e001a */
[C---:B------:R-:W-:Y:S01]  /*81af0*/  IADD3 R26, P4, PT, R11.reuse, R2, RZ ;  /* 0x000000020b1a7210 */ /* 0x040fe20007f9e0ff */
[----:B------:R-:W-:Y:S02]  /*81b00*/  IMAD.MOV.U32 R28, RZ, RZ, R27 ;  /* 0x000000ffff1c7224 */ /* 0x000fe400078e001b */
[----:B------:R-:W-:Y:S01]  /*81b10*/  IMAD.X R59, R8, 0x1, R5, P6 ;  /* 0x00000001083b7824 */ /* 0x000fe200030e0605 */
[----:B------:R-:W-:Y:S01]  /*81b20*/  IADD3 R10, P6, PT, R11, R3, RZ ;  /* 0x000000030b0a7210 */ /* 0x000fe20007fde0ff */
[----:B------:R-:W-:-:S03]  /*81b30*/  IMAD.X R27, R9, 0x1, R4, P4 ;  /* 0x00000001091b7824 */ /* 0x000fc600020e0604 */
[----:B------:R-:W-:Y:S01]  /*81b40*/  STL.64 [R1+0x2b58], R58 ;  /* 0x002b583a01007387 */ /* 0x000fe20000100a00 */
[----:B------:R-:W-:Y:S02]  /*81b50*/  IMAD.X R11, R9, 0x1, R5, P6 ;  /* 0x00000001090b7824 */ /* 0x000fe400030e0605 */
[----:B------:R-:W-:Y:S01]  /*81b60*/  IMAD.MOV.U32 R56, RZ, RZ, R52 ;  /* 0x000000ffff387224 */ /* 0x000fe200078e0034 */
[----:B------:R0:W-:Y:S01]  /*81b70*/  STL.64 [R1+0x2b50], R26 ;  /* 0x002b501a01007387 */ /* 0x0001e20000100a00 */
[----:B------:R-:W-:Y:S01]  /*81b80*/  IMAD.MOV.U32 R52, RZ, RZ, R28 ;  /* 0x000000ffff347224 */ /* 0x000fe200078e001c */
[----:B------:R-:W-:Y:S02]  /*81b90*/  SHF.R.S32.HI R8, RZ, 0x1f, R12 ;  /* 0x0000001fff087819 */ /* 0x000fe4000001140c */
[----:B------:R-:W-:Y:S01]  /*81ba0*/  IADD3 R28, P5, PT, R12, R2, RZ ;  /* 0x000000020c1c7210 */ /* 0x000fe20007fbe0ff */
[----:B0-----:R-:W2:Y:S01]  /*81bb0*/  LDL.LU.64 R26, [R1+0x3350] ;  /* 0x00335000011a7983 */ /* 0x001ea20000300a00 */
[----:B------:R-:W-:-:S03]  /*81bc0*/  IMAD.MOV.U32 R59, RZ, RZ, R57 ;  /* 0x000000ffff3b7224 */ /* 0x000fc600078e0039 */
[----:B------:R0:W-:Y:S01]  /*81bd0*/  STL.64 [R1+0x2b48], R10 ;  /* 0x002b480a01007387 */ /* 0x0001e20000100a00 */
[----:B------:R-:W-:Y:S02]  /*81be0*/  IMAD.MOV.U32 R57, RZ, RZ, R29 ;  /* 0x000000ffff397224 */ /* 0x000fe400078e001d */
[----:B------:R-:W-:Y:S01]  /*81bf0*/  IMAD.X R29, R8, 0x1, R4, P5 ;  /* 0x00000001081d7824 */ /* 0x000fe200028e0604 */
[----:B------:R-:W-:Y:S02]  /*81c00*/  IADD3 R60, P4, PT, R13, R2, RZ ;  /* 0x000000020d3c7210 */ /* 0x000fe40007f9e0ff */
[----:B0-----:R-:W-:Y:S02]  /*81c10*/  IADD3 R10, P6, PT, R12, R3, RZ ;  /* 0x000000030c0a7210 */ /* 0x001fe40007fde0ff */
[----:B------:R0:W-:Y:S03]  /*81c20*/  STL.64 [R1+0x2b40], R28 ;  /* 0x002b401c01007387 */ /* 0x0001e60000100a00 */
[----:B------:R-:W-:Y:S01]  /*81c30*/  IMAD.X R11, R8, 0x1, R5, P6 ;  /* 0x00000001080b7824 */ /* 0x000fe200030e0605 */
[----:B------:R-:W-:Y:S01]  /*81c40*/  SHF.R.S32.HI R9, RZ, 0x1f, R13 ;  /* 0x0000001fff097819 */ /* 0x000fe2000001140d */
[----:B0-----:R-:W2:Y:S04]  /*81c50*/  LDL.LU.64 R28, [R1+0x3348] ;  /* 0x00334800011c7983 */ /* 0x001ea80000300a00 */
[----:B------:R-:W-:Y:S04]  /*81c60*/  STL [R1+0x2b30], R60 ;  /* 0x002b303c01007387 */ /* 0x000fe80000100800 */
[----:B------:R0:W-:Y:S01]  /*81c70*/  STL.64 [R1+0x2b38], R10 ;  /* 0x002b380a01007387 */ /* 0x0001e20000100a00 */
[----:B------:R-:W-:Y:S01]  /*81c80*/  IMAD.MOV.U32 R12, RZ, RZ, R60 ;  /* 0x000000ffff0c7224 */ /* 0x000fe200078e003c */
[----:B------:R-:W-:-:S02]  /*81c90*/  SHF.R.S32.HI R8, RZ, 0x1f, R14 ;  /* 0x0000001fff087819 */ /* 0x000fc4000001140e */
[----:B0-----:R-:W-:Y:S01]  /*81ca0*/  IADD3 R10, P6, PT, R13, R3, RZ ;  /* 0x000000030d0a7210 */ /* 0x001fe20007fde0ff */
[----:B------:R-:W-:Y:S02]  /*81cb0*/  IMAD.MOV.U32 R13, RZ, RZ, R61 ;  /* 0x000000ffff0d7224 */ /* 0x000fe400078e003d */
[C-C-:B------:R-:W-:Y:S02]  /*81cc0*/  IMAD.X R13, R9.reuse, 0x1, R4.reuse, P4 ;  /* 0x00000001090d7824 */ /* 0x140fe400020e0604 */
[----:B------:R-:W-:Y:S01]  /*81cd0*/  IMAD.X R11, R9, 0x1, R5, P6 ;  /* 0x00000001090b7824 */ /* 0x000fe200030e0605 */
[----:B------:R-:W-:Y:S02]  /*81ce0*/  IADD3 R60, P5, PT, R14, R2, RZ ;  /* 0x000000020e3c7210 */ /* 0x000fe40007fbe0ff */
[----:B------:R-:W-:Y:S04]  /*81cf0*/  STL [R1+0x2b34], R13 ;  /* 0x002b340d01007387 */ /* 0x000fe80000100800 */
[----:B------:R0:W-:Y:S01]  /*81d00*/  STL.64 [R1+0x2b28], R10 ;  /* 0x002b280a01007387 */ /* 0x0001e20000100a00 */
[----:B------:R-:W-:-:S02]  /*81d10*/  IMAD.X R61, R8, 0x1, R4, P5 ;  /* 0x00000001083d7824 */ /* 0x000fc400028e0604 */
[----:B------:R-:W-:Y:S02]  /*81d20*/  IMAD.MOV.U32 R58, RZ, RZ, R59 ;  /* 0x000000ffff3a7224 */ /* 0x000fe400078e003b */
[----:B------:R-:W-:Y:S01]  /*81d30*/  IMAD.MOV.U32 R59, RZ, RZ, R56 ;  /* 0x000000ffff3b7224 */ /* 0x000fe200078e0038 */
[----:B0-----:R-:W-:Y:S01]  /*81d40*/  IADD3 R10, P6, PT, R14, R3, RZ ;  /* 0x000000030e0a7210 */ /* 0x001fe20007fde0ff */
[----:B------:R-:W-:Y:S01]  /*81d50*/  IMAD.MOV.U32 R56, RZ, RZ, R30 ;  /* 0x000000ffff387224 */ /* 0x000fe200078e001e */
[----:B------:R-:W-:-:S03]  /*81d60*/  SHF.R.S32.HI R9, RZ, 0x1f, R15 ;  /* 0x0000001fff097819 */ /* 0x000fc6000001140f */
[--C-:B------:R-:W-:Y:S01]  /*81d70*/  IMAD.X R11, R8, 0x1, R5.reuse, P6 ;  /* 0x00000001080b7824 */ /* 0x100fe200030e0605 */
[C---:B------:R-:W-:Y:S01]  /*81d80*/  IADD3 R30, P4, PT, R15.reuse, R2, RZ ;  /* 0x000000020f1e7210 */ /* 0x040fe20007f9e0ff */
[----:B------:R0:W-:Y:S01]  /*81d90*/  STL.64 [R1+0x2b20], R60 ;  /* 0x002b203c01007387 */ /* 0x0001e20000100a00 */
[----:B------:R-:W-:Y:S02]  /*81da0*/  IADD3 R12, P6, PT, R15, R3, RZ ;  /* 0x000000030f0c7210 */ /* 0x000fe40007fde0ff */
[----:B------:R-:W-:Y:S01]  /*81db0*/  SHF.R.S32.HI R8, RZ, 0x1f, R16 ;  /* 0x0000001fff087819 */ /* 0x000fe20000011410 */
[----:B------:R1:W-:Y:S02]  /*81dc0*/  STL.64 [R1+0x2b18], R10 ;  /* 0x002b180a01007387 */ /* 0x0003e40000100a00 */
[----:B------:R-:W-:Y:S02]  /*81dd0*/  IMAD.X R13, R9, 0x1, R5, P6 ;  /* 0x00000001090d7824 */ /* 0x000fe400030e0605 */
[----:B0-----:R-:W-:-:S02]  /*81de0*/  IMAD.MOV.U32 R61, RZ, RZ, R57 ;  /* 0x000000ffff3d7224 */ /* 0x001fc400078e0039 */
[----:B------:R-:W-:Y:S01]  /*81df0*/  IMAD.MOV.U32 R57, RZ, RZ, R31 ;  /* 0x000000ffff397224 */ /* 0x000fe200078e001f */
[-C--:B-1----:R-:W-:Y:S01]  /*81e00*/  IADD3 R10, P5, PT, R16, R2.reuse, RZ ;  /* 0x00000002100a7210 */ /* 0x082fe20007fbe0ff */
[----:B------:R-:W-:Y:S02]  /*81e10*/  IMAD.X R31, R9, 0x1, R4, P4 ;  /* 0x00000001091f7824 */ /* 0x000fe400020e0604 */
[----:B------:R-:W-:Y:S02]  /*81e20*/  IMAD.MOV.U32 R60, RZ, RZ, R56 ;  /* 0x000000ffff3c7224 */ /* 0x000fe400078e0038 */
[----:B------:R-:W-:Y:S01]  /*81e30*/  IMAD.X R11, R8, 0x1, R4, P5 ;  /* 0x00000001080b7824 */ /* 0x000fe200028e0604 */
[----:B------:R0:W-:Y:S01]  /*81e40*/  STL.64 [R1+0x2b10], R30 ;  /* 0x002b101e01007387 */ /* 0x0001e20000100a00 */
[----:B------:R-:W-:Y:S01]  /*81e50*/  IMAD.MOV.U32 R56, RZ, RZ, R54 ;  /* 0x000000ffff387224 */ /* 0x000fe200078e0036 */
[----:B------:R-:W-:Y:S01]  /*81e60*/  SHF.R.S32.HI R9, RZ, 0x1f, R17 ;  /* 0x0000001fff097819 */ /* 0x000fe20000011411 */
[----:B------:R-:W-:Y:S01]  /*81e70*/  IMAD.MOV.U32 R54, RZ, RZ, R32 ;  /* 0x000000ffff367224 */ /* 0x000fe200078e0020 */
[----:B------:R-:W-:Y:S01]  /*81e80*/  IADD3 R32, P4, PT, R17, R2, RZ ;  /* 0x0000000211207210 */ /* 0x000fe20007f9e0ff */
[----:B0-----:R-:W2:Y:S04]  /*81e90*/  LDL.LU.64 R30, [R1+0x3340] ;  /* 0x00334000011e7983 */ /* 0x001ea80000300a00 */
[----:B------:R0:W-:Y:S04]  /*81ea0*/  STL.64 [R1+0x2b08], R12 ;  /* 0x002b080c01007387 */ /* 0x0001e80000100a00 */
[----:B------:R1:W-:Y:S01]  /*81eb0*/  STL.64 [R1+0x2b00], R10 ;  /* 0x002b000a01007387 */ /* 0x0003e20000100a00 */
[----:B0-----:R-:W-:Y:S01]  /*81ec0*/  IADD3 R12, P6, PT, R16, R3, RZ ;  /* 0x00000003100c7210 */ /* 0x001fe20007fde0ff */
[----:B-1----:R-:W-:-:S02]  /*81ed0*/  IMAD.MOV.U32 R10, RZ, RZ, R61 ;  /* 0x000000ffff0a7224 */ /* 0x002fc400078e003d */
[----:B------:R-:W-:Y:S02]  /*81ee0*/  IMAD.MOV.U32 R61, RZ, RZ, R57 ;  /* 0x000000ffff3d7224 */ /* 0x000fe400078e0039 */
[----:B------:R-:W-:Y:S02]  /*81ef0*/  IMAD.MOV.U32 R57, RZ, RZ, R34 ;  /* 0x000000ffff397224 */ /* 0x000fe400078e0022 */
[----:B------:R-:W-:Y:S02]  /*81f00*/  IMAD.MOV.U32 R34, RZ, RZ, R33 ;  /* 0x000000ffff227224 */ /* 0x000fe400078e0021 */
[----:B------:R-:W-:Y:S02]  /*81f10*/  IMAD.X R13, R8, 0x1, R5, P6 ;  /* 0x00000001080d7824 */ /* 0x000fe400030e0605 */
[----:B------:R-:W-:-:S03]  /*81f20*/  IMAD.X R33, R9, 0x1, R4, P4 ;  /* 0x0000000109217824 */ /* 0x000fc600020e0604 */
[----:B------:R-:W-:Y:S04]  /*81f30*/  STL.64 [R1+0x2af8], R12 ;  /* 0x002af80c01007387 */ /* 0x000fe80000100a00 */
[----:B------:R0:W-:Y:S04]  /*81f40*/  STL.64 [R1+0x2af0], R32 ;  /* 0x002af02001007387 */ /* 0x0001e80000100a00 */
[----:B0-----:R-:W2:Y:S01]  /*81f50*/  LDL.LU.64 R32, [R1+0x3338] ;  /* 0x0033380001207983 */ /* 0x001ea20000300a00 */
[----:B------:R-:W-:Y:S01]  /*81f60*/  IMAD.MOV.U32 R11, RZ, RZ, R60 ;  /* 0x000000ffff0b7224 */ /* 0x000fe200078e003c */
[----:B------:R-:W-:Y:S01]  /*81f70*/  IADD3 R16, P6, PT, R17, R3, RZ ;  /* 0x0000000311107210 */ /* 0x000fe20007fde0ff */
[----:B------:R-:W-:Y:S01]  /*81f80*/  IMAD.MOV.U32 R60, RZ, RZ, R56 ;  /* 0x000000ffff3c7224 */ /* 0x000fe200078e0038 */
[----:B------:R-:W-:Y:S01]  /*81f90*/  SHF.R.S32.HI R8, RZ, 0x1f, R18 ;  /* 0x0000001fff087819 */ /* 0x000fe20000011412 */
[----:B------:R-:W-:Y:S01]  /*81fa0*/  IMAD.MOV.U32 R56, RZ, RZ, R34 ;  /* 0x000000ffff387224 */ /* 0x000fe200078e0022 */
[----:B------:R-:W-:Y:S01]  /*81fb0*/  IADD3 R34, P5, PT, R18, R2, RZ ;  /* 0x0000000212227210 */ /* 0x000fe20007fbe0ff */
[----:B------:R-:W-:-:S02]  /*81fc0*/  IMAD.MOV.U32 R12, RZ, RZ, R10 ;  /* 0x000000ffff0c7224 */ /* 0x000fc400078e000a */
[----:B------:R-:W-:Y:S02]  /*81fd0*/  IMAD.MOV.U32 R10, RZ, RZ, R61 ;  /* 0x000000ffff0a7224 */ /* 0x000fe400078e003d */
        /* <DEDUP_REMOVED lines=8> */
[----:B------:R-:W-:Y:S02]  /*82060*/  IADD3 R16, P6, PT, R18, R3, RZ ;  /* 0x0000000312107210 */ /* 0x000fe40007fde0ff */
[----:B------:R-:W-:-:S03]  /*82070*/  IADD3 R14, P4, PT, R19, R2, RZ ;  /* 0x00000002130e7210 */ /* 0x000fc60007f9e0ff */
[----:B------:R-:W-:Y:S01]  /*82080*/  IMAD.X R17, R8, 0x1, R5, P6 ;  /* 0x0000000108117824 */ /* 0x000fe200030e0605 */
[----:B------:R-:W-:Y:S01]  /*82090*/  SHF.R.S32.HI R9, RZ, 0x1f, R19 ;  /* 0x0000001fff097819 */ /* 0x000fe20000011413 */
[----:B------:R0:W-:Y:S01]  /*820a0*/  STL [R1+0x2ad0], R14 ;  /* 0x002ad00e01007387 */ /* 0x0001e20000100800 */
[----:B------:R-:W-:Y:S01]  /*820b0*/  IMAD.MOV.U32 R18, RZ, RZ, R14 ;  /* 0x000000ffff127224 */ /* 0x000fe200078e000e */
[----:B------:R-:W-:Y:S02]  /*820c0*/  SHF.R.S32.HI R8, RZ, 0x1f, R20 ;  /* 0x0000001fff087819 */ /* 0x000fe40000011414 */
[----:B------:R1:W-:Y:S01]  /*820d0*/  STL.64 [R1+0x2ad8], R16 ;  /* 0x002ad81001007387 */ /* 0x0003e20000100a00 */
[----:B0-----:R-:W-:Y:S02]  /*820e0*/  IADD3 R14, P5, PT, R20, R2, RZ ;  /* 0x00000002140e7210 */ /* 0x001fe40007fbe0ff */
[----:B-1----:R-:W-:Y:S01]  /*820f0*/  IADD3 R16, P6, PT, R19, R3, RZ ;  /* 0x0000000313107210 */ /* 0x002fe20007fde0ff */
[----:B------:R-:W-:-:S02]  /*82100*/  IMAD.MOV.U32 R19, RZ, RZ, R15 ;  /* 0x000000ffff137224 */ /* 0x000fc400078e000f */
[C-C-:B------:R-:W-:Y:S02]  /*82110*/  IMAD.X R19, R9.reuse, 0x1, R4.reuse, P4 ;  /* 0x0000000109137824 */ /* 0x140fe400020e0604 */
[----:B------:R-:W-:Y:S02]  /*82120*/  IMAD.X R17, R9, 0x1, R5, P6 ;  /* 0x0000000109117824 */ /* 0x000fe400030e0605 */
[----:B------:R-:W-:Y:S01]  /*82130*/  IMAD.X R15, R8, 0x1, R4, P5 ;  /* 0x00000001080f7824 */ /* 0x000fe200028e0604 */
[----:B------:R-:W-:Y:S04]  /*82140*/  STL [R1+0x2ad4], R19 ;  /* 0x002ad41301007387 */ /* 0x000fe80000100800 */
[----:B------:R0:W-:Y:S04]  /*82150*/  STL.64 [R1+0x2ac8], R16 ;  /* 0x002ac81001007387 */ /* 0x0001e80000100a00 */
[----:B------:R1:W-:Y:S01]  /*82160*/  STL.64 [R1+0x2ac0], R14 ;  /* 0x002ac00e01007387 */ /* 0x0003e20000100a00 */
[----:B------:R-:W-:Y:S01]  /*82170*/  SHF.R.S32.HI R9, RZ, 0x1f, R21 ;  /* 0x0000001fff097819 */ /* 0x000fe20000011415 */
[----:B------:R-:W-:Y:S01]  /*82180*/  IMAD.MOV.U32 R13, RZ, RZ, R12 ;  /* 0x000000ffff0d7224 */ /* 0x000fe200078e000c */
[----:B0-----:R-:W-:Y:S01]  /*82190*/  IADD3 R16, P6, PT, R20, R3, RZ ;  /* 0x0000000314107210 */ /* 0x001fe20007fde0ff */
[----:B-1----:R-:W-:-:S02]  /*821a0*/  IMAD.MOV.U32 R14, RZ, RZ, R11 ;  /* 0x000000ffff0e7224 */ /* 0x002fc400078e000b */
[----:B------:R-:W-:Y:S02]  /*821b0*/  IMAD.MOV.U32 R11, RZ, RZ, R60 ;  /* 0x000000ffff0b7224 */ /* 0x000fe400078e003c */
[----:B------:R-:W-:Y:S02]  /*821c0*/  IMAD.MOV.U32 R60, RZ, RZ, R58 ;  /* 0x000000ffff3c7224 */ /* 0x000fe400078e003a */
[----:B------:R-:W-:Y:S01]  /*821d0*/  IMAD.MOV.U32 R58, RZ, RZ, R36 ;  /* 0x000000ffff3a7224 */ /* 0x000fe200078e0024 */
[C---:B------:R-:W-:Y:S01]  /*821e0*/  IADD3 R36, P4, PT, R21.reuse, R2, RZ ;  /* 0x0000000215247210 */ /* 0x040fe20007f9e0ff */
[----:B------:R-:W-:Y:S01]  /*821f0*/  IMAD.X R17, R8, 0x1, R5, P6 ;  /* 0x0000000108117824 */ /* 0x000fe200030e0605 */
[----:B------:R-:W-:Y:S01]  /*82200*/  IADD3 R18, P6, PT, R21, R3, RZ ;  /* 0x0000000315127210 */ /* 0x000fe20007fde0ff */
[----:B------:R-:W-:Y:S02]  /*82210*/  IMAD.MOV.U32 R12, RZ, RZ, R10 ;  /* 0x000000ffff0c7224 */ /* 0x000fe400078e000a */
[----:B------:R-:W-:Y:S01]  /*82220*/  IMAD.MOV.U32 R10, RZ, RZ, R61 ;  /* 0x000000ffff0a7224 */ /* 0x000fe200078e003d */
[----:B------:R0:W-:Y:S01]  /*82230*/  STL.64 [R1+0x2ab8], R16 ;  /* 0x002ab81001007387 */ /* 0x0001e20000100a00 */
[----:B------:R-:W-:Y:S01]  /*82240*/  IMAD.MOV.U32 R61, RZ, RZ, R37 ;  /* 0x000000ffff3d7224 */ /* 0x000fe200078e0025 */
[----:B---3--:R-:W-:Y:S01]  /*82250*/  SHF.R.S32.HI R8, RZ, 0x1f, R22 ;  /* 0x0000001fff087819 */ /* 0x008fe20000011416 */
[----:B------:R-:W-:-:S02]  /*82260*/  IMAD.X R37, R9, 0x1, R4, P4 ;  /* 0x0000000109257824 */ /* 0x000fc400020e0604 */
[----:B------:R-:W-:-:S03]  /*82270*/  IMAD.X R19, R9, 0x1, R5, P6 ;  /* 0x0000000109137824 */ /* 0x000fc600030e0605 */
[----:B------:R1:W-:Y:S01]  /*82280*/  STL.64 [R1+0x2ab0], R36 ;  /* 0x002ab02401007387 */ /* 0x0003e20000100a00 */
[----:B0-----:R-:W-:Y:S01]  /*82290*/  IADD3 R16, P5, PT, R22, R2, RZ ;  /* 0x0000000216107210 */ /* 0x001fe20007fbe0ff */
[----:B------:R-:W-:Y:S02]  /*822a0*/  IMAD.MOV.U32 R15, RZ, RZ, R12 ;  /* 0x000000ffff0f7224 */ /* 0x000fe400078e000c */
[----:B------:R-:W-:Y:S02]  /*822b0*/  IMAD.MOV.U32 R12, RZ, RZ, R11 ;  /* 0x000000ffff0c7224 */ /* 0x000fe400078e000b */
[----:B------:R-:W-:Y:S01]  /*822c0*/  IMAD.X R17, R8, 0x1, R4, P5 ;  /* 0x0000000108117824 */ /* 0x000fe200028e0604 */
[----:B-1----:R-:W3:Y:S01]  /*822d0*/  LDL.LU.64 R36, [R1+0x3328] ;  /* 0x0033280001247983 */ /* 0x002ee20000300a00 */
[----:B------:R-:W-:-:S03]  /*822e0*/  IMAD.MOV.U32 R11, RZ, RZ, R60 ;  /* 0x000000ffff0b7224 */ /* 0x000fc600078e003c */
[----:B------:R0:W-:Y:S01]  /*822f0*/  STL.64 [R1+0x2aa8], R18 ;  /* 0x002aa81201007387 */ /* 0x0001e20000100a00 */
[----:B------:R-:W-:Y:S01]  /*82300*/  IMAD.MOV.U32 R60, RZ, RZ, R59 ;  /* 0x000000ffff3c7224 */ /* 0x000fe200078e003b */
[----:B------:R-:W-:Y:S01]  /*82310*/  SHF.R.S32.HI R9, RZ, 0x1f, R23 ;  /* 0x0000001fff097819 */ /* 0x000fe20000011417 */
[----:B------:R-:W-:Y:S01]  /*82320*/  IMAD.MOV.U32 R59, RZ, RZ, R38 ;  /* 0x000000ffff3b7224 */ /* 0x000fe200078e0026 */
[----:B------:R1:W-:Y:S01]  /*82330*/  STL.64 [R1+0x2aa0], R16 ;  /* 0x002aa01001007387 */ /* 0x0003e20000100a00 */
[----:B------:R-:W-:Y:S02]  /*82340*/  IADD3 R38, P4, PT, R23, R2, RZ ;  /* 0x0000000217267210 */ /* 0x000fe40007f9e0ff */
[----:B0-----:R-:W-:Y:S01]  /*82350*/  IADD3 R18, P6, PT, R22, R3, RZ ;  /* 0x0000000316127210 */ /* 0x001fe20007fde0ff */
[----:B-1----:R-:W-:Y:S02]  /*82360*/  IMAD.MOV.U32 R16, RZ, RZ, R14 ;  /* 0x000000ffff107224 */ /* 0x002fe400078e000e */
[----:B------:R-:W-:-:S02]  /*82370*/  IMAD.MOV.U32 R14, RZ, RZ, R10 ;  /* 0x000000ffff0e7224 */ /* 0x000fc400078e000a */
[----:B------:R-:W-:Y:S01]  /*82380*/  IMAD.X R19, R8, 0x1, R5, P6 ;  /* 0x0000000108137824 */ /* 0x000fe200030e0605 */
[----:B------:R-:W-:Y:S01]  /*82390*/  IADD3 R22, P6, PT, R23, R3, RZ ;  /* 0x0000000317167210 */ /* 0x000fe20007fde0ff */
[----:B------:R-:W-:Y:S02]  /*823a0*/  IMAD.MOV.U32 R10, RZ, RZ, R61 ;  /* 0x000000ffff0a7224 */ /* 0x000fe400078e003d */
[----:B------:R-:W-:Y:S02]  /*823b0*/  IMAD.MOV.U32 R61, RZ, RZ, R40 ;  /* 0x000000ffff3d7224 */ /* 0x000fe400078e0028 */
[----:B------:R-:W-:Y:S02]  /*823c0*/  IMAD.MOV.U32 R40, RZ, RZ, R39 ;  /* 0x000000ffff287224 */ /* 0x000fe400078e0027 */
[----:B------:R-:W-:Y:S02]  /*823d0*/  IMAD.MOV.U32 R17, RZ, RZ, R16 ;  /* 0x000000ffff117224 */ /* 0x000fe400078e0010 */
[----:B------:R-:W-:-:S02]  /*823e0*/  IMAD.X R39, R9, 0x1, R4, P4 ;  /* 0x0000000109277824 */ /* 0x000fc400020e0604 */
[----:B------:R-:W-:Y:S02]  /*823f0*/  IMAD.MOV.U32 R16, RZ, RZ, R10 ;  /* 0x000000ffff107224 */ /* 0x000fe400078e000a */
[----:B------:R-:W-:Y:S02]  /*82400*/  IMAD.MOV.U32 R10, RZ, RZ, R61 ;  /* 0x000000ffff0a7224 */ /* 0x000fe400078e003d */
[----:B------:R-:W-:Y:S01]  /*82410*/  IMAD.X R23, R9, 0x1, R5, P6 ;  /* 0x0000000109177824 */ /* 0x000fe200030e0605 */
[----:B------:R0:W-:Y:S01]  /*82420*/  STL.64 [R1+0x2a98], R18 ;  /* 0x002a981201007387 */ /* 0x0001e20000100a00 */
[----:B------:R-:W-:Y:S01]  /*82430*/  IMAD.MOV.U32 R61, RZ, RZ, R59 ;  /* 0x000000ffff3d7224 */ /* 0x000fe200078e003b */
[----:B----4-:R-:W-:Y:S01]  /*82440*/  SHF.R.S32.HI R8, RZ, 0x1f, R24 ;  /* 0x0000001fff087819 */ /* 0x010fe20000011418 */
[----:B------:R-:W-:Y:S01]  /*82450*/  IMAD.MOV.U32 R59, RZ, RZ, R40 ;  /* 0x000000ffff3b7224 */ /* 0x000fe200078e0028 */
[-C--:B------:R-:W-:Y:S01]  /*82460*/  IADD3 R40, P5, PT, R24, R2.reuse, RZ ;  /* 0x0000000218287210 */ /* 0x080fe20007fbe0ff */
[----:B------:R1:W-:Y:S01]  /*82470*/  STL.64 [R1+0x2a90], R38 ;  /* 0x002a902601007387 */ /* 0x0003e20000100a00 */
[----:B------:R-:W-:Y:S01]  /*82480*/  IADD3 R20, P4, PT, R25, R2, RZ ;  /* 0x0000000219147210 */ /* 0x000fe20007f9e0ff */
[----:B0-----:R-:W-:-:S02]  /*82490*/  IMAD.MOV.U32 R18, RZ, RZ, R15 ;  /* 0x000000ffff127224 */ /* 0x001fc400078e000f */
[----:B------:R-:W-:Y:S01]  /*824a0*/  IMAD.MOV.U32 R15, RZ, RZ, R14 ;  /* 0x000000ffff0f7224 */ /* 0x000fe200078e000e */
[----:B-1----:R-:W4:Y:S01]  /*824b0*/  LDL.LU.64 R38, [R1+0x3320] ;  /* 0x0033200001267983 */ /* 0x002f220000300a00 */
[----:B------:R-:W-:-:S03]  /*824c0*/  IMAD.MOV.U32 R14, RZ, RZ, R60 ;  /* 0x000000ffff0e7224 */ /* 0x000fc600078e003c */
[----:B------:R0:W-:Y:S01]  /*824d0*/  STL.64 [R1+0x2a88], R22 ;  /* 0x002a881601007387 */ /* 0x0001e20000100a00 */
[----:B------:R-:W-:Y:S02]  /*824e0*/  IMAD.MOV.U32 R60, RZ, RZ, R41 ;  /* 0x000000ffff3c7224 */ /* 0x000fe400078e0029 */
[----:B------:R-:W-:Y:S01]  /*824f0*/  IMAD.X R41, R8, 0x1, R4, P5 ;  /* 0x0000000108297824 */ /* 0x000fe200028e0604 */
[----:B0-----:R-:W-:-:S04]  /*82500*/  IADD3 R22, P6, PT, R24, R3, RZ ;  /* 0x0000000318167210 */ /* 0x001fc80007fde0ff */
[----:B------:R0:W-:Y:S01]  /*82510*/  STL.64 [R1+0x2a80], R40 ;  /* 0x002a802801007387 */ /* 0x0001e20000100a00 */
[----:B------:R-:W-:Y:S01]  /*82520*/  IMAD.X R23, R8, 0x1, R5, P6 ;  /* 0x0000000108177824 */ /* 0x000fe200030e0605 */
[----:B------:R-:W-:Y:S01]  /*82530*/  SHF.R.S32.HI R9, RZ, 0x1f, R25 ;  /* 0x0000001fff097819 */ /* 0x000fe20000011419 */
[----:B------:R-:W-:Y:S01]  /*82540*/  IMAD.MOV.U32 R24, RZ, RZ, R20 ;  /* 0x000000ffff187224 */ /* 0x000fe200078e0014 */
[----:B--2---:R-:W-:Y:S01]  /*82550*/  SHF.R.S32.HI R8, RZ, 0x1f, R26 ;  /* 0x0000001fff087819 */ /* 0x004fe2000001141a */
[----:B0-----:R-:W2:Y:S04]  /*82560*/  LDL.LU.64 R40, [R1+0x3318] ;  /* 0x0033180001287983 */ /* 0x001ea80000300a00 */
[----:B------:R0:W-:Y:S04]  /*82570*/  STL [R1+0x2a70], R20 ;  /* 0x002a701401007387 */ /* 0x0001e80000100800 */
[----:B------:R1:W-:Y:S01]  /*82580*/  STL.64 [R1+0x2a78], R22 ;  /* 0x002a781601007387 */ /* 0x0003e20000100a00 */
[----:B0-----:R-:W-:-:S02]  /*82590*/  IADD3 R20, P5, PT, R26, R2, RZ ;  /* 0x000000021a147210 */ /* 0x001fc40007fbe0ff */
[----:B-1----:R-:W-:Y:S01]  /*825a0*/  IADD3 R22, P6, PT, R25, R3, RZ ;  /* 0x0000000319167210 */ /* 0x002fe20007fde0ff */
[----:B------:R-:W-:Y:S02]  /*825b0*/  IMAD.MOV.U32 R25, RZ, RZ, R21 ;  /* 0x000000ffff197224 */ /* 0x000fe400078e0015 */
[C-C-:B------:R-:W-:Y:S02]  /*825c0*/  IMAD.X R25, R9.reuse, 0x1, R4.reuse, P4 ;  /* 0x0000000109197824 */ /* 0x140fe400020e0604 */
[----:B------:R-:W-:Y:S02]  /*825d0*/  IMAD.X R23, R9, 0x1, R5, P6 ;  /* 0x0000000109177824 */ /* 0x000fe400030e0605 */
[----:B------:R-:W-:Y:S01]  /*825e0*/  IMAD.X R21, R8, 0x1, R4, P5 ;  /* 0x0000000108157824 */ /* 0x000fe200028e0604 */
[----:B------:R-:W-:Y:S04]  /*825f0*/  STL [R1+0x2a74], R25 ;  /* 0x002a741901007387 */ /* 0x000fe80000100800 */
[----:B------:R0:W-:Y:S01]  /*82600*/  STL.64 [R1+0x2a68], R22 ;  /* 0x002a681601007387 */ /* 0x0001e20000100a00 */
[----:B------:R-:W-:-:S03]  /*82610*/  IMAD.MOV.U32 R19, RZ, RZ, R14 ;  /* 0x000000ffff137224 */ /* 0x000fc600078e000e */
[----:B------:R1:W-:Y:S01]  /*82620*/  STL.64 [R1+0x2a60], R20 ;  /* 0x002a601401007387 */ /* 0x0003e20000100a00 */
[----:B------:R-:W-:Y:S01]  /*82630*/  IMAD.MOV.U32 R14, RZ, RZ, R13 ;  /* 0x000000ffff0e7224 */ /* 0x000fe200078e000d */
[----:B------:R-:W-:Y:S01]  /*82640*/  SHF.R.S32.HI R9, RZ, 0x1f, R27 ;  /* 0x0000001fff097819 */ /* 0x000fe2000001141b */
[----:B------:R-:W-:Y:S01]  /*82650*/  IMAD.MOV.U32 R13, RZ, RZ, R52 ;  /* 0x000000ffff0d7224 */ /* 0x000fe200078e0034 */
[-C--:B0-----:R-:W-:Y:S01]  /*82660*/  IADD3 R22, P6, PT, R26, R3.reuse, RZ ;  /* 0x000000031a167210 */ /* 0x081fe20007fde0ff */
[----:B-1----:R-:W-:Y:S02]  /*82670*/  IMAD.MOV.U32 R20, RZ, RZ, R16 ;  /* 0x000000ffff147224 */ /* 0x002fe400078e0010 */
[----:B------:R-:W-:Y:S01]  /*82680*/  IMAD.MOV.U32 R16, RZ, RZ, R42 ;  /* 0x000000ffff107224 */ /* 0x000fe200078e002a */
[C---:B------:R-:W-:Y:S01]  /*82690*/  IADD3 R42, P4, PT, R27.reuse, R2, RZ ;  /* 0x000000021b2a7210 */ /* 0x040fe20007f9e0ff */
[----:B------:R-:W-:Y:S01]  /*826a0*/  IMAD.X R23, R8, 0x1, R5, P6 ;  /* 0x0000000108177824 */ /* 0x000fe200030e0605 */
[----:B------:R-:W-:Y:S01]  /*826b0*/  IADD3 R24, P6, PT, R27, R3, RZ ;  /* 0x000000031b187210 */ /* 0x000fe20007fde0ff */
[----:B------:R-:W-:-:S02]  /*826c0*/  IMAD.MOV.U32 R52, RZ, RZ, R53 ;  /* 0x000000ffff347224 */ /* 0x000fc400078e0035 */
[----:B------:R-:W-:Y:S02]  /*826d0*/  IMAD.MOV.U32 R53, RZ, RZ, R44 ;  /* 0x000000ffff357224 */ /* 0x000fe400078e002c */
[----:B------:R-:W-:Y:S02]  /*826e0*/  IMAD.MOV.U32 R44, RZ, RZ, R43 ;  /* 0x000000ffff2c7224 */ /* 0x000fe400078e002b */
[C---:B------:R-:W-:Y:S01]  /*826f0*/  IMAD.X R43, R9.reuse, 0x1, R4, P4 ;  /* 0x00000001092b7824 */ /* 0x040fe200020e0604 */
[----:B------:R0:W-:Y:S01]  /*82700*/  STL.64 [R1+0x2a58], R22 ;  /* 0x002a581601007387 */ /* 0x0001e20000100a00 */
[----:B------:R-:W-:Y:S01]  /*82710*/  IMAD.X R25, R9, 0x1, R5, P6 ;  /* 0x0000000109197824 */ /* 0x000fe200030e0605 */
[----:B------:R-:W-:Y:S02]  /*82720*/  SHF.R.S32.HI R8, RZ, 0x1f, R28 ;  /* 0x0000001fff087819 */ /* 0x000fe4000001141c */
[----:B------:R1:W-:Y:S01]  /*82730*/  STL.64 [R1+0x2a50], R42 ;  /* 0x002a502a01007387 */ /* 0x0003e20000100a00 */
[----:B------:R-:W-:-:S02]  /*82740*/  IMAD.MOV.U32 R21, RZ, RZ, R19 ;  /* 0x000000ffff157224 */ /* 0x000fc400078e0013 */
[----:B------:R-:W-:Y:S02]  /*82750*/  IMAD.MOV.U32 R19, RZ, RZ, R16 ;  /* 0x000000ffff137224 */ /* 0x000fe400078e0010 */
[----:B0-----:R-:W-:Y:S02]  /*82760*/  IMAD.MOV.U32 R22, RZ, RZ, R20 ;  /* 0x000000ffff167224 */ /* 0x001fe400078e0014 */
[----:B------:R-:W-:Y:S01]  /*82770*/  IMAD.MOV.U32 R20, RZ, RZ, R44 ;  /* 0x000000ffff147224 */ /* 0x000fe200078e002c */
[----:B------:R-:W-:Y:S01]  /*82780*/  IADD3 R44, P5, PT, R28, R2, RZ ;  /* 0x000000021c2c7210 */ /* 0x000fe20007fbe0ff */
[----:B-1----:R-:W2:Y:S01]  /*82790*/  LDL.LU.64 R42, [R1+0x3310] ;  /* 0x00331000012a7983 */ /* 0x002ea20000300a00 */
[----:B------:R-:W-:-:S03]  /*827a0*/  IMAD.MOV.U32 R16, RZ, RZ, R45 ;  /* 0x000000ffff107224 */ /* 0x000fc600078e002d */
[----:B------:R0:W-:Y:S01]  /*827b0*/  STL.64 [R1+0x2a48], R24 ;  /* 0x002a481801007387 */ /* 0x0001e20000100a00 */
        /* <DEDUP_REMOVED lines=18> */
[----:B------:R-:W-:Y:S01]  /*828e0*/  IMAD.X R27, R8, 0x1, R4, P5 ;  /* 0x00000001081b7824 */ /* 0x000fe200028e0604 */
[----:B------:R-:W-:-:S02]  /*828f0*/  SHF.R.S32.HI R9, RZ, 0x1f, R31 ;  /* 0x0000001fff097819 */ /* 0x000fc4000001141f */
[-C--:B0-----:R-:W-:Y:S02]  /*82900*/  IADD3 R24, P6, PT, R30, R3.reuse, RZ ;  /* 0x000000031e187210 */ /* 0x081fe40007fde0ff */
[----:B------:R0:W-:Y:S03]  /*82910*/  STL.64 [R1+0x2a20], R26 ;  /* 0x002a201a01007387 */ /* 0x0001e60000100a00 */
[----:B------:R-:W-:Y:S01]  /*82920*/  IMAD.X R25, R8, 0x1, R5, P6 ;  /* 0x0000000108197824 */ /* 0x000fe200030e0605 */
[C---:B------:R-:W-:Y:S02]  /*82930*/  IADD3 R28, P4, PT, R31.reuse, R2, RZ ;  /* 0x000000021f1c7210 */ /* 0x040fe40007f9e0ff */
[----:B------:R-:W-:Y:S02]  /*82940*/  SHF.R.S32.HI R8, RZ, 0x1f, R32 ;  /* 0x0000001fff087819 */ /* 0x000fe40000011420 */
[----:B------:R1:W-:Y:S01]  /*82950*/  STL.64 [R1+0x2a18], R24 ;  /* 0x002a181801007387 */ /* 0x0003e20000100a00 */
[----:B0-----:R-:W-:Y:S01]  /*82960*/  IADD3 R26, P6, PT, R31, R3, RZ ;  /* 0x000000031f1a7210 */ /* 0x001fe20007fde0ff */
[----:B------:R-:W-:-:S04]  /*82970*/  IMAD.X R29, R9, 0x1, R4, P4 ;  /* 0x00000001091d7824 */ /* 0x000fc800020e0604 */
[----:B------:R-:W-:Y:S01]  /*82980*/  IMAD.X R27, R9, 0x1, R5, P6 ;  /* 0x00000001091b7824 */ /* 0x000fe200030e0605 */
[----:B-1----:R-:W-:Y:S01]  /*82990*/  IADD3 R24, P5, PT, R32, R2, RZ ;  /* 0x0000000220187210 */ /* 0x002fe20007fbe0ff */
[----:B------:R-:W-:Y:S04]  /*829a0*/  STL.64 [R1+0x2a10], R28 ;  /* 0x002a101c01007387 */ /* 0x000fe80000100a00 */
[----:B------:R-:W-:Y:S01]  /*829b0*/  IMAD.X R25, R8, 0x1, R4, P5 ;  /* 0x0000000108197824 */ /* 0x000fe200028e0604 */
[----:B------:R0:W-:Y:S01]  /*829c0*/  STL.64 [R1+0x2a08], R26 ;  /* 0x002a081a01007387 */ /* 0x0001e20000100a00 */
[----:B------:R-:W-:-:S03]  /*829d0*/  IMAD.MOV.U32 R23, RZ, RZ, R22 ;  /* 0x000000ffff177224 */ /* 0x000fc600078e0016 */
[----:B------:R1:W-:Y:S01]  /*829e0*/  STL.64 [R1+0x2a00], R24 ;  /* 0x002a001801007387 */ /* 0x0003e20000100a00 */
[----:B------:R-:W-:Y:S01]  /*829f0*/  IMAD.MOV.U32 R22, RZ, RZ, R21 ;  /* 0x000000ffff167224 */ /* 0x000fe200078e0015 */
[----:B------:R-:W-:Y:S01]  /*82a00*/  SHF.R.S32.HI R9, RZ, 0x1f, R33 ;  /* 0x0000001fff097819 */ /* 0x000fe20000011421 */
[----:B------:R-:W-:Y:S02]  /*82a10*/  IMAD.MOV.U32 R21, RZ, RZ, R20 ;  /* 0x000000ffff157224 */ /* 0x000fe400078e0014 */
[----:B------:R-:W-:Y:S01]  /*82a20*/  IMAD.MOV.U32 R20, RZ, RZ, R18 ;  /* 0x000000ffff147224 */ /* 0x000fe200078e0012 */
[----:B0-----:R-:W-:Y:S01]  /*82a30*/  IADD3 R26, P6, PT, R32, R3, RZ ;  /* 0x00000003201a7210 */ /* 0x001fe20007fde0ff */
[----:B-1----:R-:W-:Y:S02]  /*82a40*/  IMAD.MOV.U32 R24, RZ, RZ, R17 ;  /* 0x000000ffff187224 */ /* 0x002fe400078e0011 */
[----:B------:R-:W-:Y:S02]  /*82a50*/  IMAD.MOV.U32 R17, RZ, RZ, R15 ;  /* 0x000000ffff117224 */ /* 0x000fe400078e000f */
[----:B------:R-:W-:-:S02]  /*82a60*/  IMAD.MOV.U32 R15, RZ, RZ, R57 ;  /* 0x000000ffff0f7224 */ /* 0x000fc400078e0039 */
[----:B------:R-:W-:Y:S01]  /*82a70*/  IMAD.MOV.U32 R57, RZ, RZ, R46 ;  /* 0x000000ffff397224 */ /* 0x000fe200078e002e */
[----:B------:R-:W-:Y:S01]  /*82a80*/  IADD3 R46, P4, PT, R33, R2, RZ ;  /* 0x00000002212e7210 */ /* 0x000fe20007f9e0ff */
[----:B------:R-:W-:Y:S02]  /*82a90*/  IMAD.MOV.U32 R18, RZ, RZ, R11 ;  /* 0x000000ffff127224 */ /* 0x000fe400078e000b */
[----:B------:R-:W-:Y:S02]  /*82aa0*/  IMAD.MOV.U32 R11, RZ, RZ, R56 ;  /* 0x000000ffff0b7224 */ /* 0x000fe400078e0038 */
[----:B------:R-:W-:Y:S02]  /*82ab0*/  IMAD.MOV.U32 R56, RZ, RZ, R48 ;  /* 0x000000ffff387224 */ /* 0x000fe400078e0030 */
[----:B------:R-:W-:Y:S02]  /*82ac0*/  IMAD.MOV.U32 R48, RZ, RZ, R47 ;  /* 0x000000ffff307224 */ /* 0x000fe400078e002f */
[----:B------:R-:W-:-:S02]  /*82ad0*/  IMAD.X R27, R8, 0x1, R5, P6 ;  /* 0x00000001081b7824 */ /* 0x000fc400030e0605 */
        /* <DEDUP_REMOVED lines=22> */
[----:B------:R0:W-:Y:S04]  /*82c40*/  STL [R1+0x29d0], R30 ;  /* 0x0029d01e01007387 */ /* 0x0001e80000100800 */
[----:B------:R1:W-:Y:S01]  /*82c50*/  STL.64 [R1+0x29d8], R28 ;  /* 0x0029d81c01007387 */ /* 0x0003e20000100a00 */
[----:B------:R-:W-:Y:S01]  /*82c60*/  IMAD.MOV.U32 R34, RZ, RZ, R30 ;  /* 0x000000ffff227224 */ /* 0x000fe200078e001e */
[----:B---3--:R-:W-:Y:S02]  /*82c70*/  SHF.R.S32.HI R8, RZ, 0x1f, R36 ;  /* 0x0000001fff087819 */ /* 0x008fe40000011424 */
[----:B0-----:R-:W-:-:S02]  /*82c80*/  IADD3 R30, P5, PT, R36, R2, RZ ;  /* 0x00000002241e7210 */ /* 0x001fc40007fbe0ff */
[----:B-1----:R-:W-:Y:S01]  /*82c90*/  IADD3 R28, P6, PT, R35, R3, RZ ;  /* 0x00000003231c7210 */ /* 0x002fe20007fde0ff */
[----:B------:R-:W-:Y:S02]  /*82ca0*/  IMAD.MOV.U32 R35, RZ, RZ, R31 ;  /* 0x000000ffff237224 */ /* 0x000fe400078e001f */
[C---:B------:R-:W-:Y:S02]  /*82cb0*/  IMAD.X R35, R9.reuse, 0x1, R4, P4 ;  /* 0x0000000109237824 */ /* 0x040fe400020e0604 */
[----:B------:R-:W-:-:S03]  /*82cc0*/  IMAD.X R29, R9, 0x1, R5, P6 ;  /* 0x00000001091d7824 */ /* 0x000fc600030e0605 */
[----:B------:R-:W-:Y:S01]  /*82cd0*/  STL [R1+0x29d4], R35 ;  /* 0x0029d42301007387 */ /* 0x000fe20000100800 */
[----:B------:R-:W-:-:S03]  /*82ce0*/  IMAD.X R31, R8, 0x1, R4, P5 ;  /* 0x00000001081f7824 */ /* 0x000fc600028e0604 */
[----:B------:R0:W-:Y:S01]  /*82cf0*/  STL.64 [R1+0x29c8], R28 ;  /* 0x0029c81c01007387 */ /* 0x0001e20000100a00 */
[----:B------:R-:W-:Y:S02]  /*82d00*/  SHF.R.S32.HI R9, RZ, 0x1f, R37 ;  /* 0x0000001fff097819 */ /* 0x000fe40000011425 */
[----:B------:R-:W-:Y:S01]  /*82d10*/  IADD3 R34, P4, PT, R37, R2, RZ ;  /* 0x0000000225227210 */ /* 0x000fe20007f9e0ff */
[----:B------:R1:W-:Y:S01]  /*82d20*/  STL.64 [R1+0x29c0], R30 ;  /* 0x0029c01e01007387 */ /* 0x0003e20000100a00 */
[----:B0-----:R-:W-:-:S05]  /*82d30*/  IADD3 R28, P6, PT, R36, R3, RZ ;  /* 0x00000003241c7210 */ /* 0x001fca0007fde0ff */
[--C-:B------:R-:W-:Y:S01]  /*82d40*/  IMAD.X R29, R8, 0x1, R5.reuse, P6 ;  /* 0x00000001081d7824 */ /* 0x100fe200030e0605 */
[----:B-1----:R-:W-:Y:S01]  /*82d50*/  IADD3 R30, P6, PT, R37, R3, RZ ;  /* 0x00000003251e7210 */ /* 0x002fe20007fde0ff */
[C---:B------:R-:W-:Y:S01]  /*82d60*/  IMAD.X R35, R9.reuse, 0x1, R4, P4 ;  /* 0x0000000109237824 */ /* 0x040fe200020e0604 */
[----:B----4-:R-:W-:Y:S02]  /*82d70*/  SHF.R.S32.HI R8, RZ, 0x1f, R38 ;  /* 0x0000001fff087819 */ /* 0x010fe40000011426 */
[----:B------:R0:W-:Y:S01]  /*82d80*/  STL.64 [R1+0x29b8], R28 ;  /* 0x0029b81c01007387 */ /* 0x0001e20000100a00 */
[----:B------:R-:W-:-:S03]  /*82d90*/  IMAD.X R31, R9, 0x1, R5, P6 ;  /* 0x00000001091f7824 */ /* 0x000fc600030e0605 */
[----:B------:R-:W-:Y:S04]  /*82da0*/  STL.64 [R1+0x29b0], R34 ;  /* 0x0029b02201007387 */ /* 0x000fe80000100a00 */
[----:B------:R1:W-:Y:S01]  /*82db0*/  STL.64 [R1+0x29a8], R30 ;  /* 0x0029a81e01007387 */ /* 0x0003e20000100a00 */
[----:B0-----:R-:W-:Y:S01]  /*82dc0*/  IADD3 R28, P5, PT, R38, R2, RZ ;  /* 0x00000002261c7210 */ /* 0x001fe20007fbe0ff */
[----:B------:R-:W-:-:S04]  /*82dd0*/  IMAD.MOV.U32 R27, RZ, RZ, R50 ;  /* 0x000000ffff1b7224 */ /* 0x000fc800078e0032 */
[----:B------:R-:W-:Y:S01]  /*82de0*/  IMAD.X R29, R8, 0x1, R4, P5 ;  /* 0x00000001081d7824 */ /* 0x000fe200028e0604 */
[-C--:B-1----:R-:W-:Y:S02]  /*82df0*/  IADD3 R30, P6, PT, R38, R3.reuse, RZ ;  /* 0x00000003261e7210 */ /* 0x082fe40007fde0ff */
[----:B------:R-:W-:Y:S02]  /*82e00*/  SHF.R.S32.HI R9, RZ, 0x1f, R39 ;  /* 0x0000001fff097819 */ /* 0x000fe40000011427 */
[----:B------:R0:W-:Y:S01]  /*82e10*/  STL.64 [R1+0x29a0], R28 ;  /* 0x0029a01c01007387 */ /* 0x0001e20000100a00 */
[C---:B------:R-:W-:Y:S01]  /*82e20*/  IADD3 R50, P4, PT, R39.reuse, R2, RZ ;  /* 0x0000000227327210 */ /* 0x040fe20007f9e0ff */
[----:B------:R-:W-:Y:S01]  /*82e30*/  IMAD.X R31, R8, 0x1, R5, P6 ;  /* 0x00000001081f7824 */ /* 0x000fe200030e0605 */
[----:B------:R-:W-:Y:S01]  /*82e40*/  IADD3 R34, P6, PT, R39, R3, RZ ;  /* 0x0000000327227210 */ /* 0x000fe20007fde0ff */
[----:B0-----:R-:W-:Y:S02]  /*82e50*/  IMAD.MOV.U32 R28, RZ, RZ, R13 ;  /* 0x000000ffff1c7224 */ /* 0x001fe400078e000d */
[----:B------:R-:W-:-:S02]  /*82e60*/  IMAD.MOV.U32 R13, RZ, RZ, R52 ;  /* 0x000000ffff0d7224 */ /* 0x000fc400078e0034 */
[----:B------:R-:W-:Y:S02]  /*82e70*/  IMAD.MOV.U32 R52, RZ, RZ, R51 ;  /* 0x000000ffff347224 */ /* 0x000fe400078e0033 */
[C---:B------:R-:W-:Y:S01]  /*82e80*/  IMAD.X R51, R9.reuse, 0x1, R4, P4 ;  /* 0x0000000109337824 */ /* 0x040fe200020e0604 */
[----:B------:R0:W-:Y:S01]  /*82e90*/  STL.64 [R1+0x2998], R30 ;  /* 0x0029981e01007387 */ /* 0x0001e20000100a00 */
[----:B------:R-:W-:Y:S02]  /*82ea0*/  IMAD.X R35, R9, 0x1, R5, P6 ;  /* 0x0000000109237824 */ /* 0x000fe400030e0605 */
[----:B------:R-:W-:Y:S01]  /*82eb0*/  IMAD.MOV.U32 R29, RZ, RZ, R28 ;  /* 0x000000ffff1d7224 */ /* 0x000fe200078e001c */
[----:B------:R-:W-:Y:S01]  /*82ec0*/  STL [R1+0x311c], R39 ;  /* 0x00311c2701007387 */ /* 0x000fe20000100800 */
[----:B------:R-:W-:Y:S01]  /*82ed0*/  IMAD.MOV.U32 R28, RZ, RZ, R52 ;  /* 0x000000ffff1c7224 */ /* 0x000fe200078e0034 */
[----:B--2---:R-:W-:Y:S02]  /*82ee0*/  SHF.R.S32.HI R8, RZ, 0x1f, R40 ;  /* 0x0000001fff087819 */ /* 0x004fe40000011428 */
[----:B------:R-:W-:Y:S01]  /*82ef0*/  IADD3 R52, P5, PT, R40, R2, RZ ;  /* 0x0000000228347210 */ /* 0x000fe20007fbe0ff */
[----:B------:R1:W-:Y:S01]  /*82f00*/  STL.64 [R1+0x2990], R50 ;  /* 0x0029903201007387 */ /* 0x0003e20000100a00 */
[----:B0-----:R-:W-:-:S02]  /*82f10*/  IMAD.MOV.U32 R30, RZ, RZ, R27 ;  /* 0x000000ffff1e7224 */ /* 0x001fc400078e001b */
[----:B------:R-:W-:Y:S02]  /*82f20*/  IMAD.MOV.U32 R27, RZ, RZ, R53 ;  /* 0x000000ffff1b7224 */ /* 0x000fe400078e0035 */
[----:B------:R-:W-:Y:S01]  /*82f30*/  IMAD.X R53, R8, 0x1, R4, P5 ;  /* 0x0000000108357824 */ /* 0x000fe200028e0604 */
[----:B-1----:R-:W2:Y:S04]  /*82f40*/  LDL.LU.64 R50, [R1+0x32f0] ;  /* 0x0032f00001327983 */ /* 0x002ea80000300a00 */
[----:B------:R0:W-:Y:S01]  /*82f50*/  STL.64 [R1+0x2988], R34 ;  /* 0x0029882201007387 */ /* 0x0001e20000100a00 */
[----:B------:R-:W-:-:S03]  /*82f60*/  IADD3 R32, P4, PT, R41, R2, RZ ;  /* 0x0000000229207210 */ /* 0x000fc60007f9e0ff */
[----:B------:R1:W-:Y:S01]  /*82f70*/  STL [R1+0x3108], R40 ;  /* 0x0031082801007387 */ /* 0x0003e20000100800 */
[----:B0-----:R-:W-:-:S03]  /*82f80*/  IADD3 R34, P6, PT, R40, R3, RZ ;  /* 0x0000000328227210 */ /* 0x001fc60007fde0ff */
[----:B------:R0:W-:Y:S02]  /*82f90*/  STL.64 [R1+0x2980], R52 ;  /* 0x0029803401007387 */ /* 0x0001e40000100a00 */
[----:B------:R-:W-:Y:S01]  /*82fa0*/  IMAD.X R35, R8, 0x1, R5, P6 ;  /* 0x0000000108237824 */ /* 0x000fe200030e0605 */
[----:B------:R-:W-:Y:S01]  /*82fb0*/  SHF.R.S32.HI R9, RZ, 0x1f, R41 ;  /* 0x0000001fff097819 */ /* 0x000fe20000011429 */
[----:B-1----:R-:W-:Y:S01]  /*82fc0*/  IMAD.MOV.U32 R40, RZ, RZ, R32 ;  /* 0x000000ffff287224 */ /* 0x002fe200078e0020 */
[----:B------:R-:W-:Y:S01]  /*82fd0*/  SHF.R.S32.HI R8, RZ, 0x1f, R42 ;  /* 0x0000001fff087819 */ /* 0x000fe2000001142a */
[----:B0-----:R-:W3:Y:S04]  /*82fe0*/  LDL.LU.64 R52, [R1+0x32e8] ;  /* 0x0032e80001347983 */ /* 0x001ee80000300a00 */
[----:B------:R0:W-:Y:S04]  /*82ff0*/  STL [R1+0x2970], R32 ;  /* 0x0029702001007387 */ /* 0x0001e80000100800 */
[----:B------:R1:W-:Y:S04]  /*83000*/  STL.64 [R1+0x2978], R34 ;  /* 0x0029782201007387 */ /* 0x0003e80000100a00 */
[----:B------:R4:W-:Y:S01]  /*83010*/  STL [R1+0x310c], R41 ;  /* 0x00310c2901007387 */ /* 0x0009e20000100800 */
[----:B0-----:R-:W-:-:S02]  /*83020*/  IADD3 R32, P5, PT, R42, R2, RZ ;  /* 0x000000022a207210 */ /* 0x001fc40007fbe0ff */
[-C--:B-1----:R-:W-:Y:S01]  /*83030*/  IADD3 R34, P6, PT, R41, R3.reuse, RZ ;  /* 0x0000000329227210 */ /* 0x082fe20007fde0ff */
[----:B----4-:R-:W-:Y:S02]  /*83040*/  IMAD.MOV.U32 R41, RZ, RZ, R33 ;  /* 0x000000ffff297224 */ /* 0x010fe400078e0021 */
[C-C-:B------:R-:W-:Y:S02]  /*83050*/  IMAD.X R41, R9.reuse, 0x1, R4.reuse, P4 ;  /* 0x0000000109297824 */ /* 0x140fe400020e0604 */
[----:B------:R-:W-:Y:S02]  /*83060*/  IMAD.X R35, R9, 0x1, R5, P6 ;  /* 0x0000000109237824 */ /* 0x000fe400030e0605 */
[----:B------:R-:W-:Y:S01]  /*83070*/  IMAD.X R33, R8, 0x1, R4, P5 ;  /* 0x0000000108217824 */ /* 0x000fe200028e0604 */
[----:B------:R-:W-:Y:S04]  /*83080*/  STL [R1+0x2974], R41 ;  /* 0x0029742901007387 */ /* 0x000fe80000100800 */
[----:B------:R0:W-:Y:S04]  /*83090*/  STL.64 [R1+0x2968], R34 ;  /* 0x0029682201007387 */ /* 0x0001e80000100a00 */
[----:B------:R-:W-:Y:S04]  /*830a0*/  STL [R1+0x3110], R42 ;  /* 0x0031102a01007387 */ /* 0x000fe80000100800 */
[----:B------:R1:W-:Y:S01]  /*830b0*/  STL.64 [R1+0x2960], R32 ;  /* 0x0029602001007387 */ /* 0x0003e20000100a00 */
[----:B0-----:R-:W-:Y:S01]  /*830c0*/  IADD3 R34, P6, PT, R42, R3, RZ ;  /* 0x000000032a227210 */ /* 0x001fe20007fde0ff */
[----:B------:R-:W-:Y:S01]  /*830d0*/  IMAD.MOV.U32 R31, RZ, RZ, R27 ;  /* 0x000000ffff1f7224 */ /* 0x000fe200078e001b */
[----:B------:R-:W-:Y:S01]  /*830e0*/  SHF.R.S32.HI R9, RZ, 0x1f, R43 ;  /* 0x0000001fff097819 */ /* 0x000fe2000001142b */
        /* <DEDUP_REMOVED lines=8> */
[----:B------:R-:W-:-:S02]  /*83170*/  IMAD.MOV.U32 R25, RZ, RZ, R24 ;  /* 0x000000ffff197224 */ /* 0x000fc400078e0018 */
[----:B------:R-:W-:Y:S01]  /*83180*/  IMAD.MOV.U32 R24, RZ, RZ, R55 ;  /* 0x000000ffff187224 */ /* 0x000fe200078e0037 */
[----:B------:R0:W-:Y:S01]  /*83190*/  STL.64 [R1+0x2958], R34 ;  /* 0x0029582201007387 */ /* 0x0001e20000100a00 */
[C---:B------:R-:W-:Y:S01]  /*831a0*/  IMAD.X R55, R9.reuse, 0x1, R4, P4 ;  /* 0x0000000109377824 */ /* 0x040fe200020e0604 */
[----:B------:R-:W-:Y:S01]  /*831b0*/  SHF.R.S32.HI R8, RZ, 0x1f, R44 ;  /* 0x0000001fff087819 */ /* 0x000fe2000001142c */
[----:B------:R-:W-:Y:S01]  /*831c0*/  IMAD.X R41, R9, 0x1, R5, P6 ;  /* 0x0000000109297824 */ /* 0x000fe200030e0605 */
[----:B------:R-:W-:Y:S04]  /*831d0*/  STL [R1+0x3114], R43 ;  /* 0x0031142b01007387 */ /* 0x000fe80000100800 */
[----:B------:R1:W-:Y:S01]  /*831e0*/  STL.64 [R1+0x2950], R54 ;  /* 0x0029503601007387 */ /* 0x0003e20000100a00 */
[----:B0-----:R-:W-:-:S05]  /*831f0*/  IADD3 R34, P5, PT, R44, R2, RZ ;  /* 0x000000022c227210 */ /* 0x001fca0007fbe0ff */
[----:B------:R-:W-:Y:S01]  /*83200*/  IMAD.X R35, R8, 0x1, R4, P5 ;  /* 0x0000000108237824 */ /* 0x000fe200028e0604 */
[----:B-1----:R-:W4:Y:S04]  /*83210*/  LDL.LU.64 R54, [R1+0x32e0] ;  /* 0x0032e00001367983 */ /* 0x002f280000300a00 */
[----:B------:R0:W-:Y:S04]  /*83220*/  STL.64 [R1+0x2948], R40 ;  /* 0x0029482801007387 */ /* 0x0001e80000100a00 */
[----:B------:R1:W-:Y:S01]  /*83230*/  STL.64 [R1+0x2940], R34 ;  /* 0x0029402201007387 */ /* 0x0003e20000100a00 */
[----:B0-----:R-:W-:Y:S01]  /*83240*/  IADD3 R40, P6, PT, R44, R3, RZ ;  /* 0x000000032c287210 */ /* 0x001fe20007fde0ff */
[----:B-1----:R-:W-:-:S04]  /*83250*/  IMAD.MOV.U32 R34, RZ, RZ, R32 ;  /* 0x000000ffff227224 */ /* 0x002fc800078e0020 */
[----:B------:R-:W-:Y:S02]  /*83260*/  IMAD.X R41, R8, 0x1, R5, P6 ;  /* 0x0000000108297824 */ /* 0x000fe400030e0605 */
[----:B------:R-:W-:Y:S02]  /*83270*/  IMAD.MOV.U32 R32, RZ, RZ, R30 ;  /* 0x000000ffff207224 */ /* 0x000fe400078e001e */
[----:B------:R-:W-:Y:S01]  /*83280*/  IMAD.MOV.U32 R30, RZ, RZ, R22 ;  /* 0x000000ffff1e7224 */ /* 0x000fe200078e0016 */
[----:B------:R-:W-:Y:S01]  /*83290*/  SHF.R.S32.HI R9, RZ, 0x1f, R45 ;  /* 0x0000001fff097819 */ /* 0x000fe2000001142d */
[----:B------:R-:W-:Y:S01]  /*832a0*/  IMAD.MOV.U32 R22, RZ, RZ, R56 ;  /* 0x000000ffff167224 */ /* 0x000fe200078e0038 */
[----:B------:R-:W-:Y:S01]  /*832b0*/  IADD3 R56, P4, PT, R45, R2, RZ ;  /* 0x000000022d387210 */ /* 0x000fe20007f9e0ff */
[----:B------:R-:W-:Y:S01]  /*832c0*/  IMAD.MOV.U32 R33, RZ, RZ, R31 ;  /* 0x000000ffff217224 */ /* 0x000fe200078e001f */
[----:B------:R0:W-:Y:S01]  /*832d0*/  STL.64 [R1+0x2938], R40 ;  /* 0x0029382801007387 */ /* 0x0001e20000100a00 */
[----:B------:R-:W-:-:S02]  /*832e0*/  IMAD.MOV.U32 R31, RZ, RZ, R27 ;  /* 0x000000ffff1f7224 */ /* 0x000fc400078e001b */
[----:B------:R-:W-:Y:S02]  /*832f0*/  IMAD.MOV.U32 R27, RZ, RZ, R24 ;  /* 0x000000ffff1b7224 */ /* 0x000fe400078e0018 */
[----:B------:R-:W-:Y:S02]  /*83300*/  IMAD.MOV.U32 R24, RZ, RZ, R57 ;  /* 0x000000ffff187224 */ /* 0x000fe400078e0039 */
[----:B------:R-:W-:Y:S01]  /*83310*/  IMAD.X R57, R9, 0x1, R4, P4 ;  /* 0x0000000109397824 */ /* 0x000fe200020e0604 */
[----:B0-----:R-:W-:Y:S01]  /*83320*/  IADD3 R40, P6, PT, R45, R3, RZ ;  /* 0x000000032d287210 */ /* 0x001fe20007fde0ff */
[----:B------:R-:W-:Y:S01]  /*83330*/  STL [R1+0x3154], R45 ;  /* 0x0031542d01007387 */ /* 0x000fe20000100800 */
[----:B------:R-:W-:-:S03]  /*83340*/  IMAD.MOV.U32 R39, RZ, RZ, R34 ;  /* 0x000000ffff277224 */ /* 0x000fc600078e0022 */
[----:B------:R-:W-:Y:S01]  /*83350*/  IMAD.X R41, R9, 0x1, R5, P6 ;  /* 0x0000000109297824 */ /* 0x000fe200030e0605 */
[----:B------:R0:W-:Y:S01]  /*83360*/  STL.64 [R1+0x2930], R56 ;  /* 0x0029303801007387 */ /* 0x0001e20000100a00 */
[----:B------:R-:W-:Y:S01]  /*83370*/  IMAD.MOV.U32 R34, RZ, RZ, R33 ;  /* 0x000000ffff227224 */ /* 0x000fe200078e0021 */
[----:B------:R-:W-:Y:S01]  /*83380*/  SHF.R.S32.HI R8, RZ, 0x1f, R46 ;  /* 0x0000001fff087819 */ /* 0x000fe2000001142e */
[----:B------:R-:W-:Y:S01]  /*83390*/  IMAD.MOV.U32 R33, RZ, RZ, R31 ;  /* 0x000000ffff217224 */ /* 0x000fe200078e001f */
[----:B------:R-:W-:Y:S01]  /*833a0*/  IADD3 R44, P5, PT, R46, R2, RZ ;  /* 0x000000022e2c7210 */ /* 0x000fe20007fbe0ff */
[----:B------:R-:W-:Y:S02]  /*833b0*/  IMAD.MOV.U32 R31, RZ, RZ, R24 ;  /* 0x000000ffff1f7224 */ /* 0x000fe400078e0018 */
[----:B------:R-:W-:Y:S01]  /*833c0*/  IMAD.MOV.U32 R24, RZ, RZ, R23 ;  /* 0x000000ffff187224 */ /* 0x000fe200078e0017 */
[----:B------:R-:W-:Y:S01]  /*833d0*/  SHF.R.S32.HI R9, RZ, 0x1f, R47 ;  /* 0x0000001fff097819 */ /* 0x000fe2000001142f */
[----:B------:R-:W-:Y:S01]  /*833e0*/  IMAD.MOV.U32 R35, RZ, RZ, R32 ;  /* 0x000000ffff237224 */ /* 0x000fe200078e0020 */
[----:B0-----:R-:W4:Y:S01]  /*833f0*/  LDL.LU.64 R56, [R1+0x32d8] ;  /* 0x0032d80001387983 */ /* 0x001f220000300a00 */
[----:B------:R-:W-:-:S03]  /*83400*/  IMAD.MOV.U32 R23, RZ, RZ, R58 ;  /* 0x000000ffff177224 */ /* 0x000fc600078e003a */
[----:B------:R0:W-:Y:S01]  /*83410*/  STL.64 [R1+0x2928], R40 ;  /* 0x0029282801007387 */ /* 0x0001e20000100a00 */
[----:B------:R-:W-:Y:S01]  /*83420*/  IMAD.MOV.U32 R32, RZ, RZ, R30 ;  /* 0x000000ffff207224 */ /* 0x000fe200078e001e */
[----:B------:R-:W-:Y:S01]  /*83430*/  IADD3 R58, P4, PT, R47, R2, RZ ;  /* 0x000000022f3a7210 */ /* 0x000fe20007f9e0ff */
[----:B------:R-:W-:Y:S02]  /*83440*/  IMAD.MOV.U32 R30, RZ, RZ, R14 ;  /* 0x000000ffff1e7224 */ /* 0x000fe400078e000e */
[----:B------:R-:W-:Y:S02]  /*83450*/  IMAD.X R45, R8, 0x1, R4, P5 ;  /* 0x00000001082d7824 */ /* 0x000fe400028e0604 */
[----:B------:R-:W-:Y:S01]  /*83460*/  IMAD.MOV.U32 R14, RZ, RZ, R10 ;  /* 0x000000ffff0e7224 */ /* 0x000fe200078e000a */
[----:B0-----:R-:W-:Y:S01]  /*83470*/  IADD3 R40, P6, PT, R46, R3, RZ ;  /* 0x000000032e287210 */ /* 0x001fe20007fde0ff */
[----:B------:R-:W-:Y:S02]  /*83480*/  IMAD.MOV.U32 R10, RZ, RZ, R60 ;  /* 0x000000ffff0a7224 */ /* 0x000fe400078e003c */
[----:B------:R-:W-:-:S02]  /*83490*/  IMAD.MOV.U32 R60, RZ, RZ, R59 ;  /* 0x000000ffff3c7224 */ /* 0x000fc400078e003b */
[----:B------:R-:W-:Y:S01]  /*834a0*/  IMAD.X R41, R8, 0x1, R5, P6 ;  /* 0x0000000108297824 */ /* 0x000fe200030e0605 */
[----:B------:R-:W-:Y:S01]  /*834b0*/  STL [R1+0x3144], R46 ;  /* 0x0031442e01007387 */ /* 0x000fe20000100800 */
[----:B------:R-:W-:-:S03]  /*834c0*/  IMAD.X R59, R9, 0x1, R4, P4 ;  /* 0x00000001093b7824 */ /* 0x000fc600020e0604 */
[----:B------:R0:W-:Y:S04]  /*834d0*/  STL.64 [R1+0x2920], R44 ;  /* 0x0029202c01007387 */ /* 0x0001e80000100a00 */
[----:B------:R-:W-:Y:S04]  /*834e0*/  STL.64 [R1+0x2918], R40 ;  /* 0x0029182801007387 */ /* 0x000fe80000100a00 */
[----:B------:R-:W-:Y:S04]  /*834f0*/  STL [R1+0x3140], R47 ;  /* 0x0031402f01007387 */ /* 0x000fe80000100800 */
[----:B------:R1:W-:Y:S01]  /*83500*/  STL.64 [R1+0x2910], R58 ;  /* 0x0029103a01007387 */ /* 0x0003e20000100a00 */
[----:B0-----:R-:W-:-:S03]  /*83510*/  IADD3 R44, P6, PT, R47, R3, RZ ;  /* 0x000000032f2c7210 */ /* 0x001fc60007fde0ff */
[----:B-1----:R-:W4:Y:S01]  /*83520*/  LDL.LU.64 R58, [R1+0x32d0] ;  /* 0x0032d000013a7983 */ /* 0x002f220000300a00 */
[----:B------:R-:W-:Y:S02]  /*83530*/  IMAD.MOV.U32 R40, RZ, RZ, R39 ;  /* 0x000000ffff287224 */ /* 0x000fe400078e0027 */
[----:B------:R-:W-:Y:S01]  /*83540*/  IMAD.MOV.U32 R41, RZ, RZ, R23 ;  /* 0x000000ffff297224 */ /* 0x000fe200078e0017 */
[----:B------:R-:W-:Y:S01]  /*83550*/  SHF.R.S32.HI R8, RZ, 0x1f, R48 ;  /* 0x0000001fff087819 */ /* 0x000fe20000011430 */
[----:B------:R-:W-:Y:S02]  /*83560*/  IMAD.MOV.U32 R39, RZ, RZ, R35 ;  /* 0x000000ffff277224 */ /* 0x000fe400078e0023 */
[----:B------:R-:W-:Y:S01]  /*83570*/  IMAD.MOV.U32 R23, RZ, RZ, R60 ;  /* 0x000000ffff177224 */ /* 0x000fe200078e003c */
[----:B------:R-:W-:Y:S01]  /*83580*/  IADD3 R60, P5, PT, R48, R2, RZ ;  /* 0x00000002303c7210 */ /* 0x000fe20007fbe0ff */
[----:B------:R-:W-:Y:S02]  /*83590*/  IMAD.MOV.U32 R35, RZ, RZ, R33 ;  /* 0x000000ffff237224 */ /* 0x000fe400078e0021 */
[----:B------:R-:W-:-:S02]  /*835a0*/  IMAD.MOV.U32 R33, RZ, RZ, R32 ;  /* 0x000000ffff217224 */ /* 0x000fc400078e0020 */
[----:B------:R-:W-:Y:S02]  /*835b0*/  IMAD.MOV.U32 R32, RZ, RZ, R31 ;  /* 0x000000ffff207224 */ /* 0x000fe400078e001f */
[----:B------:R-:W-:Y:S02]  /*835c0*/  IMAD.MOV.U32 R31, RZ, RZ, R30 ;  /* 0x000000ffff1f7224 */ /* 0x000fe400078e001e */
[----:B------:R-:W-:Y:S02]  /*835d0*/  IMAD.X R45, R9, 0x1, R5, P6 ;  /* 0x00000001092d7824 */ /* 0x000fe400030e0605 */
[----:B------:R-:W-:Y:S02]  /*835e0*/  IMAD.MOV.U32 R30, RZ, RZ, R61 ;  /* 0x000000ffff1e7224 */ /* 0x000fe400078e003d */
[----:B------:R-:W-:Y:S01]  /*835f0*/  IMAD.X R61, R8, 0x1, R4, P5 ;  /* 0x00000001083d7824 */ /* 0x000fe200028e0604 */
[----:B------:R-:W-:Y:S04]  /*83600*/  STL.64 [R1+0x2908], R44 ;  /* 0x0029082c01007387 */ /* 0x000fe80000100a00 */
[----:B------:R-:W-:Y:S04]  /*83610*/  STL [R1+0x313c], R48 ;  /* 0x00313c3001007387 */ /* 0x000fe80000100800 */
[----:B------:R0:W-:Y:S04]  /*83620*/  STL.64 [R1+0x2900], R60 ;  /* 0x0029003c01007387 */ /* 0x0001e80000100a00 */
[----:B0-----:R-:W4:Y:S01]  /*83630*/  LDL.LU.64 R60, [R1+0x32c8] ;  /* 0x0032c800013c7983 */ /* 0x001f220000300a00 */
[----:B------:R-:W-:-:S02]  /*83640*/  IADD3 R44, P6, PT, R48, R3, RZ ;  /* 0x00000003302c7210 */ /* 0x000fc40007fde0ff */
[----:B------:R-:W-:-:S03]  /*83650*/  IADD3 R46, P4, PT, R49, R2, RZ ;  /* 0x00000002312e7210 */ /* 0x000fc60007f9e0ff */
[----:B------:R-:W-:Y:S01]  /*83660*/  IMAD.X R45, R8, 0x1, R5, P6 ;  /* 0x00000001082d7824 */ /* 0x000fe200030e0605 */
[----:B------:R-:W-:Y:S01]  /*83670*/  SHF.R.S32.HI R9, RZ, 0x1f, R49 ;  /* 0x0000001fff097819 */ /* 0x000fe20000011431 */
[----:B------:R-:W-:Y:S04]  /*83680*/  STL [R1+0x28f0], R46 ;  /* 0x0028f02e01007387 */ /* 0x000fe80000100800 */
[----:B------:R0:W-:Y:S01]  /*83690*/  STL.64 [R1+0x28f8], R44 ;  /* 0x0028f82c01007387 */ /* 0x0001e20000100a00 */
[----:B------:R-:W-:-:S03]  /*836a0*/  IMAD.MOV.U32 R48, RZ, RZ, R46 ;  /* 0x000000ffff307224 */ /* 0x000fc600078e002e */
[----:B------:R1:W-:Y:S01]  /*836b0*/  STL [R1+0x3138], R49 ;  /* 0x0031383101007387 */ /* 0x0003e20000100800 */
[----:B0-----:R-:W-:Y:S01]  /*836c0*/  IADD3 R44, P6, PT, R49, R3, RZ ;  /* 0x00000003312c7210 */ /* 0x001fe20007fde0ff */
[----:B-1----:R-:W-:Y:S02]  /*836d0*/  IMAD.MOV.U32 R49, RZ, RZ, R47 ;  /* 0x000000ffff317224 */ /* 0x002fe400078e002f */
[C---:B------:R-:W-:Y:S02]  /*836e0*/  IMAD.X R49, R9.reuse, 0x1, R4, P4 ;  /* 0x0000000109317824 */ /* 0x040fe400020e0604 */
[----:B------:R-:W-:Y:S01]  /*836f0*/  IMAD.X R45, R9, 0x1, R5, P6 ;  /* 0x00000001092d7824 */ /* 0x000fe200030e0605 */
[----:B--2---:R-:W-:Y:S02]  /*83700*/  SHF.R.S32.HI R8, RZ, 0x1f, R50 ;  /* 0x0000001fff087819 */ /* 0x004fe40000011432 */
[----:B------:R-:W-:Y:S01]  /*83710*/  IADD3 R46, P5, PT, R50, R2, RZ ;  /* 0x00000002322e7210 */ /* 0x000fe20007fbe0ff */
[----:B------:R-:W-:Y:S04]  /*83720*/  STL [R1+0x28f4], R49 ;  /* 0x0028f43101007387 */ /* 0x000fe80000100800 */
[----:B------:R0:W-:Y:S01]  /*83730*/  STL.64 [R1+0x28e8], R44 ;  /* 0x0028e82c01007387 */ /* 0x0001e20000100a00 */
[----:B------:R-:W-:-:S03]  /*83740*/  IMAD.X R47, R8, 0x1, R4, P5 ;  /* 0x00000001082f7824 */ /* 0x000fc600028e0604 */
[----:B------:R-:W-:Y:S01]  /*83750*/  STL [R1+0x3134], R50 ;  /* 0x0031343201007387 */ /* 0x000fe20000100800 */
[----:B0-----:R-:W-:-:S03]  /*83760*/  IADD3 R44, P6, PT, R50, R3, RZ ;  /* 0x00000003322c7210 */ /* 0x001fc60007fde0ff */
[----:B------:R0:W-:Y:S02]  /*83770*/  STL.64 [R1+0x28e0], R46 ;  /* 0x0028e02e01007387 */ /* 0x0001e40000100a00 */
[----:B------:R-:W-:Y:S01]  /*83780*/  IMAD.X R45, R8, 0x1, R5, P6 ;  /* 0x00000001082d7824 */ /* 0x000fe200030e0605 */
[----:B---3--:R-:W-:Y:S02]  /*83790*/  SHF.R.S32.HI R9, RZ, 0x1f, R53 ;  /* 0x0000001fff097819 */ /* 0x008fe40000011435 */
[C---:B------:R-:W-:Y:S02]  /*837a0*/  IADD3 R48, P4, PT, R53.reuse, R2, RZ ;  /* 0x0000000235307210 */ /* 0x040fe40007f9e0ff */
[----:B0-----:R-:W-:-:S03]  /*837b0*/  IADD3 R46, P6, PT, R53, R3, RZ ;  /* 0x00000003352e7210 */ /* 0x001fc60007fde0ff */
[C---:B------:R-:W-:Y:S02]  /*837c0*/  IMAD.X R49, R9.reuse, 0x1, R4, P4 ;  /* 0x0000000109317824 */ /* 0x040fe400020e0604 */
[----:B------:R-:W-:Y:S01]  /*837d0*/  IMAD.X R47, R9, 0x1, R5, P6 ;  /* 0x00000001092f7824 */ /* 0x000fe200030e0605 */
[----:B------:R0:W-:Y:S04]  /*837e0*/  STL.64 [R1+0x28d8], R44 ;  /* 0x0028d82c01007387 */ /* 0x0001e80000100a00 */
[----:B------:R-:W-:Y:S04]  /*837f0*/  STL [R1+0x3128], R53 ;  /* 0x0031283501007387 */ /* 0x000fe80000100800 */
[----:B------:R-:W-:Y:S04]  /*83800*/  STL.64 [R1+0x28d0], R48 ;  /* 0x0028d03001007387 */ /* 0x000fe80000100a00 */
[----:B------:R1:W-:Y:S01]  /*83810*/  STL.64 [R1+0x28c8], R46 ;  /* 0x0028c82e01007387 */ /* 0x0003e20000100a00 */
[----:B----4-:R-:W-:-:S02]  /*83820*/  SHF.R.S32.HI R8, RZ, 0x1f, R54 ;  /* 0x0000001fff087819 */ /* 0x010fc40000011436 */
[C---:B0-----:R-:W-:Y:S02]  /*83830*/  IADD3 R44, P5, PT, R54.reuse, R2, RZ ;  /* 0x00000002362c7210 */ /* 0x041fe40007fbe0ff */
[----:B-1----:R-:W-:-:S03]  /*83840*/  IADD3 R46, P6, PT, R54, R3, RZ ;  /* 0x00000003362e7210 */ /* 0x002fc60007fde0ff */
[C---:B------:R-:W-:Y:S02]  /*83850*/  IMAD.X R45, R8.reuse, 0x1, R4, P5 ;  /* 0x00000001082d7824 */ /* 0x040fe400028e0604 */
[----:B------:R-:W-:Y:S01]  /*83860*/  IMAD.X R47, R8, 0x1, R5, P6 ;  /* 0x00000001082f7824 */ /* 0x000fe200030e0605 */
[----:B------:R-:W-:Y:S01]  /*83870*/  STL [R1+0x3124], R54 ;  /* 0x0031243601007387 */ /* 0x000fe20000100800 */
[----:B------:R-:W-:-:S03]  /*83880*/  SHF.R.S32.HI R9, RZ, 0x1f, R55 ;  /* 0x0000001fff097819 */ /* 0x000fc60000011437 */
[----:B------:R0:W-:Y:S04]  /*83890*/  STL.64 [R1+0x28c0], R44 ;  /* 0x0028c02c01007387 */ /* 0x0001e80000100a00 */
[----:B------:R1:W-:Y:S01]  /*838a0*/  STL.64 [R1+0x28b8], R46 ;  /* 0x0028b82e01007387 */ /* 0x0003e20000100a00 */
[C---:B0-----:R-:W-:Y:S02]  /*838b0*/  IADD3 R44, P4, PT, R55.reuse, R2, RZ ;  /* 0x00000002372c7210 */ /* 0x041fe40007f9e0ff */
[----:B-1----:R-:W-:-:S03]  /*838c0*/  IADD3 R46, P6, PT, R55, R3, RZ ;  /* 0x00000003372e7210 */ /* 0x002fc60007fde0ff */
[C---:B------:R-:W-:Y:S02]  /*838d0*/  IMAD.X R45, R9.reuse, 0x1, R4, P4 ;  /* 0x00000001092d7824 */ /* 0x040fe400020e0604 */
[----:B------:R-:W-:-:S03]  /*838e0*/  IMAD.X R47, R9, 0x1, R5, P6 ;  /* 0x00000001092f7824 */ /* 0x000fc600030e0605 */
[----:B------:R0:W-:Y:S04]  /*838f0*/  STL.64 [R1+0x28b0], R44 ;  /* 0x0028b02c01007387 */ /* 0x0001e80000100a00 */
[----:B0-----:R-:W2:Y:S04]  /*83900*/  LDL.LU R45, [R1+0x8] ;  /* 0x00000800012d7983 */ /* 0x001ea80000300800 */
[----:B------:R0:W-:Y:S01]  /*83910*/  STL.64 [R1+0x28a8], R46 ;  /* 0x0028a82e01007387 */ /* 0x0001e20000100a00 */
[----:B------:R-:W-:Y:S02]  /*83920*/  SHF.R.S32.HI R8, RZ, 0x1f, R56 ;  /* 0x0000001fff087819 */ /* 0x000fe40000011438 */
[----:B------:R-:W-:-:S02]  /*83930*/  IADD3 R48, P5, PT, R56, R2, RZ ;  /* 0x0000000238307210 */ /* 0x000fc40007fbe0ff */
[----:B0-----:R-:W-:-:S03]  /*83940*/  IADD3 R46, P6, PT, R56, R3, RZ ;  /* 0x00000003382e7210 */ /* 0x001fc60007fde0ff */
[C---:B------:R-:W-:Y:S02]  /*83950*/  IMAD.X R49, R8.reuse, 0x1, R4, P5 ;  /* 0x0000000108317824 */ /* 0x040fe400028e0604 */
[----:B------:R-:W-:-:S03]  /*83960*/  IMAD.X R47, R8, 0x1, R5, P6 ;  /* 0x00000001082f7824 */ /* 0x000fc600030e0605 */
[----:B------:R-:W-:Y:S04]  /*83970*/  STL.64 [R1+0x28a0], R48 ;  /* 0x0028a03001007387 */ /* 0x000fe80000100a00 */
[----:B------:R0:W-:Y:S01]  /*83980*/  STL.64 [R1+0x2898], R46 ;  /* 0x0028982e01007387 */ /* 0x0001e20000100a00 */
[----:B------:R-:W-:Y:S02]  /*83990*/  SHF.R.S32.HI R9, RZ, 0x1f, R58 ;  /* 0x0000001fff097819 */ /* 0x000fe4000001143a */
[C---:B------:R-:W-:Y:S02]  /*839a0*/  IADD3 R54, P4, PT, R58.reuse, R2, RZ ;  /* 0x000000023a367210 */ /* 0x040fe40007f9e0ff */
[----:B0-----:R-:W-:-:S03]  /*839b0*/  IADD3 R46, P6, PT, R58, R3, RZ ;  /* 0x000000033a2e7210 */ /* 0x001fc60007fde0ff */
[C---:B------:R-:W-:Y:S02]  /*839c0*/  IMAD.X R55, R9.reuse, 0x1, R4, P4 ;  /* 0x0000000109377824 */ /* 0x040fe400020e0604 */
[----:B------:R-:W-:Y:S01]  /*839d0*/  IMAD.X R47, R9, 0x1, R5, P6 ;  /* 0x00000001092f7824 */ /* 0x000fe200030e0605 */
[----:B------:R-:W-:Y:S02]  /*839e0*/  SHF.R.S32.HI R8, RZ, 0x1f, R59 ;  /* 0x0000001fff087819 */ /* 0x000fe4000001143b */
[----:B------:R-:W-:Y:S01]  /*839f0*/  STL.64 [R1+0x2890], R54 ;  /* 0x0028903601007387 */ /* 0x000fe20000100a00 */
[----:B------:R-:W-:-:S03]  /*83a00*/  IADD3 R48, P5, PT, R59, R2, RZ ;  /* 0x000000023b307210 */ /* 0x000fc60007fbe0ff */
[----:B------:R-:W3:Y:S04]  /*83a10*/  LDL.LU R44, [R1+0x10] ;  /* 0x00001000012c7983 */ /* 0x000ee80000300800 */
[----:B------:R0:W-:Y:S01]  /*83a20*/  STL.64 [R1+0x2888], R46 ;  /* 0x0028882e01007387 */ /* 0x0001e20000100a00 */
[----:B------:R-:W-:Y:S01]  /*83a30*/  IMAD.X R49, R8, 0x1, R4, P5 ;  /* 0x0000000108317824 */ /* 0x000fe200028e0604 */
[----:B0-----:R-:W-:-:S04]  /*83a40*/  IADD3 R46, P6, PT, R59, R3, RZ ;  /* 0x000000033b2e7210 */ /* 0x001fc80007fde0ff */
[----:B------:R0:W-:Y:S01]  /*83a50*/  STL.64 [R1+0x2880], R48 ;  /* 0x0028803001007387 */ /* 0x0001e20000100a00 */
[----:B------:R-:W-:Y:S01]  /*83a60*/  IMAD.X R47, R8, 0x1, R5, P6 ;  /* 0x00000001082f7824 */ /* 0x000fe200030e0605 */
[----:B------:R-:W-:-:S04]  /*83a70*/  SHF.R.S32.HI R9, RZ, 0x1f, R60 ;  /* 0x0000001fff097819 */ /* 0x000fc8000001143c */
[----:B------:R1:W-:Y:S01]  /*83a80*/  STL.64 [R1+0x2878], R46 ;  /* 0x0028782e01007387 */ /* 0x0003e20000100a00 */
[----:B0-----:R-:W-:-:S05]  /*83a90*/  IADD3 R48, P4, PT, R60, R2, RZ ;  /* 0x000000023c307210 */ /* 0x001fca0007f9e0ff */
[----:B------:R-:W-:Y:S01]  /*83aa0*/  IMAD.X R49, R9, 0x1, R4, P4 ;  /* 0x0000000109317824 */ /* 0x000fe200020e0604 */
[----:B-1----:R-:W-:-:S04]  /*83ab0*/  IADD3 R46, P6, PT, R60, R3, RZ ;  /* 0x000000033c2e7210 */ /* 0x002fc80007fde0ff */
[----:B------:R-:W-:Y:S01]  /*83ac0*/  STL.64 [R1+0x2870], R48 ;  /* 0x0028703001007387 */ /* 0x000fe20000100a00 */
[----:B------:R-:W-:-:S03]  /*83ad0*/  IMAD.X R47, R9, 0x1, R5, P6 ;  /* 0x00000001092f7824 */ /* 0x000fc600030e0605 */
[----:B------:R-:W4:Y:S04]  /*83ae0*/  LDL.LU R42, [R1+0x1c] ;  /* 0x00001c00012a7983 */ /* 0x000f280000300800 */
[----:B------:R0:W-:Y:S04]  /*83af0*/  STL.64 [R1+0x2868], R46 ;  /* 0x0028682e01007387 */ /* 0x0001e80000100a00 */
[----:B0-----:R-:W3:Y:S01]  /*83b00*/  LDL.LU R46, [R1+0x4] ;  /* 0x00000400012e7983 */ /* 0x001ee20000300800 */
[----:B------:R-:W-:Y:S02]  /*83b10*/  SHF.R.S32.HI R8, RZ, 0x1f, R61 ;  /* 0x0000001fff087819 */ /* 0x000fe4000001143d */
[----:B------:R-:W-:-:S02]  /*83b20*/  IADD3 R48, P6, PT, R61, R3, RZ ;  /* 0x000000033d307210 */ /* 0x000fc40007fde0ff */
[----:B------:R-:W-:-:S03]  /*83b30*/  IADD3 R54, P5, PT, R61, R2, RZ ;  /* 0x000000023d367210 */ /* 0x000fc60007fbe0ff */
[C---:B------:R-:W-:Y:S02]  /*83b40*/  IMAD.X R49, R8.reuse, 0x1, R5, P6 ;  /* 0x0000000108317824 */ /* 0x040fe400030e0605 */
[----:B------:R-:W-:-:S05]  /*83b50*/  IMAD.X R55, R8, 0x1, R4, P5 ;  /* 0x0000000108377824 */ /* 0x000fca00028e0604 */
[----:B------:R-:W-:Y:S04]  /*83b60*/  STL.64 [R1+0x2860], R54 ;  /* 0x0028603601007387 */ /* 0x000fe80000100a00 */
[----:B------:R0:W-:Y:S04]  /*83b70*/  STL.64 [R1+0x2858], R48 ;  /* 0x0028583001007387 */ /* 0x0001e80000100a00 */
[----:B0-----:R-:W4:Y:S01]  /*83b80*/  LDL.LU R48, [R1+0x24] ;  /* 0x0000240001307983 */ /* 0x001f220000300800 */
[----:B--2---:R-:W-:Y:S02]  /*83b90*/  SHF.R.S32.HI R8, RZ, 0x1f, R45 ;  /* 0x0000001fff087819 */ /* 0x004fe4000001142d */
[----:B------:R-:W-:-:S02]  /*83ba0*/  IADD3 R54, P5, PT, R45, R2, RZ ;  /* 0x000000022d367210 */ /* 0x000fc40007fbe0ff */
[----:B---3--:R-:W-:Y:S02]  /*83bb0*/  SHF.R.S32.HI R9, RZ, 0x1f, R46 ;  /* 0x0000001fff097819 */ /* 0x008fe4000001142e */
[C---:B------:R-:W-:Y:S02]  /*83bc0*/  IADD3 R58, P4, PT, R46.reuse, R2, RZ ;  /* 0x000000022e3a7210 */ /* 0x040fe40007f9e0ff */
[----:B------:R-:W-:-:S03]  /*83bd0*/  IADD3 R46, P6, PT, R46, R3, RZ ;  /* 0x000000032e2e7210 */ /* 0x000fc60007fde0ff */
[C---:B------:R-:W-:Y:S02]  /*83be0*/  IMAD.X R59, R9.reuse, 0x1, R4, P4 ;  /* 0x00000001093b7824 */ /* 0x040fe400020e0604 */
[----:B------:R-:W-:-:S03]  /*83bf0*/  IMAD.X R47, R9, 0x1, R5, P6 ;  /* 0x00000001092f7824 */ /* 0x000fc600030e0605 */
[----:B------:R-:W-:Y:S04]  /*83c00*/  STL.64 [R1+0x2850], R58 ;  /* 0x0028503a01007387 */ /* 0x000fe80000100a00 */
[----:B------:R0:W-:Y:S02]  /*83c10*/  STL.64 [R1+0x2848], R46 ;  /* 0x0028482e01007387 */ /* 0x0001e40000100a00 */
[----:B0-----:R-:W-:Y:S02]  /*83c20*/  IADD3 R46, P6, PT, R45, R3, RZ ;  /* 0x000000032d2e7210 */ /* 0x001fe40007fde0ff */
[----:B------:R-:W2:Y:S01]  /*83c30*/  LDL.LU R45, [R1+0xc] ;  /* 0x00000c00012d7983 */ /* 0x000ea20000300800 */
[C---:B------:R-:W-:Y:S02]  /*83c40*/  IMAD.X R55, R8.reuse, 0x1, R4, P5 ;  /* 0x0000000108377824 */ /* 0x040fe400028e0604 */
[----:B------:R-:W-:-:S03]  /*83c50*/  IMAD.X R47, R8, 0x1, R5, P6 ;  /* 0x00000001082f7824 */ /* 0x000fc600030e0605 */
[----:B------:R0:W-:Y:S04]  /*83c60*/  STL.64 [R1+0x2840], R54 ;  /* 0x0028403601007387 */ /* 0x0001e80000100a00 */
[----:B------:R1:W-:Y:S01]  /*83c70*/  STL.64 [R1+0x2838], R46 ;  /* 0x0028382e01007387 */ /* 0x0003e20000100a00 */
[----:B------:R-:W-:Y:S02]  /*83c80*/  SHF.R.S32.HI R8, RZ, 0x1f, R44 ;  /* 0x0000001fff087819 */ /* 0x000fe4000001142c */
[-C--:B0-----:R-:W-:Y:S02]  /*83c90*/  IADD3 R54, P5, PT, R44, R2.reuse, RZ ;  /* 0x000000022c367210 */ /* 0x081fe40007fbe0ff */
[----:B--2---:R-:W-:Y:S02]  /*83ca0*/  SHF.R.S32.HI R9, RZ, 0x1f, R45 ;  /* 0x0000001fff097819 */ /* 0x004fe4000001142d */
[----:B------:R-:W-:-:S02]  /*83cb0*/  IADD3 R58, P4, PT, R45, R2, RZ ;  /* 0x000000022d3a7210 */ /* 0x000fc40007f9e0ff */
[----:B-1----:R-:W-:Y:S02]  /*83cc0*/  IADD3 R46, P6, PT, R45, R3, RZ ;  /* 0x000000032d2e7210 */ /* 0x002fe40007fde0ff */
[----:B------:R-:W2:Y:S01]  /*83cd0*/  LDL.LU R45, [R1+0x30] ;  /* 0x00003000012d7983 */ /* 0x000ea20000300800 */
[C---:B------:R-:W-:Y:S02]  /*83ce0*/  IMAD.X R59, R9.reuse, 0x1, R4, P4 ;  /* 0x00000001093b7824 */ /* 0x040fe400020e0604 */
[----:B------:R-:W-:-:S03]  /*83cf0*/  IMAD.X R47, R9, 0x1, R5, P6 ;  /* 0x00000001092f7824 */ /* 0x000fc600030e0605 */
[----:B------:R-:W-:Y:S04]  /*83d00*/  STL.64 [R1+0x2830], R58 ;  /* 0x0028303a01007387 */ /* 0x000fe80000100a00 */
[----:B------:R0:W-:Y:S02]  /*83d10*/  STL.64 [R1+0x2828], R46 ;  /* 0x0028282e01007387 */ /* 0x0001e40000100a00 */
[----:B0-----:R-:W-:Y:S02]  /*83d20*/  IADD3 R46, P6, PT, R44, R3, RZ ;  /* 0x000000032c2e7210 */ /* 0x001fe40007fde0ff */
[----:B------:R-:W3:Y:S01]  /*83d30*/  LDL.LU R44, [R1+0x18] ;  /* 0x00001800012c7983 */ /* 0x000ee20000300800 */
[C---:B------:R-:W-:Y:S02]  /*83d40*/  IMAD.X R55, R8.reuse, 0x1, R4, P5 ;  /* 0x0000000108377824 */ /* 0x040fe400028e0604 */
[----:B------:R-:W-:-:S03]  /*83d50*/  IMAD.X R47, R8, 0x1, R5, P6 ;  /* 0x00000001082f7824 */ /* 0x000fc600030e0605 */
[----:B------:R0:W-:Y:S04]  /*83d60*/  STL.64 [R1+0x2820], R54 ;  /* 0x0028203601007387 */ /* 0x0001e80000100a00 */
[----:B------:R1:W-:Y:S01]  /*83d70*/  STL.64 [R1+0x2818], R46 ;  /* 0x0028182e01007387 */ /* 0x0003e20000100a00 */
[----:B----4-:R-:W-:Y:S02]  /*83d80*/  SHF.R.S32.HI R8, RZ, 0x1f, R42 ;  /* 0x0000001fff087819 */ /* 0x010fe4000001142a */
[-C--:B0-----:R-:W-:Y:S02]  /*83d90*/  IADD3 R54, P5, PT, R42, R2.reuse, RZ ;  /* 0x000000022a367210 */ /* 0x081fe40007fbe0ff */
[----:B---3--:R-:W-:Y:S02]  /*83da0*/  SHF.R.S32.HI R9, RZ, 0x1f, R44 ;  /* 0x0000001fff097819 */ /* 0x008fe4000001142c */
[----:B------:R-:W-:-:S02]  /*83db0*/  IADD3 R58, P4, PT, R44, R2, RZ ;  /* 0x000000022c3a7210 */ /* 0x000fc40007f9e0ff */
[----:B-1----:R-:W-:Y:S02]  /*83dc0*/  IADD3 R46, P6, PT, R44, R3, RZ ;  /* 0x000000032c2e7210 */ /* 0x002fe40007fde0ff */
[----:B------:R-:W3:Y:S01]  /*83dd0*/  LDL.LU R44, [R1+0x3c] ;  /* 0x00003c00012c7983 */ /* 0x000ee20000300800 */
[C---:B------:R-:W-:Y:S02]  /*83de0*/  IMAD.X R59, R9.reuse, 0x1, R4, P4 ;  /* 0x00000001093b7824 */ /* 0x040fe400020e0604 */
[----:B------:R-:W-:-:S03]  /*83df0*/  IMAD.X R47, R9, 0x1, R5, P6 ;  /* 0x00000001092f7824 */ /* 0x000fc600030e0605 */
[----:B------:R-:W-:Y:S04]  /*83e00*/  STL.64 [R1+0x2810], R58 ;  /* 0x0028103a01007387 */ /* 0x000fe80000100a00 */
[----:B------:R0:W-:Y:S02]  /*83e10*/  STL.64 [R1+0x2808], R46 ;  /* 0x0028082e01007387 */ /* 0x0001e40000100a00 */
[----:B0-----:R-:W-:Y:S02]  /*83e20*/  IADD3 R46, P6, PT, R42, R3, RZ ;  /* 0x000000032a2e7210 */ /* 0x001fe40007fde0ff */
[----:B------:R-:W4:Y:S01]  /*83e30*/  LDL.LU R42, [R1+0x20] ;  /* 0x00002000012a7983 */ /* 0x000f220000300800 */
[C---:B------:R-:W-:Y:S02]  /*83e40*/  IMAD.X R55, R8.reuse, 0x1, R4, P5 ;  /* 0x0000000108377824 */ /* 0x040fe400028e0604 */
[----:B------:R-:W-:-:S03]  /*83e50*/  IMAD.X R47, R8, 0x1, R5, P6 ;  /* 0x00000001082f7824 */ /* 0x000fc600030e0605 */
[----:B------:R-:W-:Y:S04]  /*83e60*/  STL.64 [R1+0x2800], R54 ;  /* 0x0028003601007387 */ /* 0x000fe80000100a00 */
[----:B------:R0:W-:Y:S01]  /*83e70*/  STL.64 [R1+0x27f8], R46 ;  /* 0x0027f82e01007387 */ /* 0x0001e20000100a00 */
[----:B------:R-:W-:Y:S02]  /*83e80*/  SHF.R.S32.HI R8, RZ, 0x1f, R48 ;  /* 0x0000001fff087819 */ /* 0x000fe40000011430 */
[-C--:B0-----:R-:W-:Y:S02]  /*83e90*/  IADD3 R46, P5, PT, R48, R2.reuse, RZ ;  /* 0x00000002302e7210 */ /* 0x081fe40007fbe0ff */
[----:B----4-:R-:W-:Y:S02]  /*83ea0*/  SHF.R.S32.HI R9, RZ, 0x1f, R42 ;  /* 0x0000001fff097819 */ /* 0x010fe4000001142a */
[----:B------:R-:W-:-:S02]  /*83eb0*/  IADD3 R58, P4, PT, R42, R2, RZ ;  /* 0x000000022a3a7210 */ /* 0x000fc40007f9e0ff */
[----:B------:R-:W-:-:S03]  /*83ec0*/  IADD3 R54, P6, PT, R42, R3, RZ ;  /* 0x000000032a367210 */ /* 0x000fc60007fde0ff */
[C---:B------:R-:W-:Y:S02]  /*83ed0*/  IMAD.X R59, R9.reuse, 0x1, R4, P4 ;  /* 0x00000001093b7824 */ /* 0x040fe400020e0604 */
[----:B------:R-:W-:-:S03]  /*83ee0*/  IMAD.X R55, R9, 0x1, R5, P6 ;  /* 0x0000000109377824 */ /* 0x000fc600030e0605 */
[----:B------:R-:W-:Y:S04]  /*83ef0*/  STL.64 [R1+0x27f0], R58 ;  /* 0x0027f03a01007387 */ /* 0x000fe80000100a00 */
[----:B------:R-:W4:Y:S04]  /*83f00*/  LDL.LU R42, [R1+0x48] ;  /* 0x00004800012a7983 */ /* 0x000f280000300800 */
[----:B------:R0:W-:Y:S02]  /*83f10*/  STL.64 [R1+0x27e8], R54 ;  /* 0x0027e83601007387 */ /* 0x0001e40000100a00 */
[----:B0-----:R-:W-:-:S02]  /*83f20*/  IADD3 R54, P6, PT, R48, R3, RZ ;  /* 0x0000000330367210 */ /* 0x001fc40007fde0ff */
[----:B------:R-:W3:Y:S01]  /*83f30*/  LDL.LU R48, [R1+0x2c] ;  /* 0x00002c0001307983 */ /* 0x000ee20000300800 */
[C---:B------:R-:W-:Y:S02]  /*83f40*/  IMAD.X R47, R8.reuse, 0x1, R4, P5 ;  /* 0x00000001082f7824 */ /* 0x040fe400028e0604 */
[----:B------:R-:W-:-:S03]  /*83f50*/  IMAD.X R55, R8, 0x1, R5, P6 ;  /* 0x0000000108377824 */ /* 0x000fc600030e0605 */
[----:B------:R-:W-:Y:S04]  /*83f60*/  STL.64 [R1+0x27e0], R46 ;  /* 0x0027e02e01007387 */ /* 0x000fe80000100a00 */
[----:B------:R0:W-:Y:S01]  /*83f70*/  STL.64 [R1+0x27d8], R54 ;  /* 0x0027d83601007387 */ /* 0x0001e20000100a00 */
[----:B--2---:R-:W-:Y:S02]  /*83f80*/  SHF.R.S32.HI R8, RZ, 0x1f, R45 ;  /* 0x0000001fff087819 */ /* 0x004fe4000001142d */
[-C--:B0-----:R-:W-:Y:S02]  /*83f90*/  IADD3 R54, P5, PT, R45, R2.reuse, RZ ;  /* 0x000000022d367210 */ /* 0x081fe40007fbe0ff */
[----:B---3--:R-:W-:Y:S02]  /*83fa0*/  SHF.R.S32.HI R9, RZ, 0x1f, R48 ;  /* 0x0000001fff097819 */ /* 0x008fe40000011430 */
[----:B------:R-:W-:-:S02]  /*83fb0*/  IADD3 R46, P4, PT, R48, R2, RZ ;  /* 0x00000002302e7210 */ /* 0x000fc40007f9e0ff */
[----:B------:R-:W-:-:S03]  /*83fc0*/  IADD3 R48, P6, PT, R48, R3, RZ ;  /* 0x0000000330307210 */ /* 0x000fc60007fde0ff */
[C---:B------:R-:W-:Y:S02]  /*83fd0*/  IMAD.X R47, R9.reuse, 0x1, R4, P4 ;  /* 0x00000001092f7824 */ /* 0x040fe400020e0604 */
[----:B------:R-:W-:-:S03]  /*83fe0*/  IMAD.X R49, R9, 0x1, R5, P6 ;  /* 0x0000000109317824 */ /* 0x000fc600030e0605 */
[----:B------:R0:W-:Y:S04]  /*83ff0*/  STL.64 [R1+0x27d0], R46 ;  /* 0x0027d02e01007387 */ /* 0x0001e80000100a00 */
[----:B0-----:R-:W2:Y:S04]  /*84000*/  LDL.LU R46, [R1+0x54] ;  /* 0x00005400012e7983 */ /* 0x001ea80000300800 */
[----:B------:R0:W-:Y:S02]  /*84010*/  STL.64 [R1+0x27c8], R48 ;  /* 0x0027c83001007387 */ /* 0x0001e40000100a00 */
[----:B0-----:R-:W-:-:S02]  /*84020*/  IADD3 R48, P6, PT, R45, R3, RZ ;  /* 0x000000032d307210 */ /* 0x001fc40007fde0ff */
[----:B------:R-:W3:Y:S01]  /*84030*/  LDL.LU R45, [R1+0x38] ;  /* 0x00003800012d7983 */ /* 0x000ee20000300800 */
[C---:B------:R-:W-:Y:S02]  /*84040*/  IMAD.X R55, R8.reuse, 0x1, R4, P5 ;  /* 0x0000000108377824 */ /* 0x040fe400028e0604 */
[----:B------:R-:W-:-:S03]  /*84050*/  IMAD.X R49, R8, 0x1, R5, P6 ;  /* 0x0000000108317824 */ /* 0x000fc600030e0605 */
[----:B------:R0:W-:Y:S04]  /*84060*/  STL.64 [R1+0x27c0], R54 ;  /* 0x0027c03601007387 */ /* 0x0001e80000100a00 */
[----:B------:R1:W-:Y:S01]  /*84070*/  STL.64 [R1+0x27b8], R48 ;  /* 0x0027b83001007387 */ /* 0x0003e20000100a00 */
[----:B------:R-:W-:Y:S02]  /*84080*/  SHF.R.S32.HI R8, RZ, 0x1f, R44 ;  /* 0x0000001fff087819 */ /* 0x000fe4000001142c */
[-C--:B0-----:R-:W-:Y:S02]  /*84090*/  IADD3 R54, P5, PT, R44, R2.reuse, RZ ;  /* 0x000000022c367210 */ /* 0x081fe40007fbe0ff */
[----:B---3--:R-:W-:Y:S02]  /*840a0*/  SHF.R.S32.HI R9, RZ, 0x1f, R45 ;  /* 0x0000001fff097819 */ /* 0x008fe4000001142d */
[----:B------:R-:W-:-:S02]  /*840b0*/  IADD3 R58, P4, PT, R45, R2, RZ ;  /* 0x000000022d3a7210 */ /* 0x000fc40007f9e0ff */
[----:B-1----:R-:W-:-:S03]  /*840c0*/  IADD3 R48, P6, PT, R45, R3, RZ ;  /* 0x000000032d307210 */ /* 0x002fc60007fde0ff */
[C---:B------:R-:W-:Y:S02]  /*840d0*/  IMAD.X R59, R9.reuse, 0x1, R4, P4 ;  /* 0x00000001093b7824 */ /* 0x040fe400020e0604 */
[----:B------:R-:W-:-:S03]  /*840e0*/  IMAD.X R49, R9, 0x1, R5, P6 ;  /* 0x0000000109317824 */ /* 0x000fc600030e0605 */
[----:B------:R-:W-:Y:S04]  /*840f0*/  STL.64 [R1+0x27b0], R58 ;  /* 0x0027b03a01007387 */ /* 0x000fe80000100a00 */
[----:B------:R-:W3:Y:S04]  /*84100*/  LDL.LU R45, [R1+0x5c] ;  /* 0x00005c00012d7983 */ /* 0x000ee80000300800 */
[----:B------:R0:W-:Y:S02]  /*84110*/  STL.64 [R1+0x27a8], R48 ;  /* 0x0027a83001007387 */ /* 0x0001e40000100a00 */
[----:B0-----:R-:W-:-:S02]  /*84120*/  IADD3 R48, P6, PT, R44, R3, RZ ;  /* 0x000000032c307210 */ /* 0x001fc40007fde0ff */
[----:B------:R-:W2:Y:S01]  /*84130*/  LDL.LU R44, [R1+0x40] ;  /* 0x00004000012c7983 */ /* 0x000ea20000300800 */
[C---:B------:R-:W-:Y:S02]  /*84140*/  IMAD.X R55, R8.reuse, 0x1, R4, P5 ;  /* 0x0000000108377824 */ /* 0x040fe400028e0604 */
[----:B------:R-:W-:-:S03]  /*84150*/  IMAD.X R49, R8, 0x1, R5, P6 ;  /* 0x0000000108317824 */ /* 0x000fc600030e0605 */
[----:B------:R0:W-:Y:S04]  /*84160*/  STL.64 [R1+0x27a0], R54 ;  /* 0x0027a03601007387 */ /* 0x0001e80000100a00 */
[----:B------:R1:W-:Y:S01]  /*84170*/  STL.64 [R1+0x2798], R48 ;  /* 0x0027983001007387 */ /* 0x0003e20000100a00 */
[----:B----4-:R-:W-:Y:S02]  /*84180*/  SHF.R.S32.HI R8, RZ, 0x1f, R42 ;  /* 0x0000001fff087819 */ /* 0x010fe4000001142a */
        /* <DEDUP_REMOVED lines=13> */
[----:B------:R0:W-:Y:S04]  /*84260*/  STL.64 [R1+0x2780], R54 ;  /* 0x0027803601007387 */ /* 0x0001e80000100a00 */
[----:B------:R1:W-:Y:S01]  /*84270*/  STL.64 [R1+0x2778], R48 ;  /* 0x0027783001007387 */ /* 0x0003e20000100a00 */
[----:B------:R-:W-:Y:S02]  /*84280*/  SHF.R.S32.HI R8, RZ, 0x1f, R46 ;  /* 0x0000001fff087819 */ /* 0x000fe4000001142e */
[-C--:B0-----:R-:W-:Y:S02]  /*84290*/  IADD3 R54, P5, PT, R46, R2.reuse, RZ ;  /* 0x000000022e367210 */ /* 0x081fe40007fbe0ff */
[----:B----4-:R-:W-:Y:S02]  /*842a0*/  SHF.R.S32.HI R9, RZ, 0x1f, R42 ;  /* 0x0000001fff097819 */ /* 0x010fe4000001142a */
[----:B------:R-:W-:-:S02]  /*842b0*/  IADD3 R58, P4, PT, R42, R2, RZ ;  /* 0x000000022a3a7210 */ /* 0x000fc40007f9e0ff */
[----:B-1----:R-:W-:Y:S02]  /*842c0*/  IADD3 R48, P6, PT, R42, R3, RZ ;  /* 0x000000032a307210 */ /* 0x002fe40007fde0ff */
[----:B------:R-:W4:Y:S01]  /*842d0*/  LDL.LU R42, [R1+0x74] ;  /* 0x00007400012a7983 */ /* 0x000f220000300800 */
        /* <DEDUP_REMOVED lines=10> */
[----:B---3--:R-:W-:Y:S02]  /*84380*/  SHF.R.S32.HI R8, RZ, 0x1f, R45 ;  /* 0x0000001fff087819 */ /* 0x008fe4000001142d */
        /* <DEDUP_REMOVED lines=35> */
[----:B-1----:R-:W-:-:S03]  /*845c0*/  IADD3 R48, P6, PT, R44, R3, RZ ;  /* 0x000000032c307210 */ /* 0x002fc60007fde0ff */
[C---:B------:R-:W-:Y:S02]  /*845d0*/  IMAD.X R59, R9.reuse, 0x1, R4, P4 ;  /* 0x00000001093b7824 */ /* 0x040fe400020e0604 */
[----:B------:R-:W-:-:S03]  /*845e0*/  IMAD.X R49, R9, 0x1, R5, P6 ;  /* 0x0000000109317824 */ /* 0x000fc600030e0605 */
[----:B------:R-:W-:Y:S04]  /*845f0*/  STL.64 [R1+0x2710], R58 ;  /* 0x0027103a01007387 */ /* 0x000fe80000100a00 */
[----:B------:R-:W2:Y:S04]  /*84600*/  LDL.LU R44, [R1+0x94] ;  /* 0x00009400012c7983 */ /* 0x000ea80000300800 */
[----:B------:R0:W-:Y:S02]  /*84610*/  STL.64 [R1+0x2708], R48 ;  /* 0x0027083001007387 */ /* 0x0001e40000100a00 */
[----:B0-----:R-:W-:-:S02]  /*84620*/  IADD3 R48, P6, PT, R42, R3, RZ ;  /* 0x000000032a307210 */ /* 0x001fc40007fde0ff */
        /* <DEDUP_REMOVED lines=9> */
[----:B-1----:R-:W-:-:S03]  /*846c0*/  IADD3 R48, P6, PT, R42, R3, RZ ;  /* 0x000000032a307210 */ /* 0x002fc60007fde0ff */
[C---:B------:R-:W-:Y:S02]  /*846d0*/  IMAD.X R59, R9.reuse, 0x1, R4, P4 ;  /* 0x00000001093b7824 */ /* 0x040fe400020e0604 */
[----:B------:R-:W-:-:S03]  /*846e0*/  IMAD.X R49, R9, 0x1, R5, P6 ;  /* 0x0000000109317824 */ /* 0x000fc600030e0605 */
[----:B------:R-:W-:Y:S04]  /*846f0*/  STL.64 [R1+0x26f0], R58 ;  /* 0x0026f03a01007387 */ /* 0x000fe80000100a00 */
[----:B------:R-:W4:Y:S04]  /*84700*/  LDL.LU R42, [R1+0x9c] ;  /* 0x00009c00012a7983 */ /* 0x000f280000300800 */
[----:B------:R0:W-:Y:S02]  /*84710*/  STL.64 [R1+0x26e8], R48 ;  /* 0x0026e83001007387 */ /* 0x0001e40000100a00 */
[----:B0-----:R-:W-:-:S02]  /*84720*/  IADD3 R48, P6, PT, R46, R3, RZ ;  /* 0x000000032e307210 */ /* 0x001fc40007fde0ff */
[----:B------:R-:W2:Y:S01]  /*84730*/  LDL.LU R46, [R1+0x84] ;  /* 0x00008400012e7983 */ /* 0x000ea20000300800 */
[C---:B------:R-:W-:Y:S02]  /*84740*/  IMAD.X R55, R8.reuse, 0x1, R4, P5 ;  /* 0x0000000108377824 */ /* 0x040fe400028e0604 */
[----:B------:R-:W-:-:S03]  /*84750*/  IMAD.X R49, R8, 0x1, R5, P6 ;  /* 0x0000000108317824 */ /* 0x000fc600030e0605 */
[----:B------:R0:W-:Y:S04]  /*84760*/  STL.64 [R1+0x26e0], R54 ;  /* 0x0026e03601007387 */ /* 0x0001e80000100a00 */
[----:B------:R1:W-:Y:S01]  /*84770*/  STL.64 [R1+0x26d8], R48 ;  /* 0x0026d83001007387 */ /* 0x0003e20000100a00 */
[----:B---3--:R-:W-:Y:S02]  /*84780*/  SHF.R.S32.HI R8, RZ, 0x1f, R45 ;  /* 0x0000001fff087819 */ /* 0x008fe4000001142d */
[-C--:B0-----:R-:W-:Y:S01]  /*84790*/  IADD3 R54, P5, PT, R45, R2.reuse, RZ ;  /* 0x000000022d367210 */ /* 0x081fe20007fbe0ff */
[----:B-1----:R-:W3:Y:S01]  /*847a0*/  LDL.LU R48, [R1+0xa8] ;  /* 0x0000a80001307983 */ /* 0x002ee20000300800 */
[----:B--2---:R-:W-:Y:S02]  /*847b0*/  SHF.R.S32.HI R9, RZ, 0x1f, R46 ;  /* 0x0000001fff097819 */ /* 0x004fe4000001142e */
[----:B------:R-:W-:-:S02]  /*847c0*/  IADD3 R58, P4, PT, R46, R2, RZ ;  /* 0x000000022e3a7210 */ /* 0x000fc40007f9e0ff */
        /* <DEDUP_REMOVED lines=43> */
[----:B---3--:R-:W-:Y:S02]  /*84a80*/  SHF.R.S32.HI R8, RZ, 0x1f, R48 ;  /* 0x0000001fff087819 */ /* 0x008fe40000011430 */
[-C--:B0-----:R-:W-:Y:S02]  /*84a90*/  IADD3 R46, P5, PT, R48, R2.reuse, RZ ;  /* 0x00000002302e7210 */ /* 0x081fe40007fbe0ff */
[----:B----4-:R-:W-:Y:S02]  /*84aa0*/  SHF.R.S32.HI R9, RZ, 0x1f, R42 ;  /* 0x0000001fff097819 */ /* 0x010fe4000001142a */
[----:B------:R-:W-:-:S02]  /*84ab0*/  IADD3 R58, P4, PT, R42, R2, RZ ;  /* 0x000000022a3a7210 */ /* 0x000fc40007f9e0ff */
[----:B------:R-:W-:-:S03]  /*84ac0*/  IADD3 R54, P6, PT, R42, R3, RZ ;  /* 0x000000032a367210 */ /* 0x000fc60007fde0ff */
[C---:B------:R-:W-:Y:S02]  /*84ad0*/  IMAD.X R59, R9.reuse, 0x1, R4, P4 ;  /* 0x00000001093b7824 */ /* 0x040fe400020e0604 */
[----:B------:R-:W-:-:S03]  /*84ae0*/  IMAD.X R55, R9, 0x1, R5, P6 ;  /* 0x0000000109377824 */ /* 0x000fc600030e0605 */
[----:B------:R-:W-:Y:S04]  /*84af0*/  STL.64 [R1+0x2670], R58 ;  /* 0x0026703a01007387 */ /* 0x000fe80000100a00 */
[----:B------:R-:W3:Y:S04]  /*84b00*/  LDL.LU R42, [R1+0xc8] ;  /* 0x0000c800012a7983 */ /* 0x000ee80000300800 */
[----:B------:R0:W-:Y:S02]  /*84b10*/  STL.64 [R1+0x2668], R54 ;  /* 0x0026683601007387 */ /* 0x0001e40000100a00 */
[----:B0-----:R-:W-:-:S02]  /*84b20*/  IADD3 R54, P6, PT, R48, R3, RZ ;  /* 0x0000000330367210 */ /* 0x001fc40007fde0ff */
        /* <DEDUP_REMOVED lines=12> */
[----:B------:R0:W-:Y:S04]  /*84bf0*/  STL.64 [R1+0x2650], R46 ;  /* 0x0026502e01007387 */ /* 0x0001e80000100a00 */
[----:B0-----:R-:W4:Y:S04]  /*84c00*/  LDL.LU R46, [R1+0xd0] ;  /* 0x0000d000012e7983 */ /* 0x001f280000300800 */
[----:B------:R0:W-:Y:S02]  /*84c10*/  STL.64 [R1+0x2648], R48 ;  /* 0x0026483001007387 */ /* 0x0001e40000100a00 */
[----:B0-----:R-:W-:-:S02]  /*84c20*/  IADD3 R48, P6, PT, R45, R3, RZ ;  /* 0x000000032d307210 */ /* 0x001fc40007fde0ff */
[----:B------:R-:W3:Y:S01]  /*84c30*/  LDL.LU R45, [R1+0xb8] ;  /* 0x0000b800012d7983 */ /* 0x000ee20000300800 */
[C---:B------:R-:W-:Y:S02]  /*84c40*/  IMAD.X R55, R8.reuse, 0x1, R4, P5 ;  /* 0x0000000108377824 */ /* 0x040fe400028e0604 */
[----:B------:R-:W-:-:S03]  /*84c50*/  IMAD.X R49, R8, 0x1, R5, P6 ;  /* 0x0000000108317824 */ /* 0x000fc600030e0605 */
[----:B------:R0:W-:Y:S04]  /*84c60*/  STL.64 [R1+0x2640], R54 ;  /* 0x0026403601007387 */ /* 0x0001e80000100a00 */
[----:B------:R1:W-:Y:S01]  /*84c70*/  STL.64 [R1+0x2638], R48 ;  /* 0x0026383001007387 */ /* 0x0003e20000100a00 */
[----:B--2---:R-:W-:Y:S02]  /*84c80*/  SHF.R.S32.HI R8, RZ, 0x1f, R44 ;  /* 0x0000001fff087819 */ /* 0x004fe4000001142c */
[-C--:B0-----:R-:W-:Y:S02]  /*84c90*/  IADD3 R54, P5, PT, R44, R2.reuse, RZ ;  /* 0x000000022c367210 */ /* 0x081fe40007fbe0ff */
[----:B---3--:R-:W-:Y:S02]  /*84ca0*/  SHF.R.S32.HI R9, RZ, 0x1f, R45 ;  /* 0x0000001fff097819 */ /* 0x008fe4000001142d */
        /* <DEDUP_REMOVED lines=110> */
[-C--:B0-----:R-:W-:Y:S01]  /*85390*/  IADD3 R54, P5, PT, R45, R2.reuse, RZ ;  /* 0x000000022d367210 */ /* 0x081fe20007fbe0ff */
[----:B-1----:R-:W2:Y:S01]  /*853a0*/  LDL.LU R48, [R1+0x110] ;  /* 0x0001100001307983 */ /* 0x002ea20000300800 */
[----:B----4-:R-:W-:Y:S02]  /*853b0*/  SHF.R.S32.HI R9, RZ, 0x1f, R46 ;  /* 0x0000001fff097819 */ /* 0x010fe4000001142e */
[----:B------:R-:W-:-:S02]  /*853c0*/  IADD3 R58, P4, PT, R46, R2, RZ ;  /* 0x000000022e3a7210 */ /* 0x000fc40007f9e0ff */
[----:B------:R-:W-:-:S03]  /*853d0*/  IADD3 R46, P6, PT, R46, R3, RZ ;  /* 0x000000032e2e7210 */ /* 0x000fc60007fde0ff */
        /* <DEDUP_REMOVED lines=10> */
[----:B---3--:R-:W-:Y:S02]  /*85480*/  SHF.R.S32.HI R8, RZ, 0x1f, R44 ;  /* 0x0000001fff087819 */ /* 0x008fe4000001142c */
[-C--:B0-----:R-:W-:Y:S02]  /*85490*/  IADD3 R54, P5, PT, R44, R2.reuse, RZ ;  /* 0x000000022c367210 */ /* 0x081fe40007fbe0ff */
[----:B----4-:R-:W-:Y:S02]  /*854a0*/  SHF.R.S32.HI R9, RZ, 0x1f, R45 ;  /* 0x0000001fff097819 */ /* 0x010fe4000001142d */
        /* <DEDUP_REMOVED lines=13> */
[----:B--2---:R-:W-:Y:S02]  /*85580*/  SHF.R.S32.HI R8, RZ, 0x1f, R42 ;  /* 0x0000001fff087819 */ /* 0x004fe4000001142a */
[-C--:B0-----:R-:W-:Y:S02]  /*85590*/  IADD3 R54, P5, PT, R42, R2.reuse, RZ ;  /* 0x000000022a367210 */ /* 0x081fe40007fbe0ff */
[----:B----4-:R-:W-:Y:S02]  /*855a0*/  SHF.R.S32.HI R9, RZ, 0x1f, R44 ;  /* 0x0000001fff097819 */ /* 0x010fe4000001142c */
        /* <DEDUP_REMOVED lines=27> */
[----:B------:R-:W-:Y:S04]  /*85760*/  STL.64 [R1+0x24e0], R46 ;  /* 0x0024e02e01007387 */ /* 0x000fe80000100a00 */
[----:B------:R0:W-:Y:S01]  /*85770*/  STL.64 [R1+0x24d8], R54 ;  /* 0x0024d83601007387 */ /* 0x0001e20000100a00 */
[----:B---3--:R-:W-:Y:S02]  /*85780*/  SHF.R.S32.HI R8, RZ, 0x1f, R45 ;  /* 0x0000001fff087819 */ /* 0x008fe4000001142d */
[-C--:B0-----:R-:W-:Y:S02]  /*85790*/  IADD3 R54, P5, PT, R45, R2.reuse, RZ ;  /* 0x000000022d367210 */ /* 0x081fe40007fbe0ff */
[----:B--2---:R-:W-:Y:S02]  /*857a0*/  SHF.R.S32.HI R9, RZ, 0x1f, R48 ;  /* 0x0000001fff097819 */ /* 0x004fe40000011430 */
        /* <DEDUP_REMOVED lines=1150> */
[----:B----4-:R-:W-:Y:S02]  /*89f90*/  SHF.R.S32.HI R9, RZ, 0x1f, R46 ;  /* 0x0000001fff097819 */ /* 0x010fe4000001142e */
[C---:B0-----:R-:W-:Y:S02]  /*89fa0*/  IADD3 R54, P4, PT, R46.reuse, R2, RZ ;  /* 0x000000022e367210 */ /* 0x041fe40007f9e0ff */
[----:B-1----:R-:W-:-:S03]  /*89fb0*/  IADD3 R48, P6, PT, R46, R3, RZ ;  /* 0x000000032e307210 */ /* 0x002fc60007fde0ff */
[C---:B------:R-:W-:Y:S02]  /*89fc0*/  IMAD.X R55, R9.reuse, 0x1, R4, P4 ;  /* 0x0000000109377824 */ /* 0x040fe400020e0604 */
[----:B------:R-:W-:Y:S01]  /*89fd0*/  IMAD.X R49, R9, 0x1, R5, P6 ;  /* 0x0000000109317824 */ /* 0x000fe200030e0605 */
[C---:B------:R-:W-:Y:S02]  /*89fe0*/  IADD3 R46, P5, PT, R45.reuse, R2, RZ ;  /* 0x000000022d2e7210 */ /* 0x040fe40007fbe0ff */
[----:B------:R-:W-:Y:S04]  /*89ff0*/  STL.64 [R1+0x538], R54 ;  /* 0x0005383601007387 */ /* 0x000fe80000100a00 */
[----:B------:R0:W-:Y:S02]  /*8a000*/  STL.64 [R1+0x510], R48 ;  /* 0x0005103001007387 */ /* 0x0001e40000100a00 */
[----:B0-----:R-:W-:-:S02]  /*8a010*/  IADD3 R48, P6, PT, R45, R3, RZ ;  /* 0x000000032d307210 */ /* 0x001fc40007fde0ff */
[----:B------:R-:W4:Y:S01]  /*8a020*/  LDL.LU R45, [R1+0x1368] ;  /* 0x00136800012d7983 */ /* 0x000f220000300800 */
[C---:B------:R-:W-:Y:S02]  /*8a030*/  IMAD.X R47, R8.reuse, 0x1, R4, P5 ;  /* 0x00000001082f7824 */ /* 0x040fe400028e0604 */
[----:B------:R-:W-:-:S03]  /*8a040*/  IMAD.X R49, R8, 0x1, R5, P6 ;  /* 0x0000000108317824 */ /* 0x000fc600030e0605 */
[----:B------:R0:W-:Y:S01]  /*8a050*/  STL.64 [R1+0x4f8], R46 ;  /* 0x0004f82e01007387 */ /* 0x0001e20000100a00 */
[----:B---3--:R-:W-:-:S03]  /*8a060*/  SHF.R.S32.HI R8, RZ, 0x1f, R44 ;  /* 0x0000001fff087819 */ /* 0x008fc6000001142c */
[----:B0-----:R-:W3:Y:S04]  /*8a070*/  LDL.LU R46, [R1+0x137c] ;  /* 0x00137c00012e7983 */ /* 0x001ee80000300800 */
[----:B------:R0:W-:Y:S02]  /*8a080*/  STL.64 [R1+0x4d0], R48 ;  /* 0x0004d03001007387 */ /* 0x0001e40000100a00 */
        /* <DEDUP_REMOVED lines=13> */
[----:B------:R0:W-:Y:S04]  /*8a160*/  STL.64 [R1+0x478], R48 ;  /* 0x0004783001007387 */ /* 0x0001e80000100a00 */
[----:B0-----:R-:W4:Y:S04]  /*8a170*/  LDL.LU R48, [R1+0x1384] ;  /* 0x0013840001307983 */ /* 0x001f280000300800 */
[----:B------:R0:W-:Y:S01]  /*8a180*/  STL.64 [R1+0x3d0], R54 ;  /* 0x0003d03601007387 */ /* 0x0001e20000100a00 */
[----:B--2---:R-:W-:Y:S02]  /*8a190*/  SHF.R.S32.HI R8, RZ, 0x1f, R42 ;  /* 0x0000001fff087819 */ /* 0x004fe4000001142a */
[----:B0-----:R-:W-:-:S05]  /*8a1a0*/  IADD3 R54, P5, PT, R42, R2, RZ ;  /* 0x000000022a367210 */ /* 0x001fca0007fbe0ff */
[----:B------:R-:W-:Y:S01]  /*8a1b0*/  IMAD.X R55, R8, 0x1, R4, P5 ;  /* 0x0000000108377824 */ /* 0x000fe200028e0604 */
[----:B---3--:R-:W-:Y:S02]  /*8a1c0*/  SHF.R.S32.HI R9, RZ, 0x1f, R44 ;  /* 0x0000001fff097819 */ /* 0x008fe4000001142c */
[C---:B------:R-:W-:Y:S02]  /*8a1d0*/  IADD3 R60, P4, PT, R44.reuse, R2, RZ ;  /* 0x000000022c3c7210 */ /* 0x040fe40007f9e0ff */
[----:B------:R-:W-:-:S03]  /*8a1e0*/  IADD3 R58, P6, PT, R44, R3, RZ ;  /* 0x000000032c3a7210 */ /* 0x000fc60007fde0ff */
[C---:B------:R-:W-:Y:S02]  /*8a1f0*/  IMAD.X R61, R9.reuse, 0x1, R4, P4 ;  /* 0x00000001093d7824 */ /* 0x040fe400020e0604 */
[----:B------:R-:W-:-:S03]  /*8a200*/  IMAD.X R59, R9, 0x1, R5, P6 ;  /* 0x00000001093b7824 */ /* 0x000fc600030e0605 */
[----:B------:R0:W-:Y:S04]  /*8a210*/  STL.64 [R1+0x3c8], R60 ;  /* 0x0003c83c01007387 */ /* 0x0001e80000100a00 */
[----:B------:R-:W2:Y:S04]  /*8a220*/  LDL.LU R44, [R1+0x1388] ;  /* 0x00138800012c7983 */ /* 0x000ea80000300800 */
[----:B------:R-:W-:Y:S04]  /*8a230*/  STL.64 [R1+0x3b0], R58 ;  /* 0x0003b03a01007387 */ /* 0x000fe80000100a00 */
[----:B------:R-:W3:Y:S04]  /*8a240*/  LDL.LU R49, [R1+0x1378] ;  /* 0x0013780001317983 */ /* 0x000ee80000300800 */
[----:B------:R-:W-:Y:S04]  /*8a250*/  STL.64 [R1+0x3a8], R54 ;  /* 0x0003a83601007387 */ /* 0x000fe80000100a00 */
[----:B------:R-:W2:Y:S01]  /*8a260*/  LDL.LU R47, [R1+0x138c] ;  /* 0x00138c00012f7983 */ /* 0x000ea20000300800 */
[----:B0-----:R-:W-:-:S05]  /*8a270*/  IADD3 R60, P6, PT, R42, R3, RZ ;  /* 0x000000032a3c7210 */ /* 0x001fca0007fde0ff */
[----:B------:R-:W-:Y:S01]  /*8a280*/  IMAD.X R61, R8, 0x1, R5, P6 ;  /* 0x00000001083d7824 */ /* 0x000fe200030e0605 */
[----:B------:R-:W-:Y:S04]  /*8a290*/  STL [R1+0x3020], R60 ;  /* 0x0030203c01007387 */ /* 0x000fe80000100800 */
[----:B------:R0:W-:Y:S02]  /*8a2a0*/  STL [R1+0x301c], R61 ;  /* 0x00301c3d01007387 */ /* 0x0001e40000100800 */
[----:B0-----:R-:W-:Y:S01]  /*8a2b0*/  IMAD.MOV.U32 R61, RZ, RZ, R43 ;  /* 0x000000ffff3d7224 */ /* 0x001fe200078e002b */
[----:B------:R-:W-:Y:S02]  /*8a2c0*/  SHF.R.S32.HI R8, RZ, 0x1f, R46 ;  /* 0x0000001fff087819 */ /* 0x000fe4000001142e */
[----:B------:R-:W-:-:S05]  /*8a2d0*/  IADD3 R58, P5, PT, R46, R2, RZ ;  /* 0x000000022e3a7210 */ /* 0x000fca0007fbe0ff */
[----:B------:R-:W-:Y:S01]  /*8a2e0*/  IMAD.X R59, R8, 0x1, R4, P5 ;  /* 0x00000001083b7824 */ /* 0x000fe200028e0604 */
[----:B---3--:R-:W-:-:S05]  /*8a2f0*/  IADD3 R42, P4, PT, R49, R2, RZ ;  /* 0x00000002312a7210 */ /* 0x008fca0007f9e0ff */
[----:B------:R0:W-:Y:S01]  /*8a300*/  STL [R1+0x3a0], R42 ;  /* 0x0003a02a01007387 */ /* 0x0001e20000100800 */
[----:B------:R-:W-:Y:S01]  /*8a310*/  IMAD.MOV.U32 R60, RZ, RZ, R42 ;  /* 0x000000ffff3c7224 */ /* 0x000fe200078e002a */
[----:B------:R-:W-:Y:S02]  /*8a320*/  SHF.R.S32.HI R9, RZ, 0x1f, R49 ;  /* 0x0000001fff097819 */ /* 0x000fe40000011431 */
[----:B------:R-:W-:Y:S01]  /*8a330*/  IADD3 R54, P6, PT, R49, R3, RZ ;  /* 0x0000000331367210 */ /* 0x000fe20007fde0ff */
[----:B0-----:R-:W-:Y:S02]  /*8a340*/  IMAD.MOV.U32 R42, RZ, RZ, R41 ;  /* 0x000000ffff2a7224 */ /* 0x001fe400078e0029 */
[----:B------:R-:W-:Y:S02]  /*8a350*/  IMAD.MOV.U32 R41, RZ, RZ, R40 ;  /* 0x000000ffff297224 */ /* 0x000fe400078e0028 */
[----:B------:R-:W-:Y:S02]  /*8a360*/  IMAD.MOV.U32 R40, RZ, RZ, R29 ;  /* 0x000000ffff287224 */ /* 0x000fe400078e001d */
[----:B------:R-:W-:-:S02]  /*8a370*/  IMAD.MOV.U32 R29, RZ, RZ, R15 ;  /* 0x000000ffff1d7224 */ /* 0x000fc400078e000f */
[----:B------:R-:W3:Y:S04]  /*8a380*/  LDL.LU R15, [R1+0xb0] ;  /* 0x0000b000010f7983 */ /* 0x000ee80000300800 */
[----:B------:R-:W3:Y:S01]  /*8a390*/  LDL.LU R43, [R1+0x1390] ;  /* 0x00139000012b7983 */ /* 0x000ee20000300800 */
[C---:B------:R-:W-:Y:S02]  /*8a3a0*/  IMAD.X R61, R9.reuse, 0x1, R4, P4 ;  /* 0x00000001093d7824 */ /* 0x040fe400020e0604 */
[----:B------:R-:W-:-:S03]  /*8a3b0*/  IMAD.X R55, R9, 0x1, R5, P6 ;  /* 0x0000000109377824 */ /* 0x000fc600030e0605 */
[----:B------:R-:W-:Y:S04]  /*8a3c0*/  STL [R1+0x3a4], R61 ;  /* 0x0003a43d01007387 */ /* 0x000fe80000100800 */
[----:B------:R0:W-:Y:S02]  /*8a3d0*/  STL.64 [R1+0x128], R54 ;  /* 0x0001283601007387 */ /* 0x0001e40000100a00 */
[----:B0-----:R-:W-:Y:S02]  /*8a3e0*/  IADD3 R54, P6, PT, R46, R3, RZ ;  /* 0x000000032e367210 */ /* 0x001fe40007fde0ff */
[----:B------:R-:W3:Y:S03]  /*8a3f0*/  LDL.LU R46, [R1+0x1394] ;  /* 0x00139400012e7983 */ /* 0x000ee60000300800 */
[----:B------:R-:W-:Y:S01]  /*8a400*/  IMAD.X R55, R8, 0x1, R5, P6 ;  /* 0x0000000108377824 */ /* 0x000fe200030e0605 */
[----:B------:R-:W-:Y:S01]  /*8a410*/  STL.64 [R1+0x3c0], R58 ;  /* 0x0003c03a01007387 */ /* 0x000fe20000100a00 */
[----:B----4-:R-:W-:-:S02]  /*8a420*/  SHF.R.S32.HI R9, RZ, 0x1f, R45 ;  /* 0x0000001fff097819 */ /* 0x010fc4000001142d */
[----:B------:R-:W-:Y:S01]  /*8a430*/  IADD3 R60, P4, PT, R45, R2, RZ ;  /* 0x000000022d3c7210 */ /* 0x000fe20007f9e0ff */
[----:B------:R0:W-:Y:S04]  /*8a440*/  STL.64 [R1+0x3b8], R54 ;  /* 0x0003b83601007387 */ /* 0x0001e80000100a00 */
[----:B------:R-:W-:Y:S01]  /*8a450*/  IMAD.X R61, R9, 0x1, R4, P4 ;  /* 0x00000001093d7824 */ /* 0x000fe200020e0604 */
[----:B0-----:R-:W-:Y:S02]  /*8a460*/  IADD3 R54, P6, PT, R45, R3, RZ ;  /* 0x000000032d367210 */ /* 0x001fe40007fde0ff */
[----:B------:R-:W4:Y:S03]  /*8a470*/  LDL.LU R45, [R1+0x1398] ;  /* 0x00139800012d7983 */ /* 0x000f260000300800 */
[----:B------:R-:W-:Y:S01]  /*8a480*/  IMAD.X R55, R9, 0x1, R5, P6 ;  /* 0x0000000109377824 */ /* 0x000fe200030e0605 */
[----:B------:R-:W-:Y:S01]  /*8a490*/  STL.64 [R1+0x470], R60 ;  /* 0x0004703c01007387 */ /* 0x000fe20000100a00 */
[----:B------:R-:W-:-:S02]  /*8a4a0*/  SHF.R.S32.HI R8, RZ, 0x1f, R48 ;  /* 0x0000001fff087819 */ /* 0x000fc40000011430 */
[----:B------:R-:W-:Y:S01]  /*8a4b0*/  IADD3 R58, P5, PT, R48, R2, RZ ;  /* 0x00000002303a7210 */ /* 0x000fe20007fbe0ff */
[----:B------:R0:W-:Y:S04]  /*8a4c0*/  STL.64 [R1+0x3d8], R54 ;  /* 0x0003d83601007387 */ /* 0x0001e80000100a00 */
[----:B------:R-:W-:Y:S01]  /*8a4d0*/  IMAD.X R59, R8, 0x1, R4, P5 ;  /* 0x00000001083b7824 */ /* 0x000fe200028e0604 */
[----:B0-----:R-:W-:Y:S02]  /*8a4e0*/  IADD3 R54, P6, PT, R48, R3, RZ ;  /* 0x0000000330367210 */ /* 0x001fe40007fde0ff */
[----:B------:R-:W4:Y:S03]  /*8a4f0*/  LDL.LU R48, [R1+0x139c] ;  /* 0x00139c0001307983 */ /* 0x000f260000300800 */
[----:B------:R-:W-:Y:S01]  /*8a500*/  IMAD.X R55, R8, 0x1, R5, P6 ;  /* 0x0000000108377824 */ /* 0x000fe200030e0605 */
[----:B------:R-:W-:Y:S01]  /*8a510*/  STL.64 [R1+0x4b0], R58 ;  /* 0x0004b03a01007387 */ /* 0x000fe20000100a00 */
[----:B--2---:R-:W-:-:S02]  /*8a520*/  SHF.R.S32.HI R9, RZ, 0x1f, R44 ;  /* 0x0000001fff097819 */ /* 0x004fc4000001142c */
[C---:B------:R-:W-:Y:S01]  /*8a530*/  IADD3 R60, P4, PT, R44.reuse, R2, RZ ;  /* 0x000000022c3c7210 */ /* 0x040fe20007f9e0ff */
[----:B------:R0:W-:Y:S04]  /*8a540*/  STL.64 [R1+0x498], R54 ;  /* 0x0004983601007387 */ /* 0x0001e80000100a00 */
[C---:B------:R-:W-:Y:S01]  /*8a550*/  IMAD.X R61, R9.reuse, 0x1, R4, P4 ;  /* 0x00000001093d7824 */ /* 0x040fe200020e0604 */
[----:B0-----:R-:W-:Y:S02]  /*8a560*/  IADD3 R54, P6, PT, R44, R3, RZ ;  /* 0x000000032c367210 */ /* 0x001fe40007fde0ff */
[----:B------:R-:W2:Y:S03]  /*8a570*/  LDL.LU R44, [R1+0x13a0] ;  /* 0x0013a000012c7983 */ /* 0x000ea60000300800 */
[----:B------:R-:W-:Y:S01]  /*8a580*/  IMAD.X R55, R9, 0x1, R5, P6 ;  /* 0x0000000109377824 */ /* 0x000fe200030e0605 */
[----:B------:R-:W-:Y:S01]  /*8a590*/  STL.64 [R1+0x4f0], R60 ;  /* 0x0004f03c01007387 */ /* 0x000fe20000100a00 */
[----:B------:R-:W-:-:S02]  /*8a5a0*/  SHF.R.S32.HI R8, RZ, 0x1f, R47 ;  /* 0x0000001fff087819 */ /* 0x000fc4000001142f */
[C---:B------:R-:W-:Y:S01]  /*8a5b0*/  IADD3 R58, P5, PT, R47.reuse, R2, RZ ;  /* 0x000000022f3a7210 */ /* 0x040fe20007fbe0ff */
[----:B------:R0:W-:Y:S02]  /*8a5c0*/  STL.64 [R1+0x4d8], R54 ;  /* 0x0004d83601007387 */ /* 0x0001e40000100a00 */
[----:B0-----:R-:W-:Y:S02]  /*8a5d0*/  IADD3 R54, P6, PT, R47, R3, RZ ;  /* 0x000000032f367210 */ /* 0x001fe40007fde0ff */
[----:B------:R-:W2:Y:S01]  /*8a5e0*/  LDL.LU R47, [R1+0x13a4] ;  /* 0x0013a400012f7983 */ /* 0x000ea20000300800 */
[C---:B------:R-:W-:Y:S02]  /*8a5f0*/  IMAD.X R59, R8.reuse, 0x1, R4, P5 ;  /* 0x00000001083b7824 */ /* 0x040fe400028e0604 */
[----:B------:R-:W-:-:S03]  /*8a600*/  IMAD.X R55, R8, 0x1, R5, P6 ;  /* 0x0000000108377824 */ /* 0x000fc600030e0605 */
[----:B------:R-:W-:Y:S04]  /*8a610*/  STL.64 [R1+0x530], R58 ;  /* 0x0005303a01007387 */ /* 0x000fe80000100a00 */
[----:B------:R0:W-:Y:S01]  /*8a620*/  STL.64 [R1+0x518], R54 ;  /* 0x0005183601007387 */ /* 0x0001e20000100a00 */
[----:B---3--:R-:W-:Y:S02]  /*8a630*/  SHF.R.S32.HI R9, RZ, 0x1f, R43 ;  /* 0x0000001fff097819 */ /* 0x008fe4000001142b */
[C---:B------:R-:W-:Y:S02]  /*8a640*/  IADD3 R60, P4, PT, R43.reuse, R2, RZ ;  /* 0x000000022b3c7210 */ /* 0x040fe40007f9e0ff */
[----:B0-----:R-:W-:Y:S02]  /*8a650*/  IADD3 R54, P6, PT, R43, R3, RZ ;  /* 0x000000032b367210 */ /* 0x001fe40007fde0ff */
[----:B------:R-:W3:Y:S01]  /*8a660*/  LDL.LU R43, [R1+0x13a8] ;  /* 0x0013a800012b7983 */ /* 0x000ee20000300800 */
[----:B------:R-:W-:-:S02]  /*8a670*/  IMAD.X R61, R9, 0x1, R4, P4 ;  /* 0x00000001093d7824 */ /* 0x000fc400020e0604 */
[----:B------:R-:W-:-:S03]  /*8a680*/  IMAD.X R55, R9, 0x1, R5, P6 ;  /* 0x0000000109377824 */ /* 0x000fc600030e0605 */
[----:B------:R-:W-:Y:S04]  /*8a690*/  STL.64 [R1+0x570], R60 ;  /* 0x0005703c01007387 */ /* 0x000fe80000100a00 */
[----:B------:R0:W-:Y:S01]  /*8a6a0*/  STL.64 [R1+0x558], R54 ;  /* 0x0005583601007387 */ /* 0x0001e20000100a00 */
[----:B------:R-:W-:Y:S02]  /*8a6b0*/  SHF.R.S32.HI R8, RZ, 0x1f, R46 ;  /* 0x0000001fff087819 */ /* 0x000fe4000001142e */
[C---:B------:R-:W-:Y:S02]  /*8a6c0*/  IADD3 R58, P5, PT, R46.reuse, R2, RZ ;  /* 0x000000022e3a7210 */ /* 0x040fe40007fbe0ff */
[----:B0-----:R-:W-:Y:S02]  /*8a6d0*/  IADD3 R54, P6, PT, R46, R3, RZ ;  /* 0x000000032e367210 */ /* 0x001fe40007fde0ff */
[----:B------:R-:W3:Y:S01]  /*8a6e0*/  LDL.LU R46, [R1+0x13ac] ;  /* 0x0013ac00012e7983 */ /* 0x000ee20000300800 */
[----:B------:R-:W-:-:S02]  /*8a6f0*/  IMAD.X R59, R8, 0x1, R4, P5 ;  /* 0x00000001083b7824 */ /* 0x000fc400028e0604 */
[----:B------:R-:W-:-:S03]  /*8a700*/  IMAD.X R55, R8, 0x1, R5, P6 ;  /* 0x0000000108377824 */ /* 0x000fc600030e0605 */
[----:B------:R-:W-:Y:S04]  /*8a710*/  STL.64 [R1+0x5b0], R58 ;  /* 0x0005b03a01007387 */ /* 0x000fe80000100a00 */
[----:B------:R0:W-:Y:S01]  /*8a720*/  STL.64 [R1+0x598], R54 ;  /* 0x0005983601007387 */ /* 0x0001e20000100a00 */
[----:B----4-:R-:W-:Y:S02]  /*8a730*/  SHF.R.S32.HI R9, RZ, 0x1f, R45 ;  /* 0x0000001fff097819 */ /* 0x010fe4000001142d */
[C---:B------:R-:W-:Y:S02]  /*8a740*/  IADD3 R60, P4, PT, R45.reuse, R2, RZ ;  /* 0x000000022d3c7210 */ /* 0x040fe40007f9e0ff */
[----:B0-----:R-:W-:Y:S02]  /*8a750*/  IADD3 R54, P6, PT, R45, R3, RZ ;  /* 0x000000032d367210 */ /* 0x001fe40007fde0ff */
[----:B------:R-:W4:Y:S01]  /*8a760*/  LDL.LU R45, [R1+0x13b0] ;  /* 0x0013b000012d7983 */ /* 0x000f220000300800 */
[----:B------:R-:W-:-:S02]  /*8a770*/  IMAD.X R61, R9, 0x1, R4, P4 ;  /* 0x00000001093d7824 */ /* 0x000fc400020e0604 */
[----:B------:R-:W-:-:S03]  /*8a780*/  IMAD.X R55, R9, 0x1, R5, P6 ;  /* 0x0000000109377824 */ /* 0x000fc600030e0605 */
[----:B------:R-:W-:Y:S04]  /*8a790*/  STL.64 [R1+0x5d8], R60 ;  /* 0x0005d83c01007387 */ /* 0x000fe80000100a00 */
[----:B------:R0:W-:Y:S01]  /*8a7a0*/  STL.64 [R1+0x610], R54 ;  /* 0x0006103601007387 */ /* 0x0001e20000100a00 */
[----:B------:R-:W-:Y:S02]  /*8a7b0*/  SHF.R.S32.HI R8, RZ, 0x1f, R48 ;  /* 0x0000001fff087819 */ /* 0x000fe40000011430 */
[C---:B------:R-:W-:Y:S02]  /*8a7c0*/  IADD3 R58, P5, PT, R48.reuse, R2, RZ ;  /* 0x00000002303a7210 */ /* 0x040fe40007fbe0ff */
[----:B0-----:R-:W-:Y:S02]  /*8a7d0*/  IADD3 R54, P6, PT, R48, R3, RZ ;  /* 0x0000000330367210 */ /* 0x001fe40007fde0ff */
[----:B------:R-:W4:Y:S01]  /*8a7e0*/  LDL.LU R48, [R1+0x13b4] ;  /* 0x0013b40001307983 */ /* 0x000f220000300800 */
[----:B------:R-:W-:-:S02]  /*8a7f0*/  IMAD.X R59, R8, 0x1, R4, P5 ;  /* 0x00000001083b7824 */ /* 0x000fc400028e0604 */
[----:B------:R-:W-:-:S03]  /*8a800*/  IMAD.X R55, R8, 0x1, R5, P6 ;  /* 0x0000000108377824 */ /* 0x000fc600030e0605 */
[----:B------:R-:W-:Y:S04]  /*8a810*/  STL.64 [R1+0x650], R58 ;  /* 0x0006503a01007387 */ /* 0x000fe80000100a00 */
[----:B------:R0:W-:Y:S01]  /*8a820*/  STL.64 [R1+0x638], R54 ;  /* 0x0006383601007387 */ /* 0x0001e20000100a00 */
[----:B--2---:R-:W-:Y:S02]  /*8a830*/  SHF.R.S32.HI R9, RZ, 0x1f, R44 ;  /* 0x0000001fff097819 */ /* 0x004fe4000001142c */
[C---:B------:R-:W-:Y:S02]  /*8a840*/  IADD3 R60, P4, PT, R44.reuse, R2, RZ ;  /* 0x000000022c3c7210 */ /* 0x040fe40007f9e0ff */
[----:B0-----:R-:W-:Y:S02]  /*8a850*/  IADD3 R54, P6, PT, R44, R3, RZ ;  /* 0x000000032c367210 */ /* 0x001fe40007fde0ff */
[----:B------:R-:W2:Y:S01]  /*8a860*/  LDL.LU R44, [R1+0x13b8] ;  /* 0x0013b800012c7983 */ /* 0x000ea20000300800 */
[----:B------:R-:W-:-:S02]  /*8a870*/  IMAD.X R61, R9, 0x1, R4, P4 ;  /* 0x00000001093d7824 */ /* 0x000fc400020e0604 */
[----:B------:R-:W-:-:S03]  /*8a880*/  IMAD.X R55, R9, 0x1, R5, P6 ;  /* 0x0000000109377824 */ /* 0x000fc600030e0605 */
[----:B------:R-:W-:Y:S04]  /*8a890*/  STL.64 [R1+0x690], R60 ;  /* 0x0006903c01007387 */ /* 0x000fe80000100a00 */
[----:B------:R0:W-:Y:S01]  /*8a8a0*/  STL.64 [R1+0x678], R54 ;  /* 0x0006783601007387 */ /* 0x0001e20000100a00 */
[----:B------:R-:W-:Y:S02]  /*8a8b0*/  SHF.R.S32.HI R8, RZ, 0x1f, R47 ;  /* 0x0000001fff087819 */ /* 0x000fe4000001142f */
[C---:B------:R-:W-:Y:S02]  /*8a8c0*/  IADD3 R58, P5, PT, R47.reuse, R2, RZ ;  /* 0x000000022f3a7210 */ /* 0x040fe40007fbe0ff */
[----:B0-----:R-:W-:Y:S02]  /*8a8d0*/  IADD3 R54, P6, PT, R47, R3, RZ ;  /* 0x000000032f367210 */ /* 0x001fe40007fde0ff */
[----:B------:R-:W2:Y:S01]  /*8a8e0*/  LDL.LU R47, [R1+0x13bc] ;  /* 0x0013bc00012f7983 */ /* 0x000ea20000300800 */
[----:B------:R-:W-:-:S02]  /*8a8f0*/  IMAD.X R59, R8, 0x1, R4, P5 ;  /* 0x00000001083b7824 */ /* 0x000fc400028e0604 */
        /* <DEDUP_REMOVED lines=1005> */
[----:B0-----:R-:W-:Y:S01]  /*8e7d0*/  IADD3 R54, P6, PT, R47, R3, RZ ;  /* 0x000000032f367210 */ /* 0x001fe20007fde0ff */
[----:B------:R-:W-:-:S02]  /*8e7e0*/  IMAD.MOV.U32 R47, RZ, RZ, R42 ;  /* 0x000000ffff2f7224 */ /* 0x000fc400078e002a */
[----:B------:R-:W-:Y:S02]  /*8e7f0*/  IMAD.MOV.U32 R42, RZ, RZ, R41 ;  /* 0x000000ffff2a7224 */ /* 0x000fe400078e0029 */
[----:B------:R-:W-:Y:S02]  /*8e800*/  IMAD.MOV.U32 R41, RZ, RZ, R40 ;  /* 0x000000ffff297224 */ /* 0x000fe400078e0028 */
[----:B------:R-:W-:Y:S02]  /*8e810*/  IMAD.MOV.U32 R40, RZ, RZ, R39 ;  /* 0x000000ffff287224 */ /* 0x000fe400078e0027 */
[----:B------:R-:W-:Y:S02]  /*8e820*/  IMAD.MOV.U32 R39, RZ, RZ, R35 ;  /* 0x000000ffff277224 */ /* 0x000fe400078e0023 */
[----:B------:R-:W-:Y:S02]  /*8e830*/  IMAD.MOV.U32 R35, RZ, RZ, R34 ;  /* 0x000000ffff237224 */ /* 0x000fe400078e0022 */
[----:B------:R-:W-:-:S02]  /*8e840*/  IMAD.MOV.U32 R34, RZ, RZ, R33 ;  /* 0x000000ffff227224 */ /* 0x000fc400078e0021 */
[----:B------:R-:W-:Y:S02]  /*8e850*/  IMAD.MOV.U32 R33, RZ, RZ, R32 ;  /* 0x000000ffff217224 */ /* 0x000fe400078e0020 */
[----:B------:R-:W-:Y:S02]  /*8e860*/  IMAD.MOV.U32 R32, RZ, RZ, R31 ;  /* 0x000000ffff207224 */ /* 0x000fe400078e001f */
[----:B------:R-:W-:Y:S02]  /*8e870*/  IMAD.MOV.U32 R31, RZ, RZ, R30 ;  /* 0x000000ffff1f7224 */ /* 0x000fe400078e001e */
[----:B------:R-:W2:Y:S01]  /*8e880*/  LDL.LU R30, [R1+0x1734] ;  /* 0x00173400011e7983 */ /* 0x000ea20000300800 */
[C---:B------:R-:W-:Y:S02]  /*8e890*/  IMAD.X R59, R8.reuse, 0x1, R4, P5 ;  /* 0x00000001083b7824 */ /* 0x040fe400028e0604 */
[----:B------:R-:W-:-:S03]  /*8e8a0*/  IMAD.X R55, R8, 0x1, R5, P6 ;  /* 0x0000000108377824 */ /* 0x000fc600030e0605 */
[----:B------:R-:W-:Y:S04]  /*8e8b0*/  STL.64 [R1+0x1640], R58 ;  /* 0x0016403a01007387 */ /* 0x000fe80000100a00 */
[----:B------:R0:W-:Y:S01]  /*8e8c0*/  STL.64 [R1+0x1638], R54 ;  /* 0x0016383601007387 */ /* 0x0001e20000100a00 */
[----:B---3--:R-:W-:Y:S02]  /*8e8d0*/  SHF.R.S32.HI R9, RZ, 0x1f, R43 ;  /* 0x0000001fff097819 */ /* 0x008fe4000001142b */
        /* <DEDUP_REMOVED lines=11> */
[----:B--2---:R-:W-:Y:S02]  /*8e990*/  IMAD.MOV.U32 R31, RZ, RZ, R30 ;  /* 0x000000ffff1f7224 */ /* 0x004fe400078e001e */
[----:B------:R-:W2:Y:S01]  /*8e9a0*/  LDL.LU R30, [R1+0x1758] ;  /* 0x00175800011e7983 */ /* 0x000ea20000300800 */
[C---:B------:R-:W-:Y:S02]  /*8e9b0*/  IMAD.X R61, R9.reuse, 0x1, R4, P4 ;  /* 0x00000001093d7824 */ /* 0x040fe400020e0604 */
[----:B------:R-:W-:Y:S01]  /*8e9c0*/  IMAD.X R55, R9, 0x1, R5, P6 ;  /* 0x0000000109377824 */ /* 0x000fe200030e0605 */
[----:B------:R-:W-:-:S02]  /*8e9d0*/  SHF.R.S32.HI R8, RZ, 0x1f, R46 ;  /* 0x0000001fff087819 */ /* 0x000fc4000001142e */
[----:B------:R-:W-:Y:S01]  /*8e9e0*/  STL.64 [R1+0x1650], R60 ;  /* 0x0016503c01007387 */ /* 0x000fe20000100a00 */
[----:B------:R-:W-:-:S03]  /*8e9f0*/  IADD3 R58, P5, PT, R46, R2, RZ ;  /* 0x000000022e3a7210 */ /* 0x000fc60007fbe0ff */
[----:B------:R0:W-:Y:S02]  /*8ea00*/  STL.64 [R1+0x1648], R54 ;  /* 0x0016483601007387 */ /* 0x0001e40000100a00 */
[----:B0-----:R-:W-:Y:S01]  /*8ea10*/  IADD3 R54, P6, PT, R46, R3, RZ ;  /* 0x000000032e367210 */ /* 0x001fe20007fde0ff */
        /* <DEDUP_REMOVED lines=8> */
[----:B------:R-:W-:Y:S02]  /*8eaa0*/  IMAD.MOV.U32 R32, RZ, RZ, R31 ;  /* 0x000000ffff207224 */ /* 0x000fe400078e001f */
[----:B--2---:R-:W-:Y:S02]  /*8eab0*/  IMAD.MOV.U32 R31, RZ, RZ, R30 ;  /* 0x000000ffff1f7224 */ /* 0x004fe400078e001e */
[----:B------:R-:W2:Y:S01]  /*8eac0*/  LDL.LU R30, [R1+0x1768] ;  /* 0x00176800011e7983 */ /* 0x000ea20000300800 */
[----:B------:R-:W-:-:S02]  /*8ead0*/  IMAD.X R59, R8, 0x1, R4, P5 ;  /* 0x00000001083b7824 */ /* 0x000fc400028e0604 */
[----:B------:R-:W-:Y:S01]  /*8eae0*/  IMAD.X R55, R8, 0x1, R5, P6 ;  /* 0x0000000108377824 */ /* 0x000fe200030e0605 */
[----:B----4-:R-:W-:Y:S02]  /*8eaf0*/  SHF.R.S32.HI R9, RZ, 0x1f, R45 ;  /* 0x0000001fff097819 */ /* 0x010fe4000001142d */
        /* <DEDUP_REMOVED lines=17> */
[----:B------:R-:W-:Y:S02]  /*8ec10*/  SHF.R.S32.HI R8, RZ, 0x1f, R48 ;  /* 0x0000001fff087819 */ /* 0x000fe40000011430 */
        /* <DEDUP_REMOVED lines=519> */
[C---:B------:R-:W-:Y:S01]  /*90c90*/  IMAD.X R59, R8.reuse, 0x1, R4, P5 ;  /* 0x00000001083b7824 */ /* 0x040fe200028e0604 */
[----:B------:R-:W-:Y:S01]  /*90ca0*/  SHF.R.S32.HI R9, RZ, 0x1f, R45 ;  /* 0x0000001fff097819 */ /* 0x000fe2000001142d */
[----:B------:R-:W-:Y:S01]  /*90cb0*/  IMAD.X R55, R8, 0x1, R5, P6 ;  /* 0x0000000108377824 */ /* 0x000fe200030e0605 */
[----:B------:R-:W-:-:S02]  /*90cc0*/  IADD3 R60, P4, PT, R45, R2, RZ ;  /* 0x000000022d3c7210 */ /* 0x000fc40007f9e0ff */
        /* <DEDUP_REMOVED lines=9> */
[----:B------:R-:W-:Y:S01]  /*90d60*/  IMAD.MOV.U32 R33, RZ, RZ, R32 ;  /* 0x000000ffff217224 */ /* 0x000fe200078e0020 */
[----:B------:R0:W-:Y:S01]  /*90d70*/  STL.64 [R1+0x1870], R54 ;  /* 0x0018703601007387 */ /* 0x0001e20000100a00 */
[----:B------:R-:W-:Y:S02]  /*90d80*/  IMAD.MOV.U32 R32, RZ, RZ, R31 ;  /* 0x000000ffff207224 */ /* 0x000fe400078e001f */
[----:B--2---:R-:W-:Y:S02]  /*90d90*/  IMAD.MOV.U32 R31, RZ, RZ, R30 ;  /* 0x000000ffff1f7224 */ /* 0x004fe400078e001e */
[----:B------:R-:W2:Y:S01]  /*90da0*/  LDL.LU R30, [R1+0x1978] ;  /* 0x00197800011e7983 */ /* 0x000ea20000300800 */
[----:B------:R-:W-:-:S02]  /*90db0*/  IMAD.MOV.U32 R50, RZ, RZ, R42 ;  /* 0x000000ffff327224 */ /* 0x000fc400078e002a */
[----:B------:R-:W-:Y:S02]  /*90dc0*/  IMAD.MOV.U32 R42, RZ, RZ, R41 ;  /* 0x000000ffff2a7224 */ /* 0x000fe400078e0029 */
[----:B------:R-:W-:Y:S02]  /*90dd0*/  IMAD.MOV.U32 R41, RZ, RZ, R40 ;  /* 0x000000ffff297224 */ /* 0x000fe400078e0028 */
[C---:B------:R-:W-:Y:S02]  /*90de0*/  IMAD.X R61, R9.reuse, 0x1, R4, P4 ;  /* 0x00000001093d7824 */ /* 0x040fe400020e0604 */
[----:B------:R-:W-:Y:S02]  /*90df0*/  IMAD.MOV.U32 R40, RZ, RZ, R39 ;  /* 0x000000ffff287224 */ /* 0x000fe400078e0027 */
[----:B------:R-:W-:Y:S02]  /*90e00*/  IMAD.X R59, R9, 0x1, R5, P6 ;  /* 0x00000001093b7824 */ /* 0x000fe400030e0605 */
[----:B------:R-:W-:-:S02]  /*90e10*/  IMAD.MOV.U32 R39, RZ, RZ, R35 ;  /* 0x000000ffff277224 */ /* 0x000fc400078e0023 */
[----:B------:R-:W-:Y:S02]  /*90e20*/  IMAD.MOV.U32 R35, RZ, RZ, R34 ;  /* 0x000000ffff237224 */ /* 0x000fe400078e0022 */
[----:B------:R-:W-:Y:S01]  /*90e30*/  IMAD.MOV.U32 R34, RZ, RZ, R33 ;  /* 0x000000ffff227224 */ /* 0x000fe200078e0021 */
[----:B------:R-:W-:Y:S01]  /*90e40*/  STL.64 [R1+0x1878], R60 ;  /* 0x0018783c01007387 */ /* 0x000fe20000100a00 */
[----:B------:R-:W-:Y:S02]  /*90e50*/  IMAD.MOV.U32 R33, RZ, RZ, R32 ;  /* 0x000000ffff217224 */ /* 0x000fe400078e0020 */
[----:B------:R-:W-:Y:S01]  /*90e60*/  IMAD.MOV.U32 R32, RZ, RZ, R31 ;  /* 0x000000ffff207224 */ /* 0x000fe200078e001f */
[----:B------:R1:W-:Y:S01]  /*90e70*/  STL.64 [R1+0x1868], R58 ;  /* 0x0018683a01007387 */ /* 0x0003e20000100a00 */
[----:B--2---:R-:W-:-:S03]  /*90e80*/  IMAD.MOV.U32 R31, RZ, RZ, R30 ;  /* 0x000000ffff1f7224 */ /* 0x004fc600078e001e */
[----:B------:R-:W2:Y:S01]  /*90e90*/  LDL.LU R30, [R1+0xa10] ;  /* 0x000a1000011e7983 */ /* 0x000ea20000300800 */
[----:B------:R-:W-:Y:S02]  /*90ea0*/  SHF.R.S32.HI R8, RZ, 0x1f, R48 ;  /* 0x0000001fff087819 */ /* 0x000fe40000011430 */
[C---:B0-----:R-:W-:Y:S02]  /*90eb0*/  IADD3 R54, P5, PT, R48.reuse, R2, RZ ;  /* 0x0000000230367210 */ /* 0x041fe40007fbe0ff */
[----:B------:R-:W-:-:S03]  /*90ec0*/  IADD3 R48, P6, PT, R48, R3, RZ ;  /* 0x0000000330307210 */ /* 0x000fc60007fde0ff */
[C---:B------:R-:W-:Y:S02]  /*90ed0*/  IMAD.X R55, R8.reuse, 0x1, R4, P5 ;  /* 0x0000000108377824 */ /* 0x040fe400028e0604 */
[----:B------:R-:W-:Y:S01]  /*90ee0*/  IMAD.X R49, R8, 0x1, R5, P6 ;  /* 0x0000000108317824 */ /* 0x000fe200030e0605 */
[----:B------:R-:W-:Y:S02]  /*90ef0*/  SHF.R.S32.HI R9, RZ, 0x1f, R44 ;  /* 0x0000001fff097819 */ /* 0x000fe4000001142c */
[----:B------:R-:W-:Y:S01]  /*90f00*/  STL.64 [R1+0x1888], R54 ;  /* 0x0018883601007387 */ /* 0x000fe20000100a00 */
[----:B-1----:R-:W-:-:S03]  /*90f10*/  IADD3 R58, P4, PT, R44, R2, RZ ;  /* 0x000000022c3a7210 */ /* 0x002fc60007f9e0ff */
[----:B------:R0:W-:Y:S02]  /*90f20*/  STL.64 [R1+0x1880], R48 ;  /* 0x0018803001007387 */ /* 0x0001e40000100a00 */
[----:B------:R-:W-:Y:S01]  /*90f30*/  IMAD.X R59, R9, 0x1, R4, P4 ;  /* 0x00000001093b7824 */ /* 0x000fe200020e0604 */
[----:B0-----:R-:W-:Y:S01]  /*90f40*/  IADD3 R48, P6, PT, R44, R3, RZ ;  /* 0x000000032c307210 */ /* 0x001fe20007fde0ff */
        /* <DEDUP_REMOVED lines=8> */
[----:B------:R-:W-:Y:S02]  /*90fd0*/  IMAD.MOV.U32 R32, RZ, RZ, R31 ;  /* 0x000000ffff207224 */ /* 0x000fe400078e001f */
[----:B------:R-:W-:Y:S01]  /*90fe0*/  IMAD.X R49, R9, 0x1, R5, P6 ;  /* 0x0000000109317824 */ /* 0x000fe200030e0605 */
[----:B------:R-:W-:-:S02]  /*90ff0*/  SHF.R.S32.HI R8, RZ, 0x1f, R47 ;  /* 0x0000001fff087819 */ /* 0x000fc4000001142f */
[----:B------:R-:W-:-:S05]  /*91000*/  IADD3 R54, P5, PT, R47, R2, RZ ;  /* 0x000000022f367210 */ /* 0x000fca0007fbe0ff */
[----:B------:R-:W-:Y:S01]  /*91010*/  IMAD.X R55, R8, 0x1, R4, P5 ;  /* 0x0000000108377824 */ /* 0x000fe200028e0604 */
[----:B------:R-:W-:Y:S01]  /*91020*/  SHF.R.S32.HI R9, RZ, 0x1f, R43 ;  /* 0x0000001fff097819 */ /* 0x000fe2000001142b */
[----:B--2---:R-:W-:Y:S02]  /*91030*/  IMAD.MOV.U32 R31, RZ, RZ, R30 ;  /* 0x000000ffff1f7224 */ /* 0x004fe400078e001e */
[----:B------:R-:W-:Y:S02]  /*91040*/  IMAD.MOV.U32 R30, RZ, RZ, R27 ;  /* 0x000000ffff1e7224 */ /* 0x000fe400078e001b */
[----:B------:R-:W2:Y:S04]  /*91050*/  LDL.LU R27, [R1+0x2dc] ;  /* 0x0002dc00011b7983 */ /* 0x000ea80000300800 */
[----:B------:R-:W-:Y:S04]  /*91060*/  STL.64 [R1+0x1898], R58 ;  /* 0x0018983a01007387 */ /* 0x000fe80000100a00 */
[----:B------:R0:W-:Y:S02]  /*91070*/  STL.64 [R1+0x1890], R48 ;  /* 0x0018903001007387 */ /* 0x0001e40000100a00 */
        /* <DEDUP_REMOVED lines=11> */
[----:B------:R-:W-:Y:S02]  /*91130*/  IMAD.X R49, R8, 0x1, R5, P6 ;  /* 0x0000000108317824 */ /* 0x000fe400030e0605 */
[----:B------:R-:W-:Y:S02]  /*91140*/  IMAD.MOV.U32 R30, RZ, RZ, R26 ;  /* 0x000000ffff1e7224 */ /* 0x000fe400078e001a */
[----:B------:R-:W-:-:S02]  /*91150*/  IMAD.MOV.U32 R26, RZ, RZ, R18 ;  /* 0x000000ffff1a7224 */ /* 0x000fc400078e0012 */
[----:B------:R-:W3:Y:S01]  /*91160*/  LDL.LU R18, [R1+0x14] ;  /* 0x0000140001127983 */ /* 0x000ee20000300800 */
[----:B------:R-:W-:-:S03]  /*91170*/  IADD3 R58, P4, PT, R43, R2, RZ ;  /* 0x000000022b3a7210 */ /* 0x000fc60007f9e0ff */
[----:B------:R-:W-:Y:S04]  /*91180*/  STL.64 [R1+0x18a8], R54 ;  /* 0x0018a83601007387 */ /* 0x000fe80000100a00 */
[----:B------:R0:W-:Y:S01]  /*91190*/  STL.64 [R1+0x18a0], R48 ;  /* 0x0018a03001007387 */ /* 0x0001e20000100a00 */
[----:B------:R-:W-:Y:S01]  /*911a0*/  IMAD.X R59, R9, 0x1, R4, P4 ;  /* 0x00000001093b7824 */ /* 0x000fe200020e0604 */
[----:B0-----:R-:W-:Y:S01]  /*911b0*/  IADD3 R48, P6, PT, R43, R3, RZ ;  /* 0x000000032b307210 */ /* 0x001fe20007fde0ff */
        /* <DEDUP_REMOVED lines=11> */
[----:B------:R-:W-:Y:S02]  /*91270*/  IMAD.X R49, R9, 0x1, R5, P6 ;  /* 0x0000000109317824 */ /* 0x000fe400030e0605 */
[----:B------:R-:W-:Y:S02]  /*91280*/  IMAD.MOV.U32 R26, RZ, RZ, R20 ;  /* 0x000000ffff1a7224 */ /* 0x000fe400078e0014 */
[----:B------:R-:W-:Y:S02]  /*91290*/  IMAD.MOV.U32 R20, RZ, RZ, R17 ;  /* 0x000000ffff147224 */ /* 0x000fe400078e0011 */
[----:B------:R-:W4:Y:S01]  /*912a0*/  LDL.LU R17, [R1+0x70] ;  /* 0x0000700001117983 */ /* 0x000f220000300800 */
[----:B------:R-:W-:-:S03]  /*912b0*/  SHF.R.S32.HI R8, RZ, 0x1f, R46 ;  /* 0x0000001fff087819 */ /* 0x000fc6000001142e */
[----:B------:R-:W-:Y:S01]  /*912c0*/  STL.64 [R1+0x18b8], R58 ;  /* 0x0018b83a01007387 */ /* 0x000fe20000100a00 */
[----:B------:R-:W-:-:S03]  /*912d0*/  IADD3 R54, P5, PT, R46, R2, RZ ;  /* 0x000000022e367210 */ /* 0x000fc60007fbe0ff */
        /* <DEDUP_REMOVED lines=14> */
[----:B------:R-:W2:Y:S01]  /*913c0*/  LDL.LU R24, [R1+0x2d8] ;  /* 0x0002d80001187983 */ /* 0x000ea20000300800 */
[----:B------:R-:W-:Y:S01]  /*913d0*/  IMAD.X R49, R8, 0x1, R5, P6 ;  /* 0x0000000108317824 */ /* 0x000fe200030e0605 */
[----:B------:R-:W-:Y:S02]  /*913e0*/  SHF.R.S32.HI R9, RZ, 0x1f, R45 ;  /* 0x0000001fff097819 */ /* 0x000fe4000001142d */
[----:B------:R0:W-:Y:S01]  /*913f0*/  STL.64 [R1+0x18d0], R54 ;  /* 0x0018d03601007387 */ /* 0x0001e20000100a00 */
[C---:B------:R-:W-:Y:S02]  /*91400*/  IADD3 R58, P4, PT, R45.reuse, R2, RZ ;  /* 0x000000022d3a7210 */ /* 0x040fe40007f9e0ff */
[----:B------:R-:W-:Y:S01]  /*91410*/  SHF.R.S32.HI R8, RZ, 0x1f, R50 ;  /* 0x0000001fff087819 */ /* 0x000fe20000011432 */
[----:B------:R1:W-:Y:S01]  /*91420*/  STL.64 [R1+0x18c8], R48 ;  /* 0x0018c83001007387 */ /* 0x0003e20000100a00 */
[----:B0-----:R-:W-:Y:S01]  /*91430*/  IADD3 R54, P6, PT, R45, R3, RZ ;  /* 0x000000032d367210 */ /* 0x001fe20007fde0ff */
[----:B------:R-:W-:-:S02]  /*91440*/  IMAD.MOV.U32 R45, RZ, RZ, R42 ;  /* 0x000000ffff2d7224 */ /* 0x000fc400078e002a */
[----:B------:R-:W-:Y:S02]  /*91450*/  IMAD.MOV.U32 R42, RZ, RZ, R41 ;  /* 0x000000ffff2a7224 */ /* 0x000fe400078e0029 */
[----:B------:R-:W-:Y:S01]  /*91460*/  IMAD.MOV.U32 R41, RZ, RZ, R40 ;  /* 0x000000ffff297224 */ /* 0x000fe200078e0028 */
[----:B-1----:R-:W-:Y:S01]  /*91470*/  IADD3 R48, P5, PT, R50, R2, RZ ;  /* 0x0000000232307210 */ /* 0x002fe20007fbe0ff */
[----:B------:R-:W-:Y:S02]  /*91480*/  IMAD.MOV.U32 R40, RZ, RZ, R39 ;  /* 0x000000ffff287224 */ /* 0x000fe400078e0027 */
[----:B------:R-:W-:Y:S02]  /*91490*/  IMAD.MOV.U32 R39, RZ, RZ, R35 ;  /* 0x000000ffff277224 */ /* 0x000fe400078e0023 */
[----:B------:R-:W-:Y:S02]  /*914a0*/  IMAD.MOV.U32 R35, RZ, RZ, R34 ;  /* 0x000000ffff237224 */ /* 0x000fe400078e0022 */
[----:B------:R-:W-:-:S02]  /*914b0*/  IMAD.MOV.U32 R34, RZ, RZ, R33 ;  /* 0x000000ffff227224 */ /* 0x000fc400078e0021 */
[----:B------:R-:W-:Y:S02]  /*914c0*/  IMAD.MOV.U32 R33, RZ, RZ, R32 ;  /* 0x000000ffff217224 */ /* 0x000fe400078e0020 */
[C---:B------:R-:W-:Y:S02]  /*914d0*/  IMAD.X R59, R9.reuse, 0x1, R4, P4 ;  /* 0x00000001093b7824 */ /* 0x040fe400020e0604 */
[----:B------:R-:W-:Y:S02]  /*914e0*/  IMAD.MOV.U32 R32, RZ, RZ, R31 ;  /* 0x000000ffff207224 */ /* 0x000fe400078e001f */
[----:B------:R-:W-:Y:S02]  /*914f0*/  IMAD.X R55, R9, 0x1, R5, P6 ;  /* 0x0000000109377824 */ /* 0x000fe400030e0605 */
[----:B------:R-:W-:Y:S02]  /*91500*/  IMAD.MOV.U32 R31, RZ, RZ, R30 ;  /* 0x000000ffff1f7224 */ /* 0x000fe400078e001e */
[----:B------:R-:W-:-:S02]  /*91510*/  IMAD.X R49, R8, 0x1, R4, P5 ;  /* 0x0000000108317824 */ /* 0x000fc400028e0604 */
[----:B------:R-:W-:Y:S02]  /*91520*/  IMAD.MOV.U32 R30, RZ, RZ, R22 ;  /* 0x000000ffff1e7224 */ /* 0x000fe400078e0016 */
[----:B------:R-:W2:Y:S04]  /*91530*/  LDL.LU R22, [R1+0x2cc] ;  /* 0x0002cc0001167983 */ /* 0x000ea80000300800 */
[----:B------:R-:W-:Y:S04]  /*91540*/  STL.64 [R1+0x18e0], R58 ;  /* 0x0018e03a01007387 */ /* 0x000fe80000100a00 */
[----:B------:R-:W-:Y:S04]  /*91550*/  STL.64 [R1+0x18d8], R54 ;  /* 0x0018d83601007387 */ /* 0x000fe80000100a00 */
[----:B------:R0:W-:Y:S02]  /*91560*/  STL.64 [R1+0x18e8], R48 ;  /* 0x0018e83001007387 */ /* 0x0001e40000100a00 */
[----:B0-----:R-:W-:-:S02]  /*91570*/  IMAD.MOV.U32 R49, RZ, RZ, R42 ;  /* 0x000000ffff317224 */ /* 0x001fc400078e002a */
        /* <DEDUP_REMOVED lines=8> */
[----:B------:R-:W2:Y:S01]  /*91600*/  LDL.LU R30, [R1+0x19fc] ;  /* 0x0019fc00011e7983 */ /* 0x000ea20000300800 */
[----:B------:R-:W-:Y:S01]  /*91610*/  IADD3 R54, P6, PT, R50, R3, RZ ;  /* 0x0000000332367210 */ /* 0x000fe20007fde0ff */
[----:B------:R-:W-:Y:S02]  /*91620*/  IMAD.MOV.U32 R48, RZ, RZ, R42 ;  /* 0x000000ffff307224 */ /* 0x000fe400078e002a */
[----:B------:R-:W-:Y:S02]  /*91630*/  IMAD.MOV.U32 R42, RZ, RZ, R41 ;  /* 0x000000ffff2a7224 */ /* 0x000fe400078e0029 */
[----:B------:R-:W-:-:S02]  /*91640*/  IMAD.X R55, R8, 0x1, R5, P6 ;  /* 0x0000000108377824 */ /* 0x000fc400030e0605 */
[----:B------:R-:W-:Y:S02]  /*91650*/  IMAD.MOV.U32 R41, RZ, RZ, R40 ;  /* 0x000000ffff297224 */ /* 0x000fe400078e0028 */
[----:B------:R-:W-:Y:S02]  /*91660*/  IMAD.MOV.U32 R40, RZ, RZ, R39 ;  /* 0x000000ffff287224 */ /* 0x000fe400078e0027 */
[----:B------:R-:W-:Y:S02]  /*91670*/  IMAD.MOV.U32 R39, RZ, RZ, R35 ;  /* 0x000000ffff277224 */ /* 0x000fe400078e0023 */
[----:B------:R-:W-:Y:S01]  /*91680*/  IMAD.MOV.U32 R35, RZ, RZ, R34 ;  /* 0x000000ffff237224 */ /* 0x000fe200078e0022 */
[----:B------:R0:W-:Y:S01]  /*91690*/  STL.64 [R1+0x18f8], R54 ;  /* 0x0018f83601007387 */ /* 0x0001e20000100a00 */
[----:B------:R-:W-:Y:S02]  /*916a0*/  IMAD.MOV.U32 R34, RZ, RZ, R33 ;  /* 0x000000ffff227224 */ /* 0x000fe400078e0021 */
[----:B--2---:R-:W-:-:S02]  /*916b0*/  IMAD.MOV.U32 R33, RZ, RZ, R30 ;  /* 0x000000ffff217224 */ /* 0x004fc400078e001e */
[----:B------:R-:W2:Y:S01]  /*916c0*/  LDL.LU R30, [R1+0x1994] ;  /* 0x00199400011e7983 */ /* 0x000ea20000300800 */
[----:B------:R-:W-:Y:S02]  /*916d0*/  SHF.R.S32.HI R9, RZ, 0x1f, R44 ;  /* 0x0000001fff097819 */ /* 0x000fe4000001142c */
[C---:B------:R-:W-:Y:S02]  /*916e0*/  IADD3 R60, P4, PT, R44.reuse, R2, RZ ;  /* 0x000000022c3c7210 */ /* 0x040fe40007f9e0ff */
[----:B0-----:R-:W-:Y:S01]  /*916f0*/  IADD3 R54, P6, PT, R44, R3, RZ ;  /* 0x000000032c367210 */ /* 0x001fe20007fde0ff */
[----:B------:R-:W-:Y:S02]  /*91700*/  IMAD.MOV.U32 R44, RZ, RZ, R42 ;  /* 0x000000ffff2c7224 */ /* 0x000fe400078e002a */
[----:B------:R-:W-:Y:S02]  /*91710*/  IMAD.X R61, R9, 0x1, R4, P4 ;  /* 0x00000001093d7824 */ /* 0x000fe400020e0604 */
[----:B------:R-:W-:-:S02]  /*91720*/  IMAD.MOV.U32 R42, RZ, RZ, R41 ;  /* 0x000000ffff2a7224 */ /* 0x000fc400078e0029 */
[----:B------:R-:W-:Y:S02]  /*91730*/  IMAD.X R55, R9, 0x1, R5, P6 ;  /* 0x0000000109377824 */ /* 0x000fe400030e0605 */
[----:B------:R-:W-:Y:S02]  /*91740*/  IMAD.MOV.U32 R41, RZ, RZ, R40 ;  /* 0x000000ffff297224 */ /* 0x000fe400078e0028 */
        /* <DEDUP_REMOVED lines=28> */
[----:B------:R-:W-:Y:S02]  /*91910*/  IMAD.MOV.U32 R42, RZ, RZ, R41 ;  /* 0x000000ffff2a7224 */ /* 0x000fe400078e0029 */
[----:B------:R-:W-:-:S02]  /*91920*/  IMAD.MOV.U32 R41, RZ, RZ, R40 ;  /* 0x000000ffff297224 */ /* 0x000fc400078e0028 */
[----:B------:R-:W-:Y:S02]  /*91930*/  IMAD.X R61, R9, 0x1, R4, P4 ;  /* 0x00000001093d7824 */ /* 0x000fe400020e0604 */
[----:B------:R-:W-:Y:S02]  /*91940*/  IMAD.MOV.U32 R40, RZ, RZ, R39 ;  /* 0x000000ffff287224 */ /* 0x000fe400078e0027 */
[----:B------:R-:W-:Y:S02]  /*91950*/  IMAD.MOV.U32 R39, RZ, RZ, R35 ;  /* 0x000000ffff277224 */ /* 0x000fe400078e0023 */
[----:B------:R-:W-:Y:S02]  /*91960*/  IMAD.MOV.U32 R35, RZ, RZ, R34 ;  /* 0x000000ffff237224 */ /* 0x000fe400078e0022 */
[----:B------:R-:W-:Y:S01]  /*91970*/  IMAD.MOV.U32 R34, RZ, RZ, R33 ;  /* 0x000000ffff227224 */ /* 0x000fe200078e0021 */
[----:B------:R-:W-:Y:S01]  /*91980*/  STL.64 [R1+0x1920], R60 ;  /* 0x0019203c01007387 */ /* 0x000fe20000100a00 */
[----:B--2---:R-:W-:-:S02]  /*91990*/  IMAD.MOV.U32 R33, RZ, RZ, R30 ;  /* 0x000000ffff217224 */ /* 0x004fc400078e001e */
[----:B------:R-:W-:Y:S02]  /*919a0*/  IMAD.MOV.U32 R30, RZ, RZ, R21 ;  /* 0x000000ffff1e7224 */ /* 0x000fe400078e0015 */
[----:B------:R-:W2:Y:S01]  /*919b0*/  LDL.LU R21, [R1+0x19ec] ;  /* 0x0019ec0001157983 */ /* 0x000ea20000300800 */
[----:B------:R-:W-:Y:S01]  /*919c0*/  IMAD.X R55, R9, 0x1, R5, P6 ;  /* 0x0000000109377824 */ /* 0x000fe200030e0605 */
[----:B------:R-:W-:Y:S02]  /*919d0*/  SHF.R.S32.HI R8, RZ, 0x1f, R46 ;  /* 0x0000001fff087819 */ /* 0x000fe4000001142e */
[----:B------:R-:W-:Y:S02]  /*919e0*/  IADD3 R58, P5, PT, R46, R2, RZ ;  /* 0x000000022e3a7210 */ /* 0x000fe40007fbe0ff */
[----:B------:R0:W-:Y:S03]  /*919f0*/  STL.64 [R1+0x1918], R54 ;  /* 0x0019183601007387 */ /* 0x0001e60000100a00 */
[----:B------:R-:W-:Y:S01]  /*91a00*/  IMAD.X R59, R8, 0x1, R4, P5 ;  /* 0x00000001083b7824 */ /* 0x000fe200028e0604 */
[----:B0-----:R-:W-:Y:S01]  /*91a10*/  IADD3 R54, P6, PT, R46, R3, RZ ;  /* 0x000000032e367210 */ /* 0x001fe20007fde0ff */
[----:B------:R-:W-:-:S02]  /*91a20*/  IMAD.MOV.U32 R46, RZ, RZ, R42 ;  /* 0x000000ffff2e7224 */ /* 0x000fc400078e002a */
[----:B------:R-:W-:Y:S02]  /*91a30*/  IMAD.MOV.U32 R42, RZ, RZ, R41 ;  /* 0x000000ffff2a7224 */ /* 0x000fe400078e0029 */
[----:B------:R-:W-:Y:S02]  /*91a40*/  IMAD.MOV.U32 R41, RZ, RZ, R40 ;  /* 0x000000ffff297224 */ /* 0x000fe400078e0028 */
[----:B------:R-:W-:Y:S02]  /*91a50*/  IMAD.MOV.U32 R40, RZ, RZ, R39 ;  /* 0x000000ffff287224 */ /* 0x000fe400078e0027 */
[----:B------:R-:W-:Y:S02]  /*91a60*/  IMAD.MOV.U32 R39, RZ, RZ, R35 ;  /* 0x000000ffff277224 */ /* 0x000fe400078e0023 */
[----:B------:R-:W-:Y:S02]  /*91a70*/  IMAD.X R55, R8, 0x1, R5, P6 ;  /* 0x0000000108377824 */ /* 0x000fe400030e0605 */
[----:B------:R-:W-:Y:S01]  /*91a80*/  IMAD.MOV.U32 R35, RZ, RZ, R34 ;  /* 0x000000ffff237224 */ /* 0x000fe200078e0022 */
[----:B------:R0:W-:Y:S01]  /*91a90*/  STL.64 [R1+0x1938], R58 ;  /* 0x0019383a01007387 */ /* 0x0001e20000100a00 */
[----:B------:R-:W-:Y:S01]  /*91aa0*/  IMAD.MOV.U32 R34, RZ, RZ, R33 ;  /* 0x000000ffff227224 */ /* 0x000fe200078e0021 */
[----:B------:R-:W-:-:S02]  /*91ab0*/  SHF.R.S32.HI R9, RZ, 0x1f, R45 ;  /* 0x0000001fff097819 */ /* 0x000fc4000001142d */
[----:B------:R-:W-:Y:S02]  /*91ac0*/  IADD3 R60, P4, PT, R45, R2, RZ ;  /* 0x000000022d3c7210 */ /* 0x000fe40007f9e0ff */
[----:B------:R-:W-:-:S03]  /*91ad0*/  SHF.R.S32.HI R8, RZ, 0x1f, R49 ;  /* 0x0000001fff087819 */ /* 0x000fc60000011431 */
[----:B------:R-:W-:Y:S01]  /*91ae0*/  IMAD.X R61, R9, 0x1, R4, P4 ;  /* 0x00000001093d7824 */ /* 0x000fe200020e0604 */
[----:B0-----:R-:W-:-:S05]  /*91af0*/  IADD3 R58, P5, PT, R49, R2, RZ ;  /* 0x00000002313a7210 */ /* 0x001fca0007fbe0ff */
[----:B------:R-:W-:Y:S02]  /*91b00*/  IMAD.X R59, R8, 0x1, R4, P5 ;  /* 0x00000001083b7824 */ /* 0x000fe400028e0604 */
[----:B--2---:R-:W-:Y:S02]  /*91b10*/  IMAD.MOV.U32 R33, RZ, RZ, R21 ;  /* 0x000000ffff217224 */ /* 0x004fe400078e0015 */
[----:B------:R-:W2:Y:S04]  /*91b20*/  LDL.LU R21, [R1+0x2c4] ;  /* 0x0002c40001157983 */ /* 0x000ea80000300800 */
        /* <DEDUP_REMOVED lines=8> */
[----:B------:R-:W-:-:S02]  /*91bb0*/  IMAD.X R55, R9, 0x1, R5, P6 ;  /* 0x0000000109377824 */ /* 0x000fc400030e0605 */
[----:B------:R-:W-:Y:S02]  /*91bc0*/  IMAD.MOV.U32 R34, RZ, RZ, R33 ;  /* 0x000000ffff227224 */ /* 0x000fe400078e0021 */
[----:B------:R-:W-:Y:S02]  /*91bd0*/  IMAD.MOV.U32 R33, RZ, RZ, R16 ;  /* 0x000000ffff217224 */ /* 0x000fe400078e0010 */
[----:B------:R-:W2:Y:S04]  /*91be0*/  LDL.LU R16, [R1+0x2bc8] ;  /* 0x002bc80001107983 */ /* 0x000ea80000300800 */
[----:B------:R-:W-:Y:S04]  /*91bf0*/  STL.64 [R1+0x1948], R60 ;  /* 0x0019483c01007387 */ /* 0x000fe80000100a00 */
[----:B------:R0:W-:Y:S01]  /*91c00*/  STL.64 [R1+0x1940], R54 ;  /* 0x0019403601007387 */ /* 0x0001e20000100a00 */
[----:B------:R-:W-:-:S03]  /*91c10*/  SHF.R.S32.HI R9, RZ, 0x1f, R48 ;  /* 0x0000001fff097819 */ /* 0x000fc60000011430 */
[----:B------:R1:W-:Y:S01]  /*91c20*/  STL.64 [R1+0x1958], R58 ;  /* 0x0019583a01007387 */ /* 0x0003e20000100a00 */
[----:B0-----:R-:W-:Y:S02]  /*91c30*/  IADD3 R54, P6, PT, R49, R3, RZ ;  /* 0x0000000331367210 */ /* 0x001fe40007fde0ff */
[----:B-1----:R-:W-:-:S03]  /*91c40*/  IADD3 R58, P4, PT, R48, R2, RZ ;  /* 0x00000002303a7210 */ /* 0x002fc60007f9e0ff */
[----:B------:R-:W-:Y:S01]  /*91c50*/  IMAD.X R55, R8, 0x1, R5, P6 ;  /* 0x0000000108377824 */ /* 0x000fe200030e0605 */
[----:B------:R-:W-:Y:S01]  /*91c60*/  IADD3 R48, P6, PT, R48, R3, RZ ;  /* 0x0000000330307210 */ /* 0x000fe20007fde0ff */
[----:B------:R-:W-:-:S04]  /*91c70*/  IMAD.X R59, R9, 0x1, R4, P4 ;  /* 0x00000001093b7824 */ /* 0x000fc800020e0604 */
[----:B------:R-:W-:Y:S01]  /*91c80*/  IMAD.X R49, R9, 0x1, R5, P6 ;  /* 0x0000000109317824 */ /* 0x000fe200030e0605 */
[----:B------:R0:W-:Y:S01]  /*91c90*/  STL.64 [R1+0x1950], R54 ;  /* 0x0019503601007387 */ /* 0x0001e20000100a00 */
[----:B------:R-:W-:-:S03]  /*91ca0*/  SHF.R.S32.HI R8, RZ, 0x1f, R44 ;  /* 0x0000001fff087819 */ /* 0x000fc6000001142c */
[----:B------:R-:W-:Y:S04]  /*91cb0*/  STL.64 [R1+0x1968], R58 ;  /* 0x0019683a01007387 */ /* 0x000fe80000100a00 */
[----:B------:R1:W-:Y:S01]  /*91cc0*/  STL.64 [R1+0x1960], R48 ;  /* 0x0019603001007387 */ /* 0x0003e20000100a00 */
[C---:B0-----:R-:W-:Y:S02]  /*91cd0*/  IADD3 R54, P5, PT, R44.reuse, R2, RZ ;  /* 0x000000022c367210 */ /* 0x041fe40007fbe0ff */
[----:B-1----:R-:W-:Y:S01]  /*91ce0*/  IADD3 R48, P6, PT, R44, R3, RZ ;  /* 0x000000032c307210 */ /* 0x002fe20007fde0ff */
[----:B------:R-:W-:Y:S02]  /*91cf0*/  IMAD.MOV.U32 R44, RZ, RZ, R42 ;  /* 0x000000ffff2c7224 */ /* 0x000fe400078e002a */
[----:B------:R-:W-:-:S02]  /*91d00*/  IMAD.MOV.U32 R42, RZ, RZ, R41 ;  /* 0x000000ffff2a7224 */ /* 0x000fc400078e0029 */
[----:B------:R-:W-:Y:S02]  /*91d10*/  IMAD.MOV.U32 R41, RZ, RZ, R40 ;  /* 0x000000ffff297224 */ /* 0x000fe400078e0028 */
[C---:B------:R-:W-:Y:S02]  /*91d20*/  IMAD.X R55, R8.reuse, 0x1, R4, P5 ;  /* 0x0000000108377824 */ /* 0x040fe400028e0604 */
[----:B------:R-:W-:Y:S02]  /*91d30*/  IMAD.MOV.U32 R40, RZ, RZ, R39 ;  /* 0x000000ffff287224 */ /* 0x000fe400078e0027 */
[----:B------:R-:W-:Y:S02]  /*91d40*/  IMAD.MOV.U32 R39, RZ, RZ, R35 ;  /* 0x000000ffff277224 */ /* 0x000fe400078e0023 */
[----:B------:R-:W-:Y:S02]  /*91d50*/  IMAD.MOV.U32 R35, RZ, RZ, R34 ;  /* 0x000000ffff237224 */ /* 0x000fe400078e0022 */
[----:B------:R-:W-:-:S02]  /*91d60*/  IMAD.X R49, R8, 0x1, R5, P6 ;  /* 0x0000000108317824 */ /* 0x000fc400030e0605 */
[----:B------:R-:W-:Y:S01]  /*91d70*/  IMAD.MOV.U32 R34, RZ, RZ, R33 ;  /* 0x000000ffff227224 */ /* 0x000fe200078e0021 */
[----:B------:R-:W-:Y:S01]  /*91d80*/  STL.64 [R1+0x1970], R54 ;  /* 0x0019703601007387 */ /* 0x000fe20000100a00 */
[----:B------:R-:W-:Y:S02]  /*91d90*/  IMAD.MOV.U32 R33, RZ, RZ, R32 ;  /* 0x000000ffff217224 */ /* 0x000fe400078e0020 */
[----:B------:R-:W-:Y:S01]  /*91da0*/  IMAD.MOV.U32 R32, RZ, RZ, R25 ;  /* 0x000000ffff207224 */ /* 0x000fe200078e0019 */
[----:B------:R-:W-:Y:S01]  /*91db0*/  SHF.R.S32.HI R9, RZ, 0x1f, R47 ;  /* 0x0000001fff097819 */ /* 0x000fe2000001142f */
[----:B------:R-:W2:Y:S01]  /*91dc0*/  LDL.LU R25, [R1+0x334] ;  /* 0x0003340001197983 */ /* 0x000ea20000300800 */
[----:B------:R-:W-:-:S03]  /*91dd0*/  IADD3 R58, P4, PT, R47, R2, RZ ;  /* 0x000000022f3a7210 */ /* 0x000fc60007f9e0ff */
[----:B------:R0:W-:Y:S02]  /*91de0*/  STL.64 [R1+0x1980], R48 ;  /* 0x0019803001007387 */ /* 0x0001e40000100a00 */
[----:B------:R-:W-:Y:S01]  /*91df0*/  IMAD.X R59, R9, 0x1, R4, P4 ;  /* 0x00000001093b7824 */ /* 0x000fe200020e0604 */
[----:B0-----:R-:W-:-:S04]  /*91e00*/  IADD3 R48, P6, PT, R47, R3, RZ ;  /* 0x000000032f307210 */ /* 0x001fc80007fde0ff */
[----:B------:R-:W-:Y:S01]  /*91e10*/  STL.64 [R1+0x1988], R58 ;  /* 0x0019883a01007387 */ /* 0x000fe20000100a00 */
[----:B------:R-:W-:Y:S01]  /*91e20*/  IMAD.X R49, R9, 0x1, R5, P6 ;  /* 0x0000000109317824 */ /* 0x000fe200030e0605 */
[----:B------:R-:W-:Y:S02]  /*91e30*/  SHF.R.S32.HI R8, RZ, 0x1f, R43 ;  /* 0x0000001fff087819 */ /* 0x000fe4000001142b */
[C---:B------:R-:W-:Y:S02]  /*91e40*/  IADD3 R54, P5, PT, R43.reuse, R2, RZ ;  /* 0x000000022b367210 */ /* 0x040fe40007fbe0ff */
[----:B------:R0:W-:Y:S03]  /*91e50*/  STL.64 [R1+0x1978], R48 ;  /* 0x0019783001007387 */ /* 0x0001e60000100a00 */
[----:B------:R-:W-:Y:S01]  /*91e60*/  IMAD.X R55, R8, 0x1, R4, P5 ;  /* 0x0000000108377824 */ /* 0x000fe200028e0604 */
[----:B0-----:R-:W-:Y:S01]  /*91e70*/  IADD3 R48, P6, PT, R43, R3, RZ ;  /* 0x000000032b307210 */ /* 0x001fe20007fde0ff */
[----:B------:R-:W-:-:S02]  /*91e80*/  IMAD.MOV.U32 R43, RZ, RZ, R42 ;  /* 0x000000ffff2b7224 */ /* 0x000fc400078e002a */
[----:B------:R-:W-:Y:S02]  /*91e90*/  IMAD.MOV.U32 R42, RZ, RZ, R41 ;  /* 0x000000ffff2a7224 */ /* 0x000fe400078e0029 */
[----:B------:R-:W-:Y:S01]  /*91ea0*/  IMAD.X R49, R8, 0x1, R5, P6 ;  /* 0x0000000108317824 */ /* 0x000fe200030e0605 */
[----:B------:R-:W-:Y:S01]  /*91eb0*/  STL.64 [R1+0x19a0], R54 ;  /* 0x0019a03601007387 */ /* 0x000fe20000100a00 */
[----:B------:R-:W-:Y:S02]  /*91ec0*/  IMAD.MOV.U32 R41, RZ, RZ, R40 ;  /* 0x000000ffff297224 */ /* 0x000fe400078e0028 */
[----:B------:R-:W-:Y:S01]  /*91ed0*/  IMAD.MOV.U32 R40, RZ, RZ, R39 ;  /* 0x000000ffff287224 */ /* 0x000fe200078e0027 */
[----:B------:R0:W-:Y:S01]  /*91ee0*/  STL.64 [R1+0x1998], R48 ;  /* 0x0019983001007387 */ /* 0x0001e20000100a00 */
[----:B------:R-:W-:Y:S02]  /*91ef0*/  IMAD.MOV.U32 R39, RZ, RZ, R35 ;  /* 0x000000ffff277224 */ /* 0x000fe400078e0023 */
[----:B------:R-:W-:-:S02]  /*91f00*/  IMAD.MOV.U32 R35, RZ, RZ, R34 ;  /* 0x000000ffff237224 */ /* 0x000fc400078e0022 */
[----:B------:R-:W-:Y:S02]  /*91f10*/  IMAD.MOV.U32 R34, RZ, RZ, R33 ;  /* 0x000000ffff227224 */ /* 0x000fe400078e0021 */
[----:B------:R-:W-:Y:S02]  /*91f20*/  IMAD.MOV.U32 R33, RZ, RZ, R32 ;  /* 0x000000ffff217224 */ /* 0x000fe400078e0020 */
[----:B------:R-:W-:Y:S02]  /*91f30*/  IMAD.MOV.U32 R32, RZ, RZ, R31 ;  /* 0x000000ffff207224 */ /* 0x000fe400078e001f */
[----:B0-----:R-:W-:Y:S02]  /*91f40*/  IMAD.MOV.U32 R48, RZ, RZ, R43 ;  /* 0x000000ffff307224 */ /* 0x001fe400078e002b */
        /* <DEDUP_REMOVED lines=11> */
[----:B------:R-:W-:Y:S02]  /*92000*/  SHF.R.S32.HI R10, RZ, 0x1f, R46 ;  /* 0x0000001fff0a7819 */ /* 0x000fe4000001142e */
[----:B------:R-:W-:-:S05]  /*92010*/  IADD3 R58, P4, PT, R46, R2, RZ ;  /* 0x000000022e3a7210 */ /* 0x000fca0007f9e0ff */
[----:B------:R-:W-:Y:S01]  /*92020*/  IMAD.X R59, R10, 0x1, R4, P4 ;  /* 0x000000010a3b7824 */ /* 0x000fe200020e0604 */
[----:B------:R-:W-:Y:S02]  /*92030*/  IADD3 R54, P6, PT, R46, R3, RZ ;  /* 0x000000032e367210 */ /* 0x000fe40007fde0ff */
[----:B------:R-:W-:Y:S02]  /*92040*/  SHF.R.S32.HI R9, RZ, 0x1f, R45 ;  /* 0x0000001fff097819 */ /* 0x000fe4000001142d */
[----:B------:R0:W-:Y:S01]  /*92050*/  STL.64 [R1+0x19b0], R58 ;  /* 0x0019b03a01007387 */ /* 0x0001e20000100a00 */
[----:B------:R-:W-:Y:S01]  /*92060*/  IADD3 R46, P5, PT, R45, R2, RZ ;  /* 0x000000022d2e7210 */ /* 0x000fe20007fbe0ff */
[----:B------:R-:W-:-:S04]  /*92070*/  IMAD.X R55, R10, 0x1, R5, P6 ;  /* 0x000000010a377824 */ /* 0x000fc800030e0605 */
[----:B------:R-:W-:Y:S01]  /*92080*/  IMAD.X R47, R9, 0x1, R4, P5 ;  /* 0x00000001092f7824 */ /* 0x000fe200028e0604 */
[----:B0-----:R-:W-:Y:S01]  /*92090*/  IADD3 R58, P4, PT, R45, R3, RZ ;  /* 0x000000032d3a7210 */ /* 0x001fe20007f9e0ff */
[----:B------:R-:W-:Y:S02]  /*920a0*/  IMAD.MOV.U32 R45, RZ, RZ, R43 ;  /* 0x000000ffff2d7224 */ /* 0x000fe400078e002b */
[----:B------:R-:W-:Y:S02]  /*920b0*/  IMAD.MOV.U32 R43, RZ, RZ, R42 ;  /* 0x000000ffff2b7224 */ /* 0x000fe400078e002a */
[----:B------:R-:W-:Y:S02]  /*920c0*/  IMAD.MOV.U32 R42, RZ, RZ, R41 ;  /* 0x000000ffff2a7224 */ /* 0x000fe400078e0029 */
[----:B------:R-:W-:Y:S02]  /*920d0*/  IMAD.MOV.U32 R41, RZ, RZ, R40 ;  /* 0x000000ffff297224 */ /* 0x000fe400078e0028 */
[----:B------:R-:W-:-:S02]  /*920e0*/  IMAD.MOV.U32 R40, RZ, RZ, R39 ;  /* 0x000000ffff287224 */ /* 0x000fc400078e0027 */
[----:B------:R-:W-:Y:S02]  /*920f0*/  IMAD.MOV.U32 R39, RZ, RZ, R35 ;  /* 0x000000ffff277224 */ /* 0x000fe400078e0023 */
[----:B------:R-:W-:Y:S01]  /*92100*/  IMAD.MOV.U32 R35, RZ, RZ, R34 ;  /* 0x000000ffff237224 */ /* 0x000fe200078e0022 */
[----:B------:R0:W-:Y:S01]  /*92110*/  STL.64 [R1+0x19a8], R54 ;  /* 0x0019a83601007387 */ /* 0x0001e20000100a00 */
[----:B------:R-:W-:Y:S02]  /*92120*/  IMAD.MOV.U32 R34, RZ, RZ, R33 ;  /* 0x000000ffff227224 */ /* 0x000fe400078e0021 */
[----:B------:R-:W-:Y:S01]  /*92130*/  IMAD.MOV.U32 R33, RZ, RZ, R32 ;  /* 0x000000ffff217224 */ /* 0x000fe200078e0020 */
[----:B------:R1:W-:Y:S01]  /*92140*/  STL.64 [R1+0x19c0], R46 ;  /* 0x0019c02e01007387 */ /* 0x0003e20000100a00 */
[----:B--2---:R-:W-:-:S03]  /*92150*/  IMAD.MOV.U32 R32, RZ, RZ, R31 ;  /* 0x000000ffff207224 */ /* 0x004fc600078e001f */
[----:B------:R-:W2:Y:S01]  /*92160*/  LDL.LU R31, [R1+0x1a70] ;  /* 0x001a7000011f7983 */ /* 0x000ea20000300800 */
[----:B------:R-:W-:Y:S02]  /*92170*/  SHF.R.S32.HI R8, RZ, 0x1f, R45 ;  /* 0x0000001fff087819 */ /* 0x000fe4000001142d */
[C---:B0-----:R-:W-:Y:S02]  /*92180*/  IADD3 R54, P5, PT, R45.reuse, R2, RZ ;  /* 0x000000022d367210 */ /* 0x041fe40007fbe0ff */
[----:B-1----:R-:W-:Y:S01]  /*92190*/  IADD3 R46, P6, PT, R45, R3, RZ ;  /* 0x000000032d2e7210 */ /* 0x002fe20007fde0ff */
[----:B------:R-:W-:Y:S02]  /*921a0*/  IMAD.MOV.U32 R45, RZ, RZ, R43 ;  /* 0x000000ffff2d7224 */ /* 0x000fe400078e002b */
[----:B------:R-:W-:Y:S02]  /*921b0*/  IMAD.MOV.U32 R43, RZ, RZ, R42 ;  /* 0x000000ffff2b7224 */ /* 0x000fe400078e002a */
[----:B------:R-:W-:-:S02]  /*921c0*/  IMAD.X R59, R9, 0x1, R5, P4 ;  /* 0x00000001093b7824 */ /* 0x000fc400020e0605 */
[----:B------:R-:W-:Y:S02]  /*921d0*/  IMAD.MOV.U32 R42, RZ, RZ, R41 ;  /* 0x000000ffff2a7224 */ /* 0x000fe400078e0029 */
[C---:B------:R-:W-:Y:S02]  /*921e0*/  IMAD.X R55, R8.reuse, 0x1, R4, P5 ;  /* 0x0000000108377824 */ /* 0x040fe400028e0604 */
[----:B------:R-:W-:Y:S02]  /*921f0*/  IMAD.MOV.U32 R41, RZ, RZ, R40 ;  /* 0x000000ffff297224 */ /* 0x000fe400078e0028 */
[----:B------:R-:W-:Y:S02]  /*92200*/  IMAD.X R47, R8, 0x1, R5, P6 ;  /* 0x00000001082f7824 */ /* 0x000fe400030e0605 */
[----:B------:R-:W-:Y:S02]  /*92210*/  IMAD.MOV.U32 R40, RZ, RZ, R39 ;  /* 0x000000ffff287224 */ /* 0x000fe400078e0027 */
[----:B------:R-:W-:Y:S01]  /*92220*/  IMAD.MOV.U32 R39, RZ, RZ, R35 ;  /* 0x000000ffff277224 */ /* 0x000fe200078e0023 */
[----:B------:R0:W-:Y:S01]  /*92230*/  STL.64 [R1+0x19b8], R58 ;  /* 0x0019b83a01007387 */ /* 0x0001e20000100a00 */
[----:B------:R-:W-:-:S02]  /*92240*/  IMAD.MOV.U32 R35, RZ, RZ, R34 ;  /* 0x000000ffff237224 */ /* 0x000fc400078e0022 */
[----:B------:R-:W-:Y:S01]  /*92250*/  IMAD.MOV.U32 R34, RZ, RZ, R33 ;  /* 0x000000ffff227224 */ /* 0x000fe200078e0021 */
[----:B------:R1:W-:Y:S01]  /*92260*/  STL.64 [R1+0x19c8], R54 ;  /* 0x0019c83601007387 */ /* 0x0003e20000100a00 */
[----:B------:R-:W-:-:S03]  /*92270*/  IMAD.MOV.U32 R33, RZ, RZ, R32 ;  /* 0x000000ffff217224 */ /* 0x000fc600078e0020 */
        /* <DEDUP_REMOVED lines=15> */
[----:B--2---:R-:W-:Y:S02]  /*92370*/  IMAD.MOV.U32 R32, RZ, RZ, R31 ;  /* 0x000000ffff207224 */ /* 0x004fe400078e001f */
[----:B------:R-:W2:Y:S01]  /*92380*/  LDL.LU R31, [R1+0x1a94] ;  /* 0x001a9400011f7983 */ /* 0x000ea20000300800 */
[----:B------:R-:W-:Y:S01]  /*92390*/  IMAD.X R59, R8, 0x1, R4, P5 ;  /* 0x00000001083b7824 */ /* 0x000fe200028e0604 */
[----:B------:R-:W-:Y:S02]  /*923a0*/  SHF.R.S32.HI R9, RZ, 0x1f, R44 ;  /* 0x0000001fff097819 */ /* 0x000fe4000001142c */
[----:B------:R-:W-:Y:S02]  /*923b0*/  IADD3 R46, P4, PT, R44, R2, RZ ;  /* 0x000000022c2e7210 */ /* 0x000fe40007f9e0ff */
[----:B------:R0:W-:Y:S01]  /*923c0*/  STL.64 [R1+0x19d0], R58 ;  /* 0x0019d03a01007387 */ /* 0x0001e20000100a00 */
[----:B------:R-:W-:Y:S02]  /*923d0*/  IMAD.X R55, R8, 0x1, R5, P6 ;  /* 0x0000000108377824 */ /* 0x000fe400030e0605 */
[----:B------:R-:W-:Y:S01]  /*923e0*/  IMAD.X R47, R9, 0x1, R4, P4 ;  /* 0x00000001092f7824 */ /* 0x000fe200020e0604 */
[----:B0-----:R-:W-:Y:S01]  /*923f0*/  IADD3 R58, P5, PT, R44, R3, RZ ;  /* 0x000000032c3a7210 */ /* 0x001fe20007fbe0ff */
[----:B------:R-:W-:-:S02]  /*92400*/  IMAD.MOV.U32 R44, RZ, RZ, R43 ;  /* 0x000000ffff2c7224 */ /* 0x000fc400078e002b */
[----:B------:R-:W-:Y:S02]  /*92410*/  IMAD.MOV.U32 R43, RZ, RZ, R42 ;  /* 0x000000ffff2b7224 */ /* 0x000fe400078e002a */
[----:B------:R-:W-:Y:S02]  /*92420*/  IMAD.MOV.U32 R42, RZ, RZ, R41 ;  /* 0x000000ffff2a7224 */ /* 0x000fe400078e0029 */
[----:B------:R-:W-:Y:S02]  /*92430*/  IMAD.MOV.U32 R41, RZ, RZ, R40 ;  /* 0x000000ffff297224 */ /* 0x000fe400078e0028 */
[----:B------:R-:W-:Y:S02]  /*92440*/  IMAD.MOV.U32 R40, RZ, RZ, R39 ;  /* 0x000000ffff287224 */ /* 0x000fe400078e0027 */
[----:B------:R-:W-:Y:S02]  /*92450*/  IMAD.MOV.U32 R39, RZ, RZ, R35 ;  /* 0x000000ffff277224 */ /* 0x000fe400078e0023 */
[----:B------:R-:W-:Y:S01]  /*92460*/  IMAD.MOV.U32 R35, RZ, RZ, R34 ;  /* 0x000000ffff237224 */ /* 0x000fe200078e0022 */
[----:B------:R0:W-:Y:S01]  /*92470*/  STL.64 [R1+0x19e0], R54 ;  /* 0x0019e03601007387 */ /* 0x0001e20000100a00 */
[----:B------:R-:W-:-:S02]  /*92480*/  IMAD.MOV.U32 R34, RZ, RZ, R33 ;  /* 0x000000ffff227224 */ /* 0x000fc400078e0021 */
        /* <DEDUP_REMOVED lines=38> */
[----:B------:R-:W-:Y:S02]  /*926f0*/  SHF.R.S32.HI R9, RZ, 0x1f, R48 ;  /* 0x0000001fff097819 */ /* 0x000fe40000011430 */
[----:B------:R-:W-:Y:S01]  /*92700*/  IADD3 R46, P4, PT, R48, R2, RZ ;  /* 0x00000002302e7210 */ /* 0x000fe20007f9e0ff */
[C-C-:B------:R-:W-:Y:S02]  /*92710*/  IMAD.X R59, R8.reuse, 0x1, R4.reuse, P5 ;  /* 0x00000001083b7824 */ /* 0x140fe400028e0604 */
[----:B------:R-:W-:Y:S02]  /*92720*/  IMAD.X R55, R8, 0x1, R5, P6 ;  /* 0x0000000108377824 */ /* 0x000fe400030e0605 */
[----:B------:R-:W-:Y:S01]  /*92730*/  IMAD.X R47, R9, 0x1, R4, P4 ;  /* 0x00000001092f7824 */ /* 0x000fe200020e0604 */
        /* <DEDUP_REMOVED lines=14> */
[----:B------:R-:W-:Y:S02]  /*92820*/  IADD3 R54, P5, PT, R48, R3, RZ ;  /* 0x0000000330367210 */ /* 0x000fe40007fbe0ff */
[----:B------:R-:W-:Y:S02]  /*92830*/  SHF.R.S32.HI R8, RZ, 0x1f, R46 ;  /* 0x0000001fff087819 */ /* 0x000fe4000001142e */
[----:B------:R-:W-:-:S02]  /*92840*/  IADD3 R48, P4, PT, R46, R2, RZ ;  /* 0x000000022e307210 */ /* 0x000fc40007f9e0ff */
[----:B------:R-:W-:Y:S01]  /*92850*/  IADD3 R46, P6, PT, R46, R3, RZ ;  /* 0x000000032e2e7210 */ /* 0x000fe20007fde0ff */
[--C-:B------:R-:W-:Y:S02]  /*92860*/  IMAD.X R55, R9, 0x1, R5.reuse, P5 ;  /* 0x0000000109377824 */ /* 0x100fe400028e0605 */
[C---:B------:R-:W-:Y:S02]  /*92870*/  IMAD.X R49, R8.reuse, 0x1, R4, P4 ;  /* 0x0000000108317824 */ /* 0x040fe400020e0604 */
        /* <DEDUP_REMOVED lines=23> */
[----:B------:R-:W-:Y:S01]  /*929f0*/  IMAD.MOV.U32 R33, RZ, RZ, R32 ;  /* 0x000000ffff217224 */ /* 0x000fe200078e0020 */
[----:B------:R-:W-:-:S02]  /*92a00*/  SHF.R.S32.HI R8, RZ, 0x1f, R46 ;  /* 0x0000001fff087819 */ /* 0x000fc4000001142e */
[-C--:B------:R-:W-:Y:S01]  /*92a10*/  IADD3 R58, P5, PT, R46, R2.reuse, RZ ;  /* 0x000000022e3a7210 */ /* 0x080fe20007fbe0ff */
[----:B--2---:R-:W-:Y:S02]  /*92a20*/  IMAD.MOV.U32 R32, RZ, RZ, R31 ;  /* 0x000000ffff207224 */ /* 0x004fe400078e001f */
[----:B------:R-:W2:Y:S02]  /*92a30*/  LDL.LU R31, [R1+0x390] ;  /* 0x00039000011f7983 */ /* 0x000ea40000300800 */
        /* <DEDUP_REMOVED lines=81> */
[----:B------:R-:W-:Y:S02]  /*92f50*/  IMAD.X R59, R9, 0x1, R5, P5 ;  /* 0x00000001093b7824 */ /* 0x000fe400028e0605 */
[----:B------:R-:W-:Y:S02]  /*92f60*/  IMAD.MOV.U32 R41, RZ, RZ, R40 ;  /* 0x000000ffff297224 */ /* 0x000fe400078e0028 */
[C---:B------:R-:W-:Y:S02]  /*92f70*/  IMAD.X R55, R8.reuse, 0x1, R4, P4 ;  /* 0x0000000108377824 */ /* 0x040fe400020e0604 */
[----:B------:R-:W-:Y:S02]  /*92f80*/  IMAD.MOV.U32 R40, RZ, RZ, R39 ;  /* 0x000000ffff287224 */ /* 0x000fe400078e0027 */
[----:B------:R-:W-:Y:S02]  /*92f90*/  IMAD.X R47, R8, 0x1, R5, P6 ;  /* 0x00000001082f7824 */ /* 0x000fe400030e0605 */
[----:B------:R-:W-:-:S02]  /*92fa0*/  IMAD.MOV.U32 R39, RZ, RZ, R35 ;  /* 0x000000ffff277224 */ /* 0x000fc400078e0023 */
[----:B------:R-:W-:Y:S01]  /*92fb0*/  IMAD.MOV.U32 R35, RZ, RZ, R34 ;  /* 0x000000ffff237224 */ /* 0x000fe200078e0022 */
[----:B------:R0:W-:Y:S01]  /*92fc0*/  STL.64 [R1+0x1a90], R58 ;  /* 0x001a903a01007387 */ /* 0x0001e20000100a00 */
[----:B------:R-:W-:Y:S02]  /*92fd0*/  IMAD.MOV.U32 R34, RZ, RZ, R33 ;  /* 0x000000ffff227224 */ /* 0x000fe400078e0021 */
[----:B------:R-:W-:Y:S01]  /*92fe0*/  IMAD.MOV.U32 R33, RZ, RZ, R32 ;  /* 0x000000ffff217224 */ /* 0x000fe200078e0020 */
[----:B------:R1:W-:Y:S04]  /*92ff0*/  STL.64 [R1+0x1aa8], R54 ;  /* 0x001aa83601007387 */ /* 0x0003e80000100a00 */
[----:B------:R0:W-:Y:S01]  /*93000*/  STL.64 [R1+0x1aa0], R46 ;  /* 0x001aa02e01007387 */ /* 0x0001e20000100a00 */
[----:B--2---:R-:W-:-:S02]  /*93010*/  IMAD.MOV.U32 R32, RZ, RZ, R31 ;  /* 0x000000ffff207224 */ /* 0x004fc400078e001f */
[----:B------:R-:W-:Y:S02]  /*93020*/  IMAD.MOV.U32 R31, RZ, RZ, R30 ;  /* 0x000000ffff1f7224 */ /* 0x000fe400078e001e */
[----:B------:R-:W2:Y:S01]  /*93030*/  LDL.LU R30, [R1+0x330] ;  /* 0x00033000011e7983 */ /* 0x000ea20000300800 */
[----:B------:R-:W-:Y:S02]  /*93040*/  SHF.R.S32.HI R8, RZ, 0x1f, R44 ;  /* 0x0000001fff087819 */ /* 0x000fe4000001142c */
[C---:B0-----:R-:W-:Y:S02]  /*93050*/  IADD3 R58, P5, PT, R44.reuse, R2, RZ ;  /* 0x000000022c3a7210 */ /* 0x041fe40007fbe0ff */
[----:B-1----:R-:W-:Y:S01]  /*93060*/  IADD3 R54, P6, PT, R44, R3, RZ ;  /* 0x000000032c367210 */ /* 0x002fe20007fde0ff */
        /* <DEDUP_REMOVED lines=12> */
[----:B------:R-:W-:Y:S02]  /*93130*/  SHF.R.S32.HI R9, RZ, 0x1f, R48 ;  /* 0x0000001fff097819 */ /* 0x000fe40000011430 */
[----:B------:R-:W-:Y:S01]  /*93140*/  IADD3 R46, P4, PT, R48, R2, RZ ;  /* 0x00000002302e7210 */ /* 0x000fe20007f9e0ff */
[----:B------:R-:W-:-:S02]  /*93150*/  IMAD.X R59, R8, 0x1, R4, P5 ;  /* 0x00000001083b7824 */ /* 0x000fc400028e0604 */
        /* <DEDUP_REMOVED lines=49> */
[----:B------:R-:W-:Y:S02]  /*93470*/  IMAD.MOV.U32 R30, RZ, RZ, R25 ;  /* 0x000000ffff1e7224 */ /* 0x000fe400078e0019 */
[----:B------:R-:W2:Y:S01]  /*93480*/  LDL.LU R25, [R1+0x30c] ;  /* 0x00030c0001197983 */ /* 0x000ea20000300800 */
[----:B------:R-:W-:Y:S01]  /*93490*/  IMAD.X R59, R8, 0x1, R4, P5 ;  /* 0x00000001083b7824 */ /* 0x000fe200028e0604 */
[----:B------:R-:W-:Y:S02]  /*934a0*/  IADD3 R54, P6, PT, R46, R3, RZ ;  /* 0x000000032e367210 */ /* 0x000fe40007fde0ff */
[----:B------:R-:W-:Y:S02]  /*934b0*/  SHF.R.S32.HI R9, RZ, 0x1f, R45 ;  /* 0x0000001fff097819 */ /* 0x000fe4000001142d */
[----:B------:R0:W-:Y:S01]  /*934c0*/  STL.64 [R1+0x1ad0], R58 ;  /* 0x001ad03a01007387 */ /* 0x0001e20000100a00 */
[----:B------:R-:W-:Y:S01]  /*934d0*/  IADD3 R46, P4, PT, R45, R2, RZ ;  /* 0x000000022d2e7210 */ /* 0x000fe20007f9e0ff */
[----:B------:R-:W-:-:S04]  /*934e0*/  IMAD.X R55, R8, 0x1, R5, P6 ;  /* 0x0000000108377824 */ /* 0x000fc800030e0605 */
[----:B------:R-:W-:Y:S01]  /*934f0*/  IMAD.X R47, R9, 0x1, R4, P4 ;  /* 0x00000001092f7824 */ /* 0x000fe200020e0604 */
[----:B------:R1:W-:Y:S01]  /*93500*/  STL.64 [R1+0x1ac8], R54 ;  /* 0x001ac83601007387 */ /* 0x0003e20000100a00 */
[----:B0-----:R-:W-:Y:S01]  /*93510*/  IADD3 R58, P5, PT, R45, R3, RZ ;  /* 0x000000032d3a7210 */ /* 0x001fe20007fbe0ff */
[----:B------:R-:W-:Y:S02]  /*93520*/  IMAD.MOV.U32 R45, RZ, RZ, R43 ;  /* 0x000000ffff2d7224 */ /* 0x000fe400078e002b */
[----:B------:R-:W-:Y:S02]  /*93530*/  IMAD.MOV.U32 R43, RZ, RZ, R42 ;  /* 0x000000ffff2b7224 */ /* 0x000fe400078e002a */
[----:B------:R-:W-:Y:S02]  /*93540*/  IMAD.MOV.U32 R42, RZ, RZ, R41 ;  /* 0x000000ffff2a7224 */ /* 0x000fe400078e0029 */
[----:B------:R-:W-:Y:S01]  /*93550*/  IMAD.MOV.U32 R41, RZ, RZ, R40 ;  /* 0x000000ffff297224 */ /* 0x000fe200078e0028 */
[----:B------:R-:W-:Y:S01]  /*93560*/  SHF.R.S32.HI R8, RZ, 0x1f, R45 ;  /* 0x0000001fff087819 */ /* 0x000fe2000001142d */
[----:B------:R-:W-:Y:S01]  /*93570*/  IMAD.MOV.U32 R40, RZ, RZ, R39 ;  /* 0x000000ffff287224 */ /* 0x000fe200078e0027 */
[----:B-1----:R-:W-:Y:S01]  /*93580*/  IADD3 R54, P4, PT, R45, R2, RZ ;  /* 0x000000022d367210 */ /* 0x002fe20007f9e0ff */
[----:B------:R-:W-:-:S02]  /*93590*/  IMAD.MOV.U32 R39, RZ, RZ, R35 ;  /* 0x000000ffff277224 */ /* 0x000fc400078e0023 */
[----:B------:R-:W-:Y:S02]  /*935a0*/  IMAD.MOV.U32 R35, RZ, RZ, R34 ;  /* 0x000000ffff237224 */ /* 0x000fe400078e0022 */
[----:B------:R-:W-:Y:S01]  /*935b0*/  IMAD.MOV.U32 R34, RZ, RZ, R33 ;  /* 0x000000ffff227224 */ /* 0x000fe200078e0021 */
[----:B------:R0:W-:Y:S01]  /*935c0*/  STL.64 [R1+0x1b08], R46 ;  /* 0x001b082e01007387 */ /* 0x0001e20000100a00 */
[----:B------:R-:W-:Y:S02]  /*935d0*/  IMAD.MOV.U32 R33, RZ, RZ, R31 ;  /* 0x000000ffff217224 */ /* 0x000fe400078e001f */
[----:B------:R-:W-:Y:S02]  /*935e0*/  IMAD.MOV.U32 R31, RZ, RZ, R30 ;  /* 0x000000ffff1f7224 */ /* 0x000fe400078e001e */
[----:B------:R-:W-:Y:S02]  /*935f0*/  IMAD.X R59, R9, 0x1, R5, P5 ;  /* 0x00000001093b7824 */ /* 0x000fe400028e0605 */
[----:B------:R-:W-:Y:S01]  /*93600*/  IMAD.X R55, R8, 0x1, R4, P4 ;  /* 0x0000000108377824 */ /* 0x000fe200020e0604 */
[----:B0-----:R-:W-:Y:S01]  /*93610*/  IADD3 R46, P6, PT, R45, R3, RZ ;  /* 0x000000032d2e7210 */ /* 0x001fe20007fde0ff */
[----:B------:R-:W-:-:S02]  /*93620*/  IMAD.MOV.U32 R45, RZ, RZ, R43 ;  /* 0x000000ffff2d7224 */ /* 0x000fc400078e002b */
[----:B------:R-:W-:Y:S02]  /*93630*/  IMAD.MOV.U32 R43, RZ, RZ, R42 ;  /* 0x000000ffff2b7224 */ /* 0x000fe400078e002a */
[----:B------:R-:W-:Y:S02]  /*93640*/  IMAD.MOV.U32 R42, RZ, RZ, R41 ;  /* 0x000000ffff2a7224 */ /* 0x000fe400078e0029 */
[----:B------:R-:W-:Y:S02]  /*93650*/  IMAD.MOV.U32 R41, RZ, RZ, R40 ;  /* 0x000000ffff297224 */ /* 0x000fe400078e0028 */
[----:B------:R-:W-:Y:S01]  /*93660*/  IMAD.X R47, R8, 0x1, R5, P6 ;  /* 0x00000001082f7824 */ /* 0x000fe200030e0605 */
[----:B------:R-:W-:Y:S01]  /*93670*/  SHF.R.S32.HI R8, RZ, 0x1f, R45 ;  /* 0x0000001fff087819 */ /* 0x000fe2000001142d */
[----:B------:R-:W-:Y:S02]  /*93680*/  IMAD.MOV.U32 R40, RZ, RZ, R39 ;  /* 0x000000ffff287224 */ /* 0x000fe400078e0027 */
[----:B------:R-:W-:-:S02]  /*93690*/  IMAD.MOV.U32 R39, RZ, RZ, R35 ;  /* 0x000000ffff277224 */ /* 0x000fc400078e0023 */
[----:B------:R-:W-:Y:S02]  /*936a0*/  IMAD.MOV.U32 R35, RZ, RZ, R34 ;  /* 0x000000ffff237224 */ /* 0x000fe400078e0022 */
[----:B------:R-:W-:Y:S02]  /*936b0*/  IMAD.MOV.U32 R34, RZ, RZ, R33 ;  /* 0x000000ffff227224 */ /* 0x000fe400078e0021 */
[----:B------:R-:W-:Y:S02]  /*936c0*/  IMAD.MOV.U32 R33, RZ, RZ, R31 ;  /* 0x000000ffff217224 */ /* 0x000fe400078e001f */
[----:B--2---:R-:W-:Y:S02]  /*936d0*/  IMAD.MOV.U32 R30, RZ, RZ, R25 ;  /* 0x000000ffff1e7224 */ /* 0x004fe400078e0019 */
[----:B------:R-:W-:Y:S02]  /*936e0*/  IMAD.MOV.U32 R25, RZ, RZ, R24 ;  /* 0x000000ffff197224 */ /* 0x000fe400078e0018 */
[----:B------:R-:W-:-:S02]  /*936f0*/  IMAD.MOV.U32 R24, RZ, RZ, R22 ;  /* 0x000000ffff187224 */ /* 0x000fc400078e0016 */
[----:B------:R-:W2:Y:S04]  /*93700*/  LDL.LU R22, [R1+0x50] ;  /* 0x0000500001167983 */ /* 0x000ea80000300800 */
[----:B------:R0:W-:Y:S04]  /*93710*/  STL.64 [R1+0x1b00], R58 ;  /* 0x001b003a01007387 */ /* 0x0001e80000100a00 */
[----:B------:R1:W-:Y:S01]  /*93720*/  STL.64 [R1+0x1b38], R54 ;  /* 0x001b383601007387 */ /* 0x0003e20000100a00 */
[----:B------:R-:W-:Y:S02]  /*93730*/  IMAD.MOV.U32 R31, RZ, RZ, R30 ;  /* 0x000000ffff1f7224 */ /* 0x000fe400078e001e */
[----:B------:R-:W-:Y:S01]  /*93740*/  IMAD.MOV.U32 R30, RZ, RZ, R25 ;  /* 0x000000ffff1e7224 */ /* 0x000fe200078e0019 */
[----:B0-----:R-:W-:-:S02]  /*93750*/  IADD3 R58, P5, PT, R45, R2, RZ ;  /* 0x000000022d3a7210 */ /* 0x001fc40007fbe0ff */
[----:B-1----:R-:W-:Y:S01]  /*93760*/  IADD3 R54, P6, PT, R45, R3, RZ ;  /* 0x000000032d367210 */ /* 0x002fe20007fde0ff */
        /* <DEDUP_REMOVED lines=12> */
[----:B------:R-:W-:Y:S01]  /*93830*/  IMAD.MOV.U32 R31, RZ, RZ, R30 ;  /* 0x000000ffff1f7224 */ /* 0x000fe200078e001e */
[----:B------:R0:W-:Y:S01]  /*93840*/  STL.64 [R1+0x1b28], R46 ;  /* 0x001b282e01007387 */ /* 0x0001e20000100a00 */
[----:B------:R-:W-:Y:S02]  /*93850*/  IMAD.MOV.U32 R30, RZ, RZ, R25 ;  /* 0x000000ffff1e7224 */ /* 0x000fe400078e0019 */
[----:B------:R-:W-:Y:S01]  /*93860*/  IMAD.MOV.U32 R25, RZ, RZ, R24 ;  /* 0x000000ffff197224 */ /* 0x000fe200078e0018 */
[----:B------:R-:W2:Y:S01]  /*93870*/  LDL.LU R11, [R1+0x34] ;  /* 0x00003400010b7983 */ /* 0x000ea20000300800 */
[----:B------:R-:W-:-:S03]  /*93880*/  IMAD.MOV.U32 R24, RZ, RZ, R23 ;  /* 0x000000ffff187224 */ /* 0x000fc600078e0017 */
[----:B------:R-:W2:Y:S01]  /*93890*/  LDL.LU R23, [R1+0xc0] ;  /* 0x0000c00001177983 */ /* 0x000ea20000300800 */
[C---:B------:R-:W-:Y:S01]  /*938a0*/  IMAD.X R59, R8.reuse, 0x1, R4, P5 ;  /* 0x00000001083b7824 */ /* 0x040fe200028e0604 */
[----:B------:R-:W-:Y:S01]  /*938b0*/  SHF.R.S32.HI R9, RZ, 0x1f, R44 ;  /* 0x0000001fff097819 */ /* 0x000fe2000001142c */
[----:B------:R-:W-:Y:S01]  /*938c0*/  IMAD.X R55, R8, 0x1, R5, P6 ;  /* 0x0000000108377824 */ /* 0x000fe200030e0605 */
[C---:B0-----:R-:W-:Y:S02]  /*938d0*/  IADD3 R46, P4, PT, R44.reuse, R2, RZ ;  /* 0x000000022c2e7210 */ /* 0x041fe40007f9e0ff */
[----:B------:R0:W-:Y:S03]  /*938e0*/  STL.64 [R1+0x1b20], R58 ;  /* 0x001b203a01007387 */ /* 0x0001e60000100a00 */
[----:B------:R-:W-:Y:S01]  /*938f0*/  IMAD.X R47, R9, 0x1, R4, P4 ;  /* 0x00000001092f7824 */ /* 0x000fe200020e0604 */
[----:B------:R1:W-:Y:S01]  /*93900*/  STL.64 [R1+0x1b50], R54 ;  /* 0x001b503601007387 */ /* 0x0003e20000100a00 */
[----:B0-----:R-:W-:Y:S01]  /*93910*/  IADD3 R58, P5, PT, R44, R3, RZ ;  /* 0x000000032c3a7210 */ /* 0x001fe20007fbe0ff */
[----:B------:R-:W-:-:S02]  /*93920*/  IMAD.MOV.U32 R44, RZ, RZ, R43 ;  /* 0x000000ffff2c7224 */ /* 0x000fc400078e002b */
[----:B------:R-:W-:Y:S02]  /*93930*/  IMAD.MOV.U32 R43, RZ, RZ, R42 ;  /* 0x000000ffff2b7224 */ /* 0x000fe400078e002a */
[----:B------:R-:W-:Y:S02]  /*93940*/  IMAD.MOV.U32 R42, RZ, RZ, R41 ;  /* 0x000000ffff2a7224 */ /* 0x000fe400078e0029 */
[----:B------:R-:W-:Y:S01]  /*93950*/  IMAD.MOV.U32 R41, RZ, RZ, R40 ;  /* 0x000000ffff297224 */ /* 0x000fe200078e0028 */
[----:B------:R-:W-:Y:S01]  /*93960*/  SHF.R.S32.HI R8, RZ, 0x1f, R44 ;  /* 0x0000001fff087819 */ /* 0x000fe2000001142c */
[----:B------:R-:W-:Y:S01]  /*93970*/  IMAD.MOV.U32 R40, RZ, RZ, R39 ;  /* 0x000000ffff287224 */ /* 0x000fe200078e0027 */
[----:B-1----:R-:W-:Y:S01]  /*93980*/  IADD3 R54, P4, PT, R44, R2, RZ ;  /* 0x000000022c367210 */ /* 0x002fe20007f9e0ff */
[----:B------:R-:W-:Y:S02]  /*93990*/  IMAD.MOV.U32 R39, RZ, RZ, R35 ;  /* 0x000000ffff277224 */ /* 0x000fe400078e0023 */
[----:B------:R-:W-:-:S02]  /*939a0*/  IMAD.MOV.U32 R35, RZ, RZ, R34 ;  /* 0x000000ffff237224 */ /* 0x000fc400078e0022 */
[----:B------:R-:W-:Y:S01]  /*939b0*/  IMAD.MOV.U32 R34, RZ, RZ, R33 ;  /* 0x000000ffff227224 */ /* 0x000fe200078e0021 */
[----:B------:R0:W-:Y:S01]  /*939c0*/  STL.64 [R1+0x1b78], R46 ;  /* 0x001b782e01007387 */ /* 0x0001e20000100a00 */
[----:B------:R-:W-:Y:S02]  /*939d0*/  IMAD.MOV.U32 R33, RZ, RZ, R31 ;  /* 0x000000ffff217224 */ /* 0x000fe400078e001f */
[----:B------:R-:W-:Y:S02]  /*939e0*/  IMAD.MOV.U32 R31, RZ, RZ, R30 ;  /* 0x000000ffff1f7224 */ /* 0x000fe400078e001e */
[----:B------:R-:W-:Y:S02]  /*939f0*/  IMAD.X R59, R9, 0x1, R5, P5 ;  /* 0x00000001093b7824 */ /* 0x000fe400028e0605 */
[----:B------:R-:W-:Y:S02]  /*93a00*/  IMAD.MOV.U32 R30, RZ, RZ, R24 ;  /* 0x000000ffff1e7224 */ /* 0x000fe400078e0018 */
[----:B------:R-:W-:Y:S01]  /*93a10*/  IMAD.X R55, R8, 0x1, R4, P4 ;  /* 0x0000000108377824 */ /* 0x000fe200020e0604 */
[----:B0-----:R-:W-:Y:S01]  /*93a20*/  IADD3 R46, P6, PT, R44, R3, RZ ;  /* 0x000000032c2e7210 */ /* 0x001fe20007fde0ff */
[----:B------:R-:W-:-:S02]  /*93a30*/  IMAD.MOV.U32 R44, RZ, RZ, R43 ;  /* 0x000000ffff2c7224 */ /* 0x000fc400078e002b */
[----:B------:R-:W-:Y:S02]  /*93a40*/  IMAD.MOV.U32 R43, RZ, RZ, R42 ;  /* 0x000000ffff2b7224 */ /* 0x000fe400078e002a */
[----:B------:R-:W-:Y:S02]  /*93a50*/  IMAD.MOV.U32 R42, RZ, RZ, R41 ;  /* 0x000000ffff2a7224 */ /* 0x000fe400078e0029 */
[----:B------:R-:W-:Y:S01]  /*93a60*/  IMAD.X R47, R8, 0x1, R5, P6 ;  /* 0x00000001082f7824 */ /* 0x000fe200030e0605 */
[----:B------:R-:W-:Y:S01]  /*93a70*/  SHF.R.S32.HI R8, RZ, 0x1f, R44 ;  /* 0x0000001fff087819 */ /* 0x000fe2000001142c */
[----:B------:R-:W-:Y:S02]  /*93a80*/  IMAD.MOV.U32 R41, RZ, RZ, R40 ;  /* 0x000000ffff297224 */ /* 0x000fe400078e0028 */
[----:B------:R-:W-:Y:S02]  /*93a90*/  IMAD.MOV.U32 R40, RZ, RZ, R39 ;  /* 0x000000ffff287224 */ /* 0x000fe400078e0027 */
[----:B------:R-:W-:-:S02]  /*93aa0*/  IMAD.MOV.U32 R39, RZ, RZ, R35 ;  /* 0x000000ffff277224 */ /* 0x000fc400078e0023 */
[----:B------:R-:W-:Y:S02]  /*93ab0*/  IMAD.MOV.U32 R35, RZ, RZ, R34 ;  /* 0x000000ffff237224 */ /* 0x000fe400078e0022 */
[----:B------:R-:W-:Y:S02]  /*93ac0*/  IMAD.MOV.U32 R34, RZ, RZ, R29 ;  /* 0x000000ffff227224 */ /* 0x000fe400078e001d */
[----:B--2---:R-:W-:Y:S02]  /*93ad0*/  IMAD.MOV.U32 R24, RZ, RZ, R23 ;  /* 0x000000ffff187224 */ /* 0x004fe400078e0017 */
[----:B------:R-:W-:Y:S02]  /*93ae0*/  IMAD.MOV.U32 R23, RZ, RZ, R14 ;  /* 0x000000ffff177224 */ /* 0x000fe400078e000e */
[----:B------:R-:W2:Y:S04]  /*93af0*/  LDL.LU R14, [R1+0x60] ;  /* 0x00006000010e7983 */ /* 0x000ea80000300800 */
[----:B------:R0:W-:Y:S04]  /*93b00*/  STL.64 [R1+0x1b30], R58 ;  /* 0x001b303a01007387 */ /* 0x0001e80000100a00 */
[----:B------:R1:W-:Y:S01]  /*93b10*/  STL.64 [R1+0x1b70], R54 ;  /* 0x001b703601007387 */ /* 0x0003e20000100a00 */
[----:B0-----:R-:W-:-:S02]  /*93b20*/  IADD3 R58, P5, PT, R44, R2, RZ ;  /* 0x000000022c3a7210 */ /* 0x001fc40007fbe0ff */
[----:B-1----:R-:W-:Y:S01]  /*93b30*/  IADD3 R54, P6, PT, R44, R3, RZ ;  /* 0x000000032c367210 */ /* 0x002fe20007fde0ff */
        /* <DEDUP_REMOVED lines=9> */
[----:B------:R-:W2:Y:S01]  /*93bd0*/  LDL.LU R29, [R1+0x2c8] ;  /* 0x0002c800011d7983 */ /* 0x000ea20000300800 */
[----:B------:R-:W-:-:S03]  /*93be0*/  IMAD.MOV.U32 R32, RZ, RZ, R28 ;  /* 0x000000ffff207224 */ /* 0x000fc600078e001c */
[----:B------:R-:W2:Y:S01]  /*93bf0*/  LDL.LU R28, [R1+0x2d0] ;  /* 0x0002d000011c7983 */ /* 0x000ea20000300800 */
[----:B------:R-:W-:Y:S02]  /*93c00*/  SHF.R.S32.HI R9, RZ, 0x1f, R48 ;  /* 0x0000001fff097819 */ /* 0x000fe40000011430 */
[----:B0-----:R-:W-:Y:S01]  /*93c10*/  IADD3 R46, P4, PT, R48, R2, RZ ;  /* 0x00000002302e7210 */ /* 0x001fe20007f9e0ff */
        /* <DEDUP_REMOVED lines=13> */
[----:B--2---:R-:W-:Y:S02]  /*93cf0*/  IMAD.MOV.U32 R32, RZ, RZ, R28 ;  /* 0x000000ffff207224 */ /* 0x004fe400078e001c */
[----:B------:R-:W-:Y:S02]  /*93d00*/  IMAD.MOV.U32 R28, RZ, RZ, R27 ;  /* 0x000000ffff1c7224 */ /* 0x000fe400078e001b */
[----:B------:R-:W-:Y:S02]  /*93d10*/  IMAD.MOV.U32 R27, RZ, RZ, R21 ;  /* 0x000000ffff1b7224 */ /* 0x000fe400078e0015 */
        /* <DEDUP_REMOVED lines=17> */
[----:B------:R-:W-:Y:S01]  /*93e30*/  IMAD.MOV.U32 R28, RZ, RZ, R27 ;  /* 0x000000ffff1c7224 */ /* 0x000fe200078e001b */
[----:B------:R-:W-:-:S02]  /*93e40*/  SHF.R.S32.HI R8, RZ, 0x1f, R46 ;  /* 0x0000001fff087819 */ /* 0x000fc4000001142e */
[CC--:B------:R-:W-:Y:S02]  /*93e50*/  IADD3 R54, P5, PT, R46.reuse, R2.reuse, RZ ;  /* 0x000000022e367210 */ /* 0x0c0fe40007fbe0ff */
[----:B------:R-:W-:Y:S02]  /*93e60*/  IADD3 R48, P6, PT, R46, R3, RZ ;  /* 0x000000032e307210 */ /* 0x000fe40007fde0ff */
[----:B------:R-:W-:Y:S02]  /*93e70*/  SHF.R.S32.HI R9, RZ, 0x1f, R45 ;  /* 0x0000001fff097819 */ /* 0x000fe4000001142d */
[----:B------:R-:W-:Y:S01]  /*93e80*/  IADD3 R46, P4, PT, R45, R2, RZ ;  /* 0x000000022d2e7210 */ /* 0x000fe20007f9e0ff */
[C-C-:B------:R-:W-:Y:S02]  /*93e90*/  IMAD.X R55, R8.reuse, 0x1, R4.reuse, P5 ;  /* 0x0000000108377824 */ /* 0x140fe400028e0604 */
[----:B------:R-:W-:Y:S02]  /*93ea0*/  IMAD.X R49, R8, 0x1, R5, P6 ;  /* 0x0000000108317824 */ /* 0x000fe400030e0605 */
[----:B------:R-:W-:Y:S01]  /*93eb0*/  IMAD.X R47, R9, 0x1, R4, P4 ;  /* 0x00000001092f7824 */ /* 0x000fe200020e0604 */
[----:B------:R-:W-:Y:S01]  /*93ec0*/  SHF.R.S32.HI R8, RZ, 0x1f, R43 ;  /* 0x0000001fff087819 */ /* 0x000fe2000001142b */
[----:B--2---:R-:W-:-:S02]  /*93ed0*/  IMAD.MOV.U32 R27, RZ, RZ, R21 ;  /* 0x000000ffff1b7224 */ /* 0x004fc400078e0015 */
[----:B------:R-:W2:Y:S04]  /*93ee0*/  LDL.LU R21, [R1+0x80] ;  /* 0x0000800001157983 */ /* 0x000ea80000300800 */
[----:B------:R0:W-:Y:S04]  /*93ef0*/  STL.64 [R1+0x1bb8], R54 ;  /* 0x001bb83601007387 */ /* 0x0001e80000100a00 */
[----:B------:R1:W-:Y:S04]  /*93f00*/  STL.64 [R1+0x1bb0], R48 ;  /* 0x001bb03001007387 */ /* 0x0003e80000100a00 */
[----:B------:R3:W-:Y:S01]  /*93f10*/  STL.64 [R1+0x1c08], R46 ;  /* 0x001c082e01007387 */ /* 0x0007e20000100a00 */
[----:B0-----:R-:W-:-:S02]  /*93f20*/  IADD3 R54, P5, PT, R45, R3, RZ ;  /* 0x000000032d367210 */ /* 0x001fc40007fbe0ff */
[----:B-1----:R-:W-:-:S03]  /*93f30*/  IADD3 R48, P4, PT, R43, R2, RZ ;  /* 0x000000022b307210 */ /* 0x002fc60007f9e0ff */
[----:B------:R-:W-:Y:S01]  /*93f40*/  IMAD.X R55, R9, 0x1, R5, P5 ;  /* 0x0000000109377824 */ /* 0x000fe200028e0605 */
[----:B---3--:R-:W-:Y:S01]  /*93f50*/  IADD3 R46, P6, PT, R43, R3, RZ ;  /* 0x000000032b2e7210 */ /* 0x008fe20007fde0ff */
[----:B------:R-:W-:-:S03]  /*93f60*/  IMAD.X R49, R8, 0x1, R4, P4 ;  /* 0x0000000108317824 */ /* 0x000fc600020e0604 */
[----:B------:R-:W-:Y:S01]  /*93f70*/  STL.64 [R1+0x1bd0], R54 ;  /* 0x001bd03601007387 */ /* 0x000fe20000100a00 */
[----:B------:R-:W-:-:S03]  /*93f80*/  IMAD.X R47, R8, 0x1, R5, P6 ;  /* 0x00000001082f7824 */ /* 0x000fc600030e0605 */
[----:B------:R0:W-:Y:S01]  /*93f90*/  STL.64 [R1+0x1c00], R48 ;  /* 0x001c003001007387 */ /* 0x0001e20000100a00 */
[----:B------:R-:W-:-:S03]  /*93fa0*/  SHF.R.S32.HI R8, RZ, 0x1f, R42 ;  /* 0x0000001fff087819 */ /* 0x000fc6000001142a */
[----:B------:R1:W-:Y:S01]  /*93fb0*/  STL.64 [R1+0x1c38], R46 ;  /* 0x001c382e01007387 */ /* 0x0003e20000100a00 */
[----:B------:R-:W-:Y:S02]  /*93fc0*/  SHF.R.S32.HI R9, RZ, 0x1f, R44 ;  /* 0x0000001fff097819 */ /* 0x000fe4000001142c */
[CC--:B0-----:R-:W-:Y:S02]  /*93fd0*/  IADD3 R48, P5, PT, R42.reuse, R2.reuse, RZ ;  /* 0x000000022a307210 */ /* 0x0c1fe40007fbe0ff */
[----:B-1----:R-:W-:Y:S02]  /*93fe0*/  IADD3 R46, P6, PT, R42, R3, RZ ;  /* 0x000000032a2e7210 */ /* 0x002fe40007fde0ff */
[----:B------:R-:W-:Y:S01]  /*93ff0*/  IADD3 R42, P4, PT, R44, R2, RZ ;  /* 0x000000022c2a7210 */ /* 0x000fe20007f9e0ff */
[C---:B------:R-:W-:Y:S02]  /*94000*/  IMAD.X R49, R8.reuse, 0x1, R4, P5 ;  /* 0x0000000108317824 */ /* 0x040fe400028e0604 */
[----:B------:R-:W-:-:S02]  /*94010*/  IMAD.X R47, R8, 0x1, R5, P6 ;  /* 0x00000001082f7824 */ /* 0x000fc400030e0605 */
[----:B------:R-:W-:Y:S01]  /*94020*/  IMAD.X R43, R9, 0x1, R4, P4 ;  /* 0x00000001092b7824 */ /* 0x000fe200020e0604 */
[----:B------:R-:W-:Y:S01]  /*94030*/  STL.64 [R1+0x1c18], R48 ;  /* 0x001c183001007387 */ /* 0x000fe20000100a00 */
[----:B------:R-:W-:-:S03]  /*94040*/  SHF.R.S32.HI R8, RZ, 0x1f, R41 ;  /* 0x0000001fff087819 */ /* 0x000fc60000011429 */
[----:B------:R0:W-:Y:S04]  /*94050*/  STL.64 [R1+0x1bf8], R46 ;  /* 0x001bf82e01007387 */ /* 0x0001e80000100a00 */
[----:B------:R1:W-:Y:S01]  /*94060*/  STL.64 [R1+0x1c30], R42 ;  /* 0x001c302a01007387 */ /* 0x0003e20000100a00 */
[-C--:B0-----:R-:W-:Y:S02]  /*94070*/  IADD3 R46, P5, PT, R44, R3.reuse, RZ ;  /* 0x000000032c2e7210 */ /* 0x081fe40007fbe0ff */
[C---:B------:R-:W-:Y:S02]  /*94080*/  IADD3 R44, P4, PT, R41.reuse, R2, RZ ;  /* 0x00000002292c7210 */ /* 0x040fe40007f9e0ff */
[----:B-1----:R-:W-:Y:S01]  /*94090*/  IADD3 R42, P6, PT, R41, R3, RZ ;  /* 0x00000003292a7210 */ /* 0x002fe20007fde0ff */
[----:B------:R-:W-:-:S02]  /*940a0*/  IMAD.X R47, R9, 0x1, R5, P5 ;  /* 0x00000001092f7824 */ /* 0x000fc400028e0605 */
[C---:B------:R-:W-:Y:S02]  /*940b0*/  IMAD.X R45, R8.reuse, 0x1, R4, P4 ;  /* 0x00000001082d7824 */ /* 0x040fe400020e0604 */
[----:B------:R-:W-:Y:S01]  /*940c0*/  IMAD.X R43, R8, 0x1, R5, P6 ;  /* 0x00000001082b7824 */ /* 0x000fe200030e0605 */
[----:B------:R-:W-:Y:S01]  /*940d0*/  STL.64 [R1+0x1c10], R46 ;  /* 0x001c102e01007387 */ /* 0x000fe20000100a00 */
[----:B------:R-:W-:-:S03]  /*940e0*/  SHF.R.S32.HI R8, RZ, 0x1f, R40 ;  /* 0x0000001fff087819 */ /* 0x000fc60000011428 */
[----:B------:R0:W-:Y:S01]  /*940f0*/  STL.64 [R1+0x1c60], R44 ;  /* 0x001c602c01007387 */ /* 0x0001e20000100a00 */
[----:B------:R-:W-:-:S03]  /*94100*/  SHF.R.S32.HI R9, RZ, 0x1f, R39 ;  /* 0x0000001fff097819 */ /* 0x000fc60000011427 */
[----:B------:R1:W-:Y:S01]  /*94110*/  STL.64 [R1+0x1c58], R42 ;  /* 0x001c582a01007387 */ /* 0x0003e20000100a00 */
[CC--:B0-----:R-:W-:Y:S02]  /*94120*/  IADD3 R44, P5, PT, R40.reuse, R2.reuse, RZ ;  /* 0x00000002282c7210 */ /* 0x0c1fe40007fbe0ff */
[----:B-1----:R-:W-:Y:S02]  /*94130*/  IADD3 R42, P6, PT, R40, R3, RZ ;  /* 0x00000003282a7210 */ /* 0x002fe40007fde0ff */
[----:B------:R-:W-:Y:S01]  /*94140*/  IADD3 R40, P4, PT, R39, R2, RZ ;  /* 0x0000000227287210 */ /* 0x000fe20007f9e0ff */
[C-C-:B------:R-:W-:Y:S02]  /*94150*/  IMAD.X R45, R8.reuse, 0x1, R4.reuse, P5 ;  /* 0x00000001082d7824 */ /* 0x140fe400028e0604 */
[----:B------:R-:W-:Y:S02]  /*94160*/  IMAD.X R43, R8, 0x1, R5, P6 ;  /* 0x00000001082b7824 */ /* 0x000fe400030e0605 */
[----:B------:R-:W-:Y:S01]  /*94170*/  IMAD.X R41, R9, 0x1, R4, P4 ;  /* 0x0000000109297824 */ /* 0x000fe200020e0604 */
[----:B------:R0:W-:Y:S01]  /*94180*/  STL.64 [R1+0x1c50], R44 ;  /* 0x001c502c01007387 */ /* 0x0001e20000100a00 */
[----:B------:R-:W-:-:S03]  /*94190*/  SHF.R.S32.HI R8, RZ, 0x1f, R35 ;  /* 0x0000001fff087819 */ /* 0x000fc60000011423 */
[----:B------:R1:W-:Y:S04]  /*941a0*/  STL.64 [R1+0x1c48], R42 ;  /* 0x001c482a01007387 */ /* 0x0003e80000100a00 */
[----:B------:R3:W-:Y:S01]  /*941b0*/  STL.64 [R1+0x1c80], R40 ;  /* 0x001c802801007387 */ /* 0x0007e20000100a00 */
[----:B0-----:R-:W-:Y:S02]  /*941c0*/  IADD3 R44, P5, PT, R39, R3, RZ ;  /* 0x00000003272c7210 */ /* 0x001fe40007fbe0ff */
        /* <DEDUP_REMOVED lines=15> */
[----:B------:R-:W-:-:S03]  /*942c0*/  IMAD.X R35, R9, 0x1, R4, P4 ;  /* 0x0000000109237824 */ /* 0x000fc600020e0604 */
[----:B------:R0:W-:Y:S01]  /*942d0*/  STL.64 [R1+0x1c98], R40 ;  /* 0x001c982801007387 */ /* 0x0001e20000100a00 */
[----:B------:R-:W-:-:S03]  /*942e0*/  SHF.R.S32.HI R8, RZ, 0x1f, R32 ;  /* 0x0000001fff087819 */ /* 0x000fc60000011420 */
[----:B------:R-:W-:Y:S04]  /*942f0*/  STL.64 [R1+0x1cb0], R42 ;  /* 0x001cb02a01007387 */ /* 0x000fe80000100a00 */
[----:B------:R1:W-:Y:S01]  /*94300*/  STL.64 [R1+0x1cc8], R34 ;  /* 0x001cc82201007387 */ /* 0x0003e20000100a00 */
[-C--:B0-----:R-:W-:Y:S02]  /*94310*/  IADD3 R40, P5, PT, R33, R3.reuse, RZ ;  /* 0x0000000321287210 */ /* 0x081fe40007fbe0ff */
[C---:B-1----:R-:W-:Y:S02]  /*94320*/  IADD3 R34, P4, PT, R32.reuse, R2, RZ ;  /* 0x0000000220227210 */ /* 0x042fe40007f9e0ff */
[----:B------:R-:W-:Y:S01]  /*94330*/  IADD3 R32, P6, PT, R32, R3, RZ ;  /* 0x0000000320207210 */ /* 0x000fe20007fde0ff */
[----:B------:R-:W-:-:S02]  /*94340*/  IMAD.X R41, R9, 0x1, R5, P5 ;  /* 0x0000000109297824 */ /* 0x000fc400028e0605 */
[C---:B------:R-:W-:Y:S02]  /*94350*/  IMAD.X R35, R8.reuse, 0x1, R4, P4 ;  /* 0x0000000108237824 */ /* 0x040fe400020e0604 */
[----:B------:R-:W-:Y:S01]  /*94360*/  IMAD.X R33, R8, 0x1, R5, P6 ;  /* 0x0000000108217824 */ /* 0x000fe200030e0605 */
[----:B------:R0:W-:Y:S01]  /*94370*/  STL.64 [R1+0x1ce8], R40 ;  /* 0x001ce82801007387 */ /* 0x0001e20000100a00 */
[----:B------:R-:W-:-:S03]  /*94380*/  SHF.R.S32.HI R8, RZ, 0x1f, R31 ;  /* 0x0000001fff087819 */ /* 0x000fc6000001141f */
[----:B------:R1:W-:Y:S01]  /*94390*/  STL.64 [R1+0x1d08], R34 ;  /* 0x001d082201007387 */ /* 0x0003e20000100a00 */
[----:B------:R-:W-:-:S03]  /*943a0*/  SHF.R.S32.HI R9, RZ, 0x1f, R29 ;  /* 0x0000001fff097819 */ /* 0x000fc6000001141d */
[----:B------:R3:W-:Y:S01]  /*943b0*/  STL.64 [R1+0x1ce0], R32 ;  /* 0x001ce02001007387 */ /* 0x0007e20000100a00 */
[CC--:B0-----:R-:W-:Y:S02]  /*943c0*/  IADD3 R40, P5, PT, R31.reuse, R2.reuse, RZ ;  /* 0x000000021f287210 */ /* 0x0c1fe40007fbe0ff */
[----:B-1----:R-:W-:Y:S02]  /*943d0*/  IADD3 R34, P6, PT, R31, R3, RZ ;  /* 0x000000031f227210 */ /* 0x002fe40007fde0ff */
[----:B---3--:R-:W-:-:S03]  /*943e0*/  IADD3 R32, P4, PT, R29, R2, RZ ;  /* 0x000000021d207210 */ /* 0x008fc60007f9e0ff */
[C---:B------:R-:W-:Y:S02]  /*943f0*/  IMAD.X R35, R8.reuse, 0x1, R5, P6 ;  /* 0x0000000108237824 */ /* 0x040fe400030e0605 */
[--C-:B------:R-:W-:Y:S02]  /*94400*/  IMAD.X R41, R8, 0x1, R4.reuse, P5 ;  /* 0x0000000108297824 */ /* 0x100fe400028e0604 */
[----:B------:R-:W-:Y:S01]  /*94410*/  IMAD.X R33, R9, 0x1, R4, P4 ;  /* 0x0000000109217824 */ /* 0x000fe200020e0604 */
        /* <DEDUP_REMOVED lines=10> */
[----:B------:R-:W-:Y:S01]  /*944c0*/  STL.64 [R1+0x1d00], R34 ;  /* 0x001d002201007387 */ /* 0x000fe20000100a00 */
[----:B------:R-:W-:-:S03]  /*944d0*/  SHF.R.S32.HI R9, RZ, 0x1f, R30 ;  /* 0x0000001fff097819 */ /* 0x000fc6000001141e */
[----:B------:R-:W-:Y:S04]  /*944e0*/  STL.64 [R1+0x1d40], R32 ;  /* 0x001d402001007387 */ /* 0x000fe80000100a00 */
[----:B------:R0:W-:Y:S01]  /*944f0*/  STL.64 [R1+0x1d38], R28 ;  /* 0x001d381c01007387 */ /* 0x0001e20000100a00 */
[----:B------:R-:W-:Y:S02]  /*94500*/  SHF.R.S32.HI R8, RZ, 0x1f, R27 ;  /* 0x0000001fff087819 */ /* 0x000fe4000001141b */
[----:B0-----:R-:W-:-:S05]  /*94510*/  IADD3 R28, P5, PT, R30, R2, RZ ;  /* 0x000000021e1c7210 */ /* 0x001fca0007fbe0ff */
[--C-:B------:R-:W-:Y:S01]  /*94520*/  IMAD.X R29, R9, 0x1, R4.reuse, P5 ;  /* 0x00000001091d7824 */ /* 0x100fe200028e0604 */
[-C--:B------:R-:W-:Y:S02]  /*94530*/  IADD3 R32, P4, PT, R30, R3.reuse, RZ ;  /* 0x000000031e207210 */ /* 0x080fe40007f9e0ff */
[----:B------:R-:W-:Y:S02]  /*94540*/  IADD3 R30, P5, PT, R27, R2, RZ ;  /* 0x000000021b1e7210 */ /* 0x000fe40007fbe0ff */
[----:B------:R0:W-:Y:S01]  /*94550*/  STL.64 [R1+0x1d30], R28 ;  /* 0x001d301c01007387 */ /* 0x0001e20000100a00 */
[--C-:B------:R-:W-:Y:S02]  /*94560*/  IMAD.X R33, R9, 0x1, R5.reuse, P4 ;  /* 0x0000000109217824 */ /* 0x100fe400020e0605 */
[C---:B------:R-:W-:Y:S01]  /*94570*/  IMAD.X R31, R8.reuse, 0x1, R4, P5 ;  /* 0x00000001081f7824 */ /* 0x040fe200028e0604 */
[----:B0-----:R-:W-:Y:S02]  /*94580*/  IADD3 R28, P6, PT, R27, R3, RZ ;  /* 0x000000031b1c7210 */ /* 0x001fe40007fde0ff */
[----:B------:R0:W-:Y:S03]  /*94590*/  STL.64 [R1+0x1d28], R32 ;  /* 0x001d282001007387 */ /* 0x0001e60000100a00 */
[----:B------:R-:W-:Y:S01]  /*945a0*/  IMAD.X R29, R8, 0x1, R5, P6 ;  /* 0x00000001081d7824 */ /* 0x000fe200030e0605 */
[----:B------:R-:W-:Y:S01]  /*945b0*/  STL.64 [R1+0x1d70], R30 ;  /* 0x001d701e01007387 */ /* 0x000fe20000100a00 */
[----:B------:R-:W-:-:S03]  /*945c0*/  SHF.R.S32.HI R9, RZ, 0x1f, R23 ;  /* 0x0000001fff097819 */ /* 0x000fc60000011417 */
[----:B------:R1:W-:Y:S01]  /*945d0*/  STL.64 [R1+0x1d68], R28 ;  /* 0x001d681c01007387 */ /* 0x0003e20000100a00 */
[----:B------:R-:W-:Y:S01]  /*945e0*/  IMAD.MOV.U32 R27, RZ, RZ, R26 ;  /* 0x000000ffff1b7224 */ /* 0x000fe200078e001a */
[C---:B0-----:R-:W-:Y:S02]  /*945f0*/  IADD3 R32, P4, PT, R23.reuse, R3, RZ ;  /* 0x0000000317207210 */ /* 0x041fe40007f9e0ff */
[----:B-1----:R-:W-:-:S05]  /*94600*/  IADD3 R28, P5, PT, R23, R2, RZ ;  /* 0x00000002171c7210 */ /* 0x002fca0007fbe0ff */
[--C-:B------:R-:W-:Y:S01]  /*94610*/  IMAD.X R29, R9, 0x1, R4.reuse, P5 ;  /* 0x00000001091d7824 */ /* 0x100fe200028e0604 */
[----:B------:R-:W-:Y:S02]  /*94620*/  SHF.R.S32.HI R8, RZ, 0x1f, R27 ;  /* 0x0000001fff087819 */ /* 0x000fe4000001141b */
[----:B------:R-:W-:Y:S02]  /*94630*/  IADD3 R30, P5, PT, R27, R2, RZ ;  /* 0x000000021b1e7210 */ /* 0x000fe40007fbe0ff */
[----:B------:R0:W-:Y:S01]  /*94640*/  STL.64 [R1+0x1d78], R28 ;  /* 0x001d781c01007387 */ /* 0x0001e20000100a00 */
[----:B------:R-:W-:Y:S02]  /*94650*/  IMAD.X R33, R9, 0x1, R5, P4 ;  /* 0x0000000109217824 */ /* 0x000fe400020e0605 */
[C---:B------:R-:W-:Y:S02]  /*94660*/  IMAD.X R31, R8.reuse, 0x1, R4, P5 ;  /* 0x00000001081f7824 */ /* 0x040fe400028e0604 */
[----:B------:R-:W-:Y:S01]  /*94670*/  IMAD.MOV.U32 R26, RZ, RZ, R25 ;  /* 0x000000ffff1a7224 */ /* 0x000fe200078e0019 */
[----:B0-----:R-:W-:Y:S01]  /*94680*/  IADD3 R28, P6, PT, R27, R3, RZ ;  /* 0x000000031b1c7210 */ /* 0x001fe20007fde0ff */
[----:B------:R-:W-:Y:S01]  /*94690*/  IMAD.MOV.U32 R25, RZ, RZ, R24 ;  /* 0x000000ffff197224 */ /* 0x000fe200078e0018 */
[----:B------:R-:W-:Y:S03]  /*946a0*/  STL.64 [R1+0x1d60], R32 ;  /* 0x001d602001007387 */ /* 0x000fe60000100a00 */
[----:B------:R-:W-:Y:S01]  /*946b0*/  IMAD.X R29, R8, 0x1, R5, P6 ;  /* 0x00000001081d7824 */ /* 0x000fe200030e0605 */
[----:B------:R-:W-:Y:S01]  /*946c0*/  STL.64 [R1+0x1d98], R30 ;  /* 0x001d981e01007387 */ /* 0x000fe20000100a00 */
[----:B------:R-:W-:-:S03]  /*946d0*/  SHF.R.S32.HI R9, RZ, 0x1f, R25 ;  /* 0x0000001fff097819 */ /* 0x000fc60000011419 */
[----:B------:R0:W-:Y:S01]  /*946e0*/  STL.64 [R1+0x1dd8], R28 ;  /* 0x001dd81c01007387 */ /* 0x0001e20000100a00 */
[----:B------:R-:W-:Y:S01]  /*946f0*/  IMAD.MOV.U32 R24, RZ, RZ, R15 ;  /* 0x000000ffff187224 */ /* 0x000fe200078e000f */
[----:B0-----:R-:W-:-:S05]  /*94700*/  IADD3 R28, P5, PT, R25, R2, RZ ;  /* 0x00000002191c7210 */ /* 0x001fca0007fbe0ff */
[----:B------:R-:W-:Y:S01]  /*94710*/  IMAD.X R29, R9, 0x1, R4, P5 ;  /* 0x00000001091d7824 */ /* 0x000fe200028e0604 */
[-C--:B------:R-:W-:Y:S02]  /*94720*/  IADD3 R30, P4, PT, R25, R3.reuse, RZ ;  /* 0x00000003191e7210 */ /* 0x080fe40007f9e0ff */
[----:B------:R-:W-:Y:S02]  /*94730*/  SHF.R.S32.HI R8, RZ, 0x1f, R24 ;  /* 0x0000001fff087819 */ /* 0x000fe40000011418 */
[----:B------:R0:W-:Y:S01]  /*94740*/  STL.64 [R1+0x1da0], R28 ;  /* 0x001da01c01007387 */ /* 0x0001e20000100a00 */
[----:B------:R-:W-:Y:S01]  /*94750*/  IMAD.X R31, R9, 0x1, R5, P4 ;  /* 0x00000001091f7824 */ /* 0x000fe200020e0605 */
[C---:B0-----:R-:W-:Y:S02]  /*94760*/  IADD3 R28, P5, PT, R24.reuse, R2, RZ ;  /* 0x00000002181c7210 */ /* 0x041fe40007fbe0ff */
[----:B------:R-:W-:-:S03]  /*94770*/  IADD3 R24, P6, PT, R24, R3, RZ ;  /* 0x0000000318187210 */ /* 0x000fc60007fde0ff */
        /* <DEDUP_REMOVED lines=18> */
[----:B--2---:R-:W-:-:S03]  /*948a0*/  SHF.R.S32.HI R9, RZ, 0x1f, R21 ;  /* 0x0000001fff097819 */ /* 0x004fc60000011415 */
[----:B------:R1:W-:Y:S01]  /*948b0*/  STL.64 [R1+0x1df0], R24 ;  /* 0x001df01801007387 */ /* 0x0003e20000100a00 */
[----:B----4-:R-:W-:Y:S02]  /*948c0*/  SHF.R.S32.HI R8, RZ, 0x1f, R17 ;  /* 0x0000001fff087819 */ /* 0x010fe40000011411 */
[C---:B0-----:R-:W-:Y:S02]  /*948d0*/  IADD3 R28, P4, PT, R21.reuse, R3, RZ ;  /* 0x00000003151c7210 */ /* 0x041fe40007f9e0ff */
[----:B-1----:R-:W-:-:S05]  /*948e0*/  IADD3 R24, P5, PT, R21, R2, RZ ;  /* 0x0000000215187210 */ /* 0x002fca0007fbe0ff */
[----:B------:R-:W-:Y:S01]  /*948f0*/  IMAD.X R25, R9, 0x1, R4, P5 ;  /* 0x0000000109197824 */ /* 0x000fe200028e0604 */
[----:B------:R-:W-:-:S04]  /*94900*/  IADD3 R26, P5, PT, R17, R2, RZ ;  /* 0x00000002111a7210 */ /* 0x000fc80007fbe0ff */
[----:B------:R0:W-:Y:S01]  /*94910*/  STL.64 [R1+0x1d58], R24 ;  /* 0x001d581801007387 */ /* 0x0001e20000100a00 */
[--C-:B------:R-:W-:Y:S02]  /*94920*/  IMAD.X R29, R9, 0x1, R5.reuse, P4 ;  /* 0x00000001091d7824 */ /* 0x100fe400020e0605 */
[C---:B------:R-:W-:Y:S02]  /*94930*/  IMAD.X R27, R8.reuse, 0x1, R4, P5 ;  /* 0x00000001081b7824 */ /* 0x040fe400028e0604 */
[----:B------:R-:W-:Y:S01]  /*94940*/  IMAD.MOV.U32 R23, RZ, RZ, R14 ;  /* 0x000000ffff177224 */ /* 0x000fe200078e000e */
[----:B0-----:R-:W-:Y:S01]  /*94950*/  IADD3 R24, P6, PT, R17, R3, RZ ;  /* 0x0000000311187210 */ /* 0x001fe20007fde0ff */
[----:B------:R-:W-:Y:S04]  /*94960*/  STL.64 [R1+0x1af8], R28 ;  /* 0x001af81c01007387 */ /* 0x000fe80000100a00 */
[----:B------:R-:W-:Y:S01]  /*94970*/  IMAD.X R25, R8, 0x1, R5, P6 ;  /* 0x0000000108197824 */ /* 0x000fe200030e0605 */
[----:B------:R-:W-:Y:S01]  /*94980*/  STL.64 [R1+0x1a70], R26 ;  /* 0x001a701a01007387 */ /* 0x000fe20000100a00 */
[----:B------:R-:W-:-:S03]  /*94990*/  SHF.R.S32.HI R9, RZ, 0x1f, R23 ;  /* 0x0000001fff097819 */ /* 0x000fc60000011417 */
[----:B------:R0:W-:Y:S01]  /*949a0*/  STL.64 [R1+0x1c40], R24 ;  /* 0x001c401801007387 */ /* 0x0001e20000100a00 */
[----:B------:R-:W-:Y:S02]  /*949b0*/  SHF.R.S32.HI R8, RZ, 0x1f, R22 ;  /* 0x0000001fff087819 */ /* 0x000fe40000011416 */
[----:B0-----:R-:W-:-:S05]  /*949c0*/  IADD3 R24, P5, PT, R23, R2, RZ ;  /* 0x0000000217187210 */ /* 0x001fca0007fbe0ff */
[----:B------:R-:W-:Y:S01]  /*949d0*/  IMAD.X R25, R9, 0x1, R4, P5 ;  /* 0x0000000109197824 */ /* 0x000fe200028e0604 */
[----:B------:R-:W-:-:S04]  /*949e0*/  IADD3 R26, P4, PT, R23, R3, RZ ;  /* 0x00000003171a7210 */ /* 0x000fc80007f9e0ff */
[----:B------:R0:W-:Y:S01]  /*949f0*/  STL.64 [R1+0x19f8], R24 ;  /* 0x0019f81801007387 */ /* 0x0001e20000100a00 */
[----:B------:R-:W-:Y:S02]  /*94a00*/  IMAD.X R27, R9, 0x1, R5, P4 ;  /* 0x00000001091b7824 */ /* 0x000fe400020e0605 */
[----:B------:R-:W-:Y:S01]  /*94a10*/  IMAD.MOV.U32 R21, RZ, RZ, R20 ;  /* 0x000000ffff157224 */ /* 0x000fe200078e0014 */
        /* <DEDUP_REMOVED lines=44> */
[----:B------:R-:W-:Y:S02]  /*94ce0*/  IMAD.X R23, R9, 0x1, R5, P4 ;  /* 0x0000000109177824 */ /* 0x000fe400020e0605 */
[----:B------:R-:W-:Y:S01]  /*94cf0*/  IMAD.X R21, R8, 0x1, R4, P5 ;  /* 0x0000000108157824 */ /* 0x000fe200028e0604 */
[----:B------:R-:W2:Y:S01]  /*94d00*/  LDL R60, [R1+0x120] ;  /* 0x00012000013c7983 */ /* 0x000ea20000100800 */
[----:B0-----:R-:W-:-:S03]  /*94d10*/  IADD3 R18, P6, PT, R57, R3, RZ ;  /* 0x0000000339127210 */ /* 0x001fc60007fde0ff */
[----:B------:R-:W-:Y:S02]  /*94d20*/  STL.64 [R1+0x1290], R22 ;  /* 0x0012901601007387 */ /* 0x000fe40000100a00 */
[----:B------:R-:W-:Y:S02]  /*94d30*/  IMAD.X R19, R8, 0x1, R5, P6 ;  /* 0x0000000108137824 */ /* 0x000fe400030e0605 */
[----:B------:R-:W-:Y:S01]  /*94d40*/  STL.64 [R1+0x11c8], R20 ;  /* 0x0011c81401007387 */ /* 0x000fe20000100a00 */
[----:B------:R-:W-:-:S03]  /*94d50*/  SHF.R.S32.HI R8, RZ, 0x1f, R52 ;  /* 0x0000001fff087819 */ /* 0x000fc60000011434 */
[----:B------:R0:W-:Y:S02]  /*94d60*/  STL.64 [R1+0x10d0], R18 ;  /* 0x0010d01201007387 */ /* 0x0001e40000100a00 */
[----:B0-----:R-:W-:Y:S02]  /*94d70*/  IADD3 R18, P4, PT, R52, R2, RZ ;  /* 0x0000000234127210 */ /* 0x001fe40007f9e0ff */
[----:B------:R-:W-:Y:S03]  /*94d80*/  STL [R1+0x312c], R52 ;  /* 0x00312c3401007387 */ /* 0x000fe60000100800 */
[----:B------:R-:W-:-:S05]  /*94d90*/  IMAD.X R19, R8, 0x1, R4, P4 ;  /* 0x0000000108137824 */ /* 0x000fca00020e0604 */
[----:B------:R-:W-:Y:S04]  /*94da0*/  STL.64 [R1+0x1048], R18 ;  /* 0x0010481201007387 */ /* 0x000fe80000100a00 */
[----:B------:R-:W3:Y:S01]  /*94db0*/  LDL R61, [R1+0x124] ;  /* 0x00012400013d7983 */ /* 0x000ee20000100800 */
[----:B------:R-:W-:Y:S02]  /*94dc0*/  IADD3 R24, P5, PT, R52, R3, RZ ;  /* 0x0000000334187210 */ /* 0x000fe40007fbe0ff */
[----:B------:R-:W-:Y:S02]  /*94dd0*/  IADD3 R20, P6, PT, R16, R2, RZ ;  /* 0x0000000210147210 */ /* 0x000fe40007fde0ff */
[----:B------:R-:W-:Y:S01]  /*94de0*/  SHF.R.S32.HI R9, RZ, 0x1f, R16 ;  /* 0x0000001fff097819 */ /* 0x000fe20000011410 */
[----:B------:R-:W-:-:S04]  /*94df0*/  IMAD.X R25, R8, 0x1, R5, P5 ;  /* 0x0000000108197824 */ /* 0x000fc800028e0605 */
[----:B------:R-:W-:Y:S01]  /*94e00*/  IMAD.X R21, R9, 0x1, R4, P6 ;  /* 0x0000000109157824 */ /* 0x000fe200030e0604 */
[----:B------:R-:W-:Y:S01]  /*94e10*/  STL.64 [R1+0x1000], R24 ;  /* 0x0010001801007387 */ /* 0x000fe20000100a00 */
[----:B------:R-:W-:-:S03]  /*94e20*/  SHF.R.S32.HI R8, RZ, 0x1f, R51 ;  /* 0x0000001fff087819 */ /* 0x000fc60000011433 */
[----:B------:R0:W-:Y:S01]  /*94e30*/  STL.64 [R1+0xb38], R20 ;  /* 0x000b381401007387 */ /* 0x0001e20000100a00 */
[C---:B------:R-:W-:Y:S02]  /*94e40*/  IADD3 R22, P4, PT, R51.reuse, R2, RZ ;  /* 0x0000000233167210 */ /* 0x040fe40007f9e0ff */
[-C--:B0-----:R-:W-:Y:S02]  /*94e50*/  IADD3 R20, P6, PT, R16, R3.reuse, RZ ;  /* 0x0000000310147210 */ /* 0x081fe40007fde0ff */
[----:B------:R-:W-:-:S05]  /*94e60*/  IADD3 R16, P5, PT, R51, R3, RZ ;  /* 0x0000000333107210 */ /* 0x000fca0007fbe0ff */
[C-C-:B------:R-:W-:Y:S02]  /*94e70*/  IMAD.X R17, R8.reuse, 0x1, R5.reuse, P5 ;  /* 0x0000000108117824 */ /* 0x140fe400028e0605 */
[----:B------:R-:W-:Y:S01]  /*94e80*/  IMAD.X R23, R8, 0x1, R4, P4 ;  /* 0x0000000108177824 */ /* 0x000fe200020e0604 */
[----:B------:R-:W-:Y:S01]  /*94e90*/  LOP3.LUT R3, R3, 0xf7ffffff, RZ, 0xc0, !PT ;  /* 0xf7ffffff03037812 */ /* 0x000fe200078ec0ff */
[----:B------:R-:W-:Y:S01]  /*94ea0*/  UMOV UR27, UR4 ;  /* 0x00000004001b7c82 */ /* 0x000fe20008000000 */
[----:B------:R-:W0:Y:S01]  /*94eb0*/  LDCU.64 UR4, c[0x0][0x398] ;  /* 0x00007300ff0477ac */ /* 0x000e220008000a00 */
[----:B------:R-:W-:Y:S01]  /*94ec0*/  VIADD R8, R0, 0x154 ;  /* 0x0000015400087836 */ /* 0x000fe20000000000 */
[----:B0-----:R-:W-:Y:S01]  /*94ed0*/  UMOV UR21, UR4 ;  /* 0x0000000400157c82 */ /* 0x001fe20008000000 */
[----:B------:R-:W-:Y:S01]  /*94ee0*/  UMOV UR73, UR5 ;  /* 0x0000000500497c82 */ /* 0x000fe20008000000 */
[----:B------:R-:W0:Y:S02]  /*94ef0*/  LDCU.64 UR4, c[0x0][0x398] ;  /* 0x00007300ff0477ac */ /* 0x000e240008000a00 */
[----:B0-----:R-:W-:Y:S01]  /*94f00*/  UMOV UR69, UR4 ;  /* 0x0000000400457c82 */ /* 0x001fe20008000000 */
[----:B------:R-:W-:Y:S01]  /*94f10*/  UMOV UR52, UR5 ;  /* 0x0000000500347c82 */ /* 0x000fe20008000000 */
[----:B------:R-:W0:Y:S01]  /*94f20*/  LDCU.64 UR4, c[0x0][0x398] ;  /* 0x00007300ff0477ac */ /* 0x000e220008000a00 */
[----:B------:R-:W-:-:S02]  /*94f30*/  IMAD.X R21, R9, 0x1, R5, P6 ;  /* 0x0000000109157824 */ /* 0x000fc400030e0605 */
[----:B------:R-:W-:Y:S01]  /*94f40*/  VIADD R9, R0, 0x150 ;  /* 0x0000015000097836 */ /* 0x000fe20000000000 */
[----:B0-----:R-:W-:Y:S01]  /*94f50*/  UMOV UR70, UR4 ;  /* 0x0000000400467c82 */ /* 0x001fe20008000000 */
[----:B------:R-:W-:Y:S01]  /*94f60*/  UMOV UR51, UR5 ;  /* 0x0000000500337c82 */ /* 0x000fe20008000000 */
[----:B------:R-:W0:Y:S02]  /*94f70*/  LDCU.64 UR4, c[0x0][0x398] ;  /* 0x00007300ff0477ac */ /* 0x000e240008000a00 */
[----:B0-----:R-:W-:Y:S01]  /*94f80*/  UMOV UR68, UR4 ;  /* 0x0000000400447c82 */ /* 0x001fe20008000000 */
[----:B------:R-:W-:Y:S01]  /*94f90*/  UMOV UR58, UR5 ;  /* 0x00000005003a7c82 */ /* 0x000fe20008000000 */
[----:B------:R-:W0:Y:S01]  /*94fa0*/  LDCU.64 UR4, c[0x0][0x398] ;  /* 0x00007300ff0477ac */ /* 0x000e220008000a00 */
[----:B--2---:R-:W-:Y:S02]  /*94fb0*/  ISETP.LT.AND P4, PT, R60, UR26, !P3 ;  /* 0x0000001a3c007c0c */ /* 0x004fe4000df81270 */
[C---:B---3--:R-:W-:Y:S01]  /*94fc0*/  ISETP.LT.AND P5, PT, R61.reuse, UR34, !P3 ;  /* 0x000000223d007c0c */ /* 0x048fe2000dfa1270 */
[----:B0-----:R-:W-:Y:S01]  /*94fd0*/  UMOV UR65, UR4 ;  /* 0x0000000400417c82 */ /* 0x001fe20008000000 */
[----:B------:R-:W-:Y:S01]  /*94fe0*/  ISETP.LT.AND P3, PT, R61, UR20, !P2 ;  /* 0x000000143d007c0c */ /* 0x000fe2000d761270 */
[----:B------:R-:W-:Y:S01]  /*94ff0*/  UMOV UR74, UR5 ;  /* 0x00000005004a7c82 */ /* 0x000fe20008000000 */
[----:B------:R-:W0:Y:S01]  /*95000*/  LDCU.64 UR4, c[0x0][0x398] ;  /* 0x00007300ff0477ac */ /* 0x000e220008000a00 */
[----:B------:R-:W-:Y:S01]  /*95010*/  LOP3.LUT R37, R37, 0x7fffffff, RZ, 0xc0, !PT ;  /* 0x7fffffff25257812 */ /* 0x000fe200078ec0ff */
[----:B------:R-:W-:Y:S01]  /*95020*/  IMAD.U32 R18, RZ, RZ, UR11 ;  /* 0x0000000bff127e24 */ /* 0x000fe2000f8e00ff */
[----:B------:R-:W-:Y:S01]  /*95030*/  MOV.SPILL R13, UR58 ;  /* 0x0000003a000d7c02 */ /* 0x000fe20009000f00 */
[----:B------:R-:W-:Y:S01]  /*95040*/  UMOV UR56, UR16 ;  /* 0x0000001000387c82 */ /* 0x000fe20008000000 */
[----:B------:R-:W-:Y:S01]  /*95050*/  UMOV UR43, UR17 ;  /* 0x00000011002b7c82 */ /* 0x000fe20008000000 */
[----:B------:R-:W-:Y:S01]  /*95060*/  MOV.SPILL R15, UR73 ;  /* 0x00000049000f7c02 */ /* 0x000fe20009000f00 */
[----:B------:R-:W1:Y:S02]  /*95070*/  LDCU.64 UR34, c[0x0][0x398] ;  /* 0x00007300ff2277ac */ /* 0x000e640008000a00 */
[----:B------:R-:W-:Y:S01]  /*95080*/  @P5 LOP3.LUT R3, R3, 0x8000000, RZ, 0xfc, !PT ;  /* 0x0800000003035812 */ /* 0x000fe200078efcff */
[----:B0-----:R-:W-:-:S03]  /*95090*/  UMOV UR60, UR4 ;  /* 0x00000004003c7c82 */ /* 0x001fc60008000000 */
[----:B------:R-:W-:Y:S01]  /*950a0*/  LOP3.LUT R3, R3, 0xfbffffff, RZ, 0xc0, !PT ;  /* 0xfbffffff03037812 */ /* 0x000fe200078ec0ff */
[----:B------:R-:W-:Y:S01]  /*950b0*/  UMOV UR53, UR5 ;  /* 0x0000000500357c82 */ /* 0x000fe20008000000 */
[----:B------:R-:W0:Y:S02]  /*950c0*/  LDCU.64 UR4, c[0x0][0x398] ;  /* 0x00007300ff0477ac */ /* 0x000e240008000a00 */
[----:B------:R-:W-:Y:S01]  /*950d0*/  @P4 LOP3.LUT R3, R3, 0x4000000, RZ, 0xfc, !PT ;  /* 0x0400000003034812 */ /* 0x000fe200078efcff */
[----:B------:R-:W-:Y:S01]  /*950e0*/  UMOV UR58, UR10 ;  /* 0x0000000a003a7c82 */ /* 0x000fe20008000000 */
[----:B------:R-:W2:Y:S02]  /*950f0*/  LDCU.64 UR10, c[0x0][0x398] ;  /* 0x00007300ff0a77ac */ /* 0x000ea40008000a00 */
[----:B------:R-:W-:Y:S01]  /*95100*/  LOP3.LUT R3, R3, 0xfdffffff, RZ, 0xc0, !PT ;  /* 0xfdffffff03037812 */ /* 0x000fe200078ec0ff */
[----:B------:R-:W3:Y:S03]  /*95110*/  LDCU.64 UR16, c[0x0][0x398] ;  /* 0x00007300ff1077ac */ /* 0x000ee60008000a00 */
[----:B------:R-:W-:-:S02]  /*95120*/  @P3 LOP3.LUT R3, R3, 0x2000000, RZ, 0xfc, !PT ;  /* 0x0200000003033812 */ /* 0x000fc400078efcff */
[C---:B------:R-:W-:Y:S02]  /*95130*/  ISETP.LT.AND P3, PT, R60.reuse, UR8, !P2 ;  /* 0x000000083c007c0c */ /* 0x040fe4000d761270 */
[----:B------:R-:W-:Y:S01]  /*95140*/  ISETP.LT.AND P2, PT, R61, UR27, !P1 ;  /* 0x0000001b3d007c0c */ /* 0x000fe2000cf41270 */
[----:B------:R-:W4:Y:S01]  /*95150*/  LDCU.64 UR26, c[0x0][0x398] ;  /* 0x00007300ff1a77ac */ /* 0x000f220008000a00 */
[----:B------:R-:W-:Y:S02]  /*95160*/  LOP3.LUT R3, R3, 0xfeffffff, RZ, 0xc0, !PT ;  /* 0xfeffffff03037812 */ /* 0x000fe400078ec0ff */
[----:B------:R-:W-:-:S07]  /*95170*/  ISETP.LT.AND P1, PT, R60, UR46, !P1 ;  /* 0x0000002e3c007c0c */ /* 0x000fce000cf21270 */
[----:B------:R-:W-:-:S04]  /*95180*/  @P3 LOP3.LUT R3, R3, 0x1000000, RZ, 0xfc, !PT ;  /* 0x0100000003033812 */ /* 0x000fc800078efcff */
[----:B------:R-:W-:-:S04]  /*95190*/  LOP3.LUT R3, R3, 0xff7fffff, RZ, 0xc0, !PT ;  /* 0xff7fffff03037812 */ /* 0x000fc800078ec0ff */
[----:B------:R-:W-:Y:S02]  /*951a0*/  @P2 LOP3.LUT R3, R3, 0x800000, RZ, 0xfc, !PT ;  /* 0x0080000003032812 */ /* 0x000fe400078efcff */
[----:B------:R-:W-:Y:S01]  /*951b0*/  ISETP.LT.AND P2, PT, R61, UR21, !P0 ;  /* 0x000000153d007c0c */ /* 0x000fe2000c741270 */
[----:B0-----:R-:W-:Y:S01]  /*951c0*/  UMOV UR40, UR4 ;  /* 0x0000000400287c82 */ /* 0x001fe20008000000 */
[----:B------:R-:W-:Y:S01]  /*951d0*/  LOP3.LUT R3, R3, 0xffbfffff, RZ, 0xc0, !PT ;  /* 0xffbfffff03037812 */ /* 0x000fe200078ec0ff */
[----:B------:R-:W-:Y:S01]  /*951e0*/  UMOV UR66, UR5 ;  /* 0x0000000500427c82 */ /* 0x000fe20008000000 */
[----:B------:R-:W0:Y:S02]  /*951f0*/  LDCU.64 UR4, c[0x0][0x398] ;  /* 0x00007300ff0477ac */ /* 0x000e240008000a00 */
[----:B------:R-:W-:Y:S02]  /*95200*/  @P1 LOP3.LUT R3, R3, 0x400000, RZ, 0xfc, !PT ;  /* 0x0040000003031812 */ /* 0x000fe400078efcff */
[----:B------:R-:W-:Y:S01]  /*95210*/  ISETP.LT.AND P1, PT, R60, UR32, !P0 ;  /* 0x000000203c007c0c */ /* 0x000fe2000c721270 */
[----:B------:R-:W1:Y:S01]  /*95220*/  LDCU.64 UR20, c[0x0][0x398] ;  /* 0x00007300ff1477ac */ /* 0x000e620008000a00 */
[----:B------:R-:W-:-:S04]  /*95230*/  LOP3.LUT R3, R3, 0xffdfffff, RZ, 0xc0, !PT ;  /* 0xffdfffff03037812 */ /* 0x000fc800078ec0ff */
[----:B------:R-:W-:Y:S02]  /*95240*/  @P2 LOP3.LUT R3, R3, 0x200000, RZ, 0xfc, !PT ;  /* 0x0020000003032812 */ /* 0x000fe400078efcff */
[----:B------:R-:W-:Y:S02]  /*95250*/  ISETP.GE.AND P0, PT, R8, UR9, PT ;  /* 0x0000000908007c0c */ /* 0x000fe4000bf06270 */
[----:B------:R-:W-:Y:S01]  /*95260*/  LOP3.LUT R3, R3, 0xffefffff, RZ, 0xc0, !PT ;  /* 0xffefffff03037812 */ /* 0x000fe200078ec0ff */
[----:B------:R-:W-:Y:S01]  /*95270*/  VIADD R8, R0, 0x152 ;  /* 0x0000015200087836 */ /* 0x000fe20000000000 */
[----:B------:R-:W-:Y:S01]  /*95280*/  MOV.SPILL R14, UR72 ;  /* 0x00000048000e7c02 */ /* 0x000fe20009000f00 */
[----:B------:R-:W1:Y:S01]  /*95290*/  LDCU.64 UR72, c[0x0][0x398] ;  /* 0x00007300ff4877ac */ /* 0x000e620008000a00 */
[----:B------:R-:W-:Y:S02]  /*952a0*/  @P1 LOP3.LUT R3, R3, 0x100000, RZ, 0xfc, !PT ;  /* 0x0010000003031812 */ /* 0x000fe400078efcff */
[----:B------:R-:W-:Y:S01]  /*952b0*/  ISETP.LT.AND P1, PT, R61, UR69, !P0 ;  /* 0x000000453d007c0c */ /* 0x000fe2000c721270 */
[----:B0-----:R-:W-:Y:S01]  /*952c0*/  UMOV UR57, UR4 ;  /* 0x0000000400397c82 */ /* 0x001fe20008000000 */
[----:B------:R-:W-:Y:S01]  /*952d0*/  ISETP.LT.AND P0, PT, R60, UR12, !P0 ;  /* 0x0000000c3c007c0c */ /* 0x000fe2000c701270 */
[----:B------:R-:W-:Y:S01]  /*952e0*/  UMOV UR67, UR5 ;  /* 0x0000000500437c82 */ /* 0x000fe20008000000 */
[----:B------:R-:W-:Y:S01]  /*952f0*/  LOP3.LUT R3, R3, 0xfff7ffff, RZ, 0xc0, !PT ;  /* 0xfff7ffff03037812 */ /* 0x000fe200078ec0ff */
[----:B------:R-:W0:Y:S01]  /*95300*/  LDCU.64 UR4, c[0x0][0x398] ;  /* 0x00007300ff0477ac */ /* 0x000e220008000a00 */
[----:B------:R-:W-:-:S02]  /*95310*/  MOV.SPILL R12, UR53 ;  /* 0x00000035000c7c02 */ /* 0x000fc40009000f00 */
[----:B------:R-:W-:Y:S01]  /*95320*/  MOV.SPILL R11, UR52 ;  /* 0x00000034000b7c02 */ /* 0x000fe20009000f00 */
[----:B------:R-:W0:Y:S04]  /*95330*/  LDCU.64 UR8, c[0x0][0x398] ;  /* 0x00007300ff0877ac */ /* 0x000e280008000a00 */
[----:B------:R-:W-:-:S04]  /*95340*/  @P1 LOP3.LUT R3, R3, 0x80000, RZ, 0xfc, !PT ;  /* 0x0008000003031812 */ /* 0x000fc800078efcff */
[----:B------:R-:W-:-:S04]  /*95350*/  LOP3.LUT R3, R3, 0xfffbffff, RZ, 0xc0, !PT ;  /* 0xfffbffff03037812 */ /* 0x000fc800078ec0ff */
[----:B------:R-:W-:Y:S02]  /*95360*/  @P0 LOP3.LUT R3, R3, 0x40000, RZ, 0xfc, !PT ;  /* 0x0004000003030812 */ /* 0x000fe400078efcff */
[----:B------:R-:W-:Y:S02]  /*95370*/  ISETP.GE.AND P0, PT, R8, UR47, PT ;  /* 0x0000002f08007c0c */ /* 0x000fe4000bf06270 */
[----:B------:R-:W-:Y:S01]  /*95380*/  LOP3.LUT R3, R3, 0xfffdffff, RZ, 0xc0, !PT ;  /* 0xfffdffff03037812 */ /* 0x000fe200078ec0ff */
[----:B------:R-:W-:Y:S01]  /*95390*/  VIADD R8, R0, 0x14e ;  /* 0x0000014e00087836 */ /* 0x000fe20000000000 */
[----:B------:R-:W-:Y:S01]  /*953a0*/  ISETP.LT.AND P1, PT, R61, UR24, !P0 ;  /* 0x000000183d007c0c */ /* 0x000fe2000c721270 */
[----:B0-----:R-:W-:Y:S01]  /*953b0*/  UMOV UR64, UR4 ;  /* 0x0000000400407c82 */ /* 0x001fe20008000000 */
[----:B------:R-:W-:Y:S01]  /*953c0*/  ISETP.LT.AND P0, PT, R60, UR70, !P0 ;  /* 0x000000463c007c0c */ /* 0x000fe2000c701270 */
[----:B------:R-:W-:Y:S01]  /*953d0*/  UMOV UR55, UR5 ;  /* 0x0000000500377c82 */ /* 0x000fe20008000000 */
[----:B------:R-:W0:Y:S01]  /*953e0*/  LDCU.64 UR4, c[0x0][0x398] ;  /* 0x00007300ff0477ac */ /* 0x000e220008000a00 */
[----:B-1----:R-:W-:Y:S01]  /*953f0*/  UMOV UR53, UR72 ;  /* 0x0000004800357c82 */ /* 0x002fe20008000000 */
[----:B------:R-:W-:Y:S01]  /*95400*/  UMOV UR49, UR73 ;  /* 0x0000004900317c82 */ /* 0x000fe20008000000 */
[----:B------:R-:W1:Y:S06]  /*95410*/  LDCU.64 UR72, c[0x0][0x398] ;  /* 0x00007300ff4877ac */ /* 0x000e6c0008000a00 */
[----:B------:R-:W-:-:S02]  /*95420*/  @P1 LOP3.LUT R3, R3, 0x20000, RZ, 0xfc, !PT ;  /* 0x0002000003031812 */ /* 0x000fc400078efcff */
[----:B------:R-:W-:Y:S01]  /*95430*/  MOV.SPILL R10, UR74 ;  /* 0x0000004a000a7c02 */ /* 0x000fe20009000f00 */
[----:B------:R-:W2:Y:S01]  /*95440*/  LDCU.64 UR74, c[0x0][0x398] ;  /* 0x00007300ff4a77ac */ /* 0x000ea20008000a00 */
[----:B------:R-:W-:Y:S01]  /*95450*/  LOP3.LUT R3, R3, 0xfffeffff, RZ, 0xc0, !PT ;  /* 0xfffeffff03037812 */ /* 0x000fe200078ec0ff */
[----:B------:R-:W-:-:S03]  /*95460*/  UMOV UR69, UR9 ;  /* 0x0000000900457c82 */ /* 0x000fc60008000000 */
[----:B------:R-:W-:Y:S01]  /*95470*/  @P0 LOP3.LUT R3, R3, 0x10000, RZ, 0xfc, !PT ;  /* 0x0001000003030812 */ /* 0x000fe200078efcff */
[----:B------:R-:W2:Y:S01]  /*95480*/  LDCU.64 UR46, c[0x0][0x398] ;  /* 0x00007300ff2e77ac */ /* 0x000ea20008000a00 */
        /* <DEDUP_REMOVED lines=10> */
[----:B------:R-:W-:Y:S01]  /*95530*/  STL [R1+0x3130], R51 ;  /* 0x0031303301007387 */ /* 0x000fe20000100800 */
[----:B------:R-:W1:Y:S05]  /*95540*/  LDCU.64 UR32, c[0x0][0x398] ;  /* 0x00007300ff2077ac */ /* 0x000e6a0008000a00 */
        /* <DEDUP_REMOVED lines=10> */
[----:B------:R-:W-:Y:S01]  /*955f0*/  ISETP.GE.AND P0, PT, R9, UR25, PT ;  /* 0x0000001909007c0c */ /* 0x000fe2000bf06270 */
[----:B--2---:R-:W-:Y:S01]  /*95600*/  UMOV UR73, UR74 ;  /* 0x0000004a00497c82 */ /* 0x004fe20008000000 */
[----:B------:R-:W-:Y:S01]  /*95610*/  UMOV UR72, UR8 ;  /* 0x0000000800487c82 */ /* 0x000fe20008000000 */
[----:B------:R-:W-:Y:S01]  /*95620*/  UMOV UR71, UR46 ;  /* 0x0000002e00477c82 */ /* 0x000fe20008000000 */
[----:B------:R-:W-:Y:S01]  /*95630*/  STL.64 [R1+0xfc8], R22 ;  /* 0x000fc81601007387 */ /* 0x000fe20000100a00 */
[----:B------:R-:W0:Y:S04]  /*95640*/  LDCU.64 UR12, c[0x0][0x398] ;  /* 0x00007300ff0c77ac */ /* 0x000e280008000a00 */
[----:B------:R-:W-:Y:S01]  /*95650*/  @P2 LOP3.LUT R3, R3, 0x2000, RZ, 0xfc, !PT ;  /* 0x0000200003032812 */ /* 0x000fe200078efcff */
[----:B------:R-:W-:Y:S01]  /*95660*/  VIADD R9, R0, 0x148 ;  /* 0x0000014800097836 */ /* 0x000fe20000000000 */
[----:B------:R-:W2:Y:S02]  /*95670*/  LDCU.64 UR4, c[0x0][0x398] ;  /* 0x00007300ff0477ac */ /* 0x000ea40008000a00 */
[----:B------:R-:W-:Y:S01]  /*95680*/  LOP3.LUT R3, R3, 0xffffefff, RZ, 0xc0, !PT ;  /* 0xffffefff03037812 */ /* 0x000fe200078ec0ff */
[----:B------:R-:W0:Y:S03]  /*95690*/  LDCU.64 UR8, c[0x0][0x398] ;  /* 0x00007300ff0877ac */ /* 0x000e260008000a00 */
[----:B------:R-:W-:-:S02]  /*956a0*/  @P1 LOP3.LUT R3, R3, 0x1000, RZ, 0xfc, !PT ;  /* 0x0000100003031812 */ /* 0x000fc400078efcff */
[----:B------:R-:W-:Y:S01]  /*956b0*/  ISETP.LT.AND P1, PT, R61, UR30, !P0 ;  /* 0x0000001e3d007c0c */ /* 0x000fe2000c721270 */
[----:B------:R-:W0:Y:S01]  /*956c0*/  LDCU.64 UR24, c[0x0][0x398] ;  /* 0x00007300ff1877ac */ /* 0x000e220008000a00 */
[----:B------:R-:W-:Y:S02]  /*956d0*/  ISETP.LT.AND P0, PT, R60, UR60, !P0 ;  /* 0x0000003c3c007c0c */ /* 0x000fe4000c701270 */
[----:B------:R-:W-:-:S09]  /*956e0*/  LOP3.LUT R3, R3, 0xfffff7ff, RZ, 0xc0, !PT ;  /* 0xfffff7ff03037812 */ /* 0x000fd200078ec0ff */
[----:B------:R-:W-:-:S04]  /*956f0*/  @P1 LOP3.LUT R3, R3, 0x800, RZ, 0xfc, !PT ;  /* 0x0000080003031812 */ /* 0x000fc800078efcff */
[----:B------:R-:W-:-:S04]  /*95700*/  LOP3.LUT R3, R3, 0xfffffbff, RZ, 0xc0, !PT ;  /* 0xfffffbff03037812 */ /* 0x000fc800078ec0ff */
[----:B------:R-:W-:Y:S02]  /*95710*/  @P0 LOP3.LUT R3, R3, 0x400, RZ, 0xfc, !PT ;  /* 0x0000040003030812 */ /* 0x000fe400078efcff */
[----:B------:R-:W-:Y:S02]  /*95720*/  ISETP.GE.AND P0, PT, R8, UR45, PT ;  /* 0x0000002d08007c0c */ /* 0x000fe4000bf06270 */
[----:B------:R-:W-:Y:S01]  /*95730*/  LOP3.LUT R3, R3, 0xfffffdff, RZ, 0xc0, !PT ;  /* 0xfffffdff03037812 */ /* 0x000fe200078ec0ff */
[----:B------:R-:W-:Y:S01]  /*95740*/  VIADD R8, R0, 0x146 ;  /* 0x0000014600087836 */ /* 0x000fe20000000000 */
[----:B------:R-:W-:Y:S01]  /*95750*/  ISETP.LT.AND P1, PT, R61, UR18, !P0 ;  /* 0x000000123d007c0c */ /* 0x000fe2000c721270 */
[----:B--2---:R-:W-:Y:S01]  /*95760*/  UMOV UR59, UR4 ;  /* 0x00000004003b7c82 */ /* 0x004fe20008000000 */
[----:B------:R-:W-:Y:S01]  /*95770*/  ISETP.LT.AND P0, PT, R60, UR40, !P0 ;  /* 0x000000283c007c0c */ /* 0x000fe2000c701270 */
[----:B------:R-:W-:Y:S01]  /*95780*/  UMOV UR48, UR5 ;  /* 0x0000000500307c82 */ /* 0x000fe20008000000 */
[----:B------:R-:W2:Y:S01]  /*95790*/  LDCU.64 UR4, c[0x0][0x398] ;  /* 0x00007300ff0477ac */ /* 0x000ea20008000a00 */
[----:B------:R-:W-:Y:S01]  /*957a0*/  STL.64 [R1+0xa10], R20 ;  /* 0x000a101401007387 */ /* 0x000fe20000100a00 */
[----:B0-----:R-:W-:Y:S01]  /*957b0*/  UMOV UR60, UR24 ;  /* 0x00000018003c7c82 */ /* 0x001fe20008000000 */
[----:B------:R-:W-:Y:S01]  /*957c0*/  UMOV UR65, UR25 ;  /* 0x0000001900417c82 */ /* 0x000fe20008000000 */
[----:B------:R-:W0:Y:S05]  /*957d0*/  LDCU.64 UR44, c[0x0][0x398] ;  /* 0x00007300ff2c77ac */ /* 0x000e2a0008000a00 */
[----:B------:R-:W-:Y:S01]  /*957e0*/  @P1 LOP3.LUT R3, R3, 0x200, RZ, 0xfc, !PT ;  /* 0x0000020003031812 */ /* 0x000fe200078efcff */
[----:B------:R0:W-:Y:S01]  /*957f0*/  STL.64 [R1+0x8f8], R16 ;  /* 0x0008f81001007387 */ /* 0x0001e20000100a00 */
[----:B------:R-:W1:Y:S02]  /*95800*/  LDCU.64 UR24, c[0x0][0x398] ;  /* 0x00007300ff1877ac */ /* 0x000e640008000a00 */
[----:B------:R-:W-:-:S04]  /*95810*/  LOP3.LUT R3, R3, 0xfffffeff, RZ, 0xc0, !PT ;  /* 0xfffffeff03037812 */ /* 0x000fc800078ec0ff */
[----:B------:R-:W-:Y:S02]  /*95820*/  @P0 LOP3.LUT R3, R3, 0x100, RZ, 0xfc, !PT ;  /* 0x0000010003030812 */ /* 0x000fe400078efcff */
[----:B------:R-:W-:Y:S02]  /*95830*/  ISETP.GE.AND P0, PT, R9, UR7, PT ;  /* 0x0000000709007c0c */ /* 0x000fe4000bf06270 */
[----:B------:R-:W-:Y:S01]  /*95840*/  LOP3.LUT R3, R3, 0xffffff7f, RZ, 0xc0, !PT ;  /* 0xffffff7f03037812 */ /* 0x000fe200078ec0ff */
[----:B------:R-:W-:Y:S01]  /*95850*/  VIADD R9, R0, 0x144 ;  /* 0x0000014400097836 */ /* 0x000fe20000000000 */
[----:B------:R-:W-:Y:S01]  /*95860*/  ISETP.LT.AND P1, PT, R61, UR38, !P0 ;  /* 0x000000263d007c0c */ /* 0x000fe2000c721270 */
[----:B0-----:R-:W-:Y:S01]  /*95870*/  IMAD.U32 R16, RZ, RZ, UR47 ;  /* 0x0000002fff107e24 */ /* 0x001fe2000f8e00ff */
[----:B------:R-:W-:Y:S01]  /*95880*/  ISETP.LT.AND P0, PT, R60, UR57, !P0 ;  /* 0x000000393c007c0c */ /* 0x000fe2000c701270 */
[----:B------:R-:W0:Y:S01]  /*95890*/  LDCU.64 UR46, c[0x0][0x398] ;  /* 0x00007300ff2e77ac */ /* 0x000e220008000a00 */
[----:B------:R-:W-:Y:S01]  /*958a0*/  UMOV UR40, UR44 ;  /* 0x0000002c00287c82 */ /* 0x000fe20008000000 */
[----:B------:R-:W0:Y:S08]  /*958b0*/  LDCU.64 UR6, c[0x0][0x398] ;  /* 0x00007300ff0677ac */ /* 0x000e300008000a00 */
[----:B------:R-:W-:-:S04]  /*958c0*/  @P1 LOP3.LUT R3, R3, 0x80, RZ, 0xfc, !PT ;  /* 0x0000008003031812 */ /* 0x000fc800078efcff */
        /* <DEDUP_REMOVED lines=8> */
[----:B------:R-:W-:Y:S01]  /*95950*/  UMOV UR62, UR75 ;  /* 0x0000004b003e7c82 */ /* 0x000fe20008000000 */
[----:B------:R-:W-:Y:S01]  /*95960*/  ISETP.GE.AND P0, PT, R9, UR19, PT ;  /* 0x0000001309007c0c */ /* 0x000fe2000bf06270 */
[----:B------:R-:W0:Y:S08]  /*95970*/  LDCU.64 UR30, c[0x0][0x398] ;  /* 0x00007300ff1e77ac */ /* 0x000e300008000a00 */
[----:B------:R-:W-:Y:S01]  /*95980*/  @P2 LOP3.LUT R3, R3, 0x20, RZ, 0xfc, !PT ;  /* 0x0000002003032812 */ /* 0x000fe200078efcff */
[----:B------:R-:W-:Y:S01]  /*95990*/  VIADD R9, R0, 0x140 ;  /* 0x0000014000097836 */ /* 0x000fe20000000000 */
[----:B------:R-:W-:Y:S01]  /*959a0*/  UMOV UR47, UR46 ;  /* 0x0000002e002f7c82 */ /* 0x000fe20008000000 */
[----:B------:R-:W0:Y:S01]  /*959b0*/  LDCU.64 UR74, c[0x0][0x398] ;  /* 0x00007300ff4a77ac */ /* 0x000e220008000a00 */
[----:B------:R-:W-:Y:S01]  /*959c0*/  LOP3.LUT R3, R3, 0xffffffef, RZ, 0xc0, !PT ;  /* 0xffffffef03037812 */ /* 0x000fe200078ec0ff */
[----:B------:R-:W0:Y:S03]  /*959d0*/  LDCU.64 UR18, c[0x0][0x398] ;  /* 0x00007300ff1277ac */ /* 0x000e260008000a00 */
[----:B------:R-:W-:-:S02]  /*959e0*/  @P1 LOP3.LUT R3, R3, 0x10, RZ, 0xfc, !PT ;  /* 0x0000001003031812 */ /* 0x000fc400078efcff */
[----:B------:R-:W-:Y:S02]  /*959f0*/  ISETP.LT.AND P1, PT, R61, UR22, !P0 ;  /* 0x000000163d007c0c */ /* 0x000fe4000c721270 */
[----:B------:R-:W-:Y:S02]  /*95a00*/  ISETP.LT.AND P0, PT, R60, UR63, !P0 ;  /* 0x0000003f3c007c0c */ /* 0x000fe4000c701270 */
[----:B------:R-:W-:-:S09]  /*95a10*/  LOP3.LUT R3, R3, 0xfffffff7, RZ, 0xc0, !PT ;  /* 0xfffffff703037812 */ /* 0x000fd200078ec0ff */
[----:B------:R-:W-:-:S04]  /*95a20*/  @P1 LOP3.LUT R3, R3, 0x8, RZ, 0xfc, !PT ;  /* 0x0000000803031812 */ /* 0x000fc800078efcff */
[----:B------:R-:W-:-:S04]  /*95a30*/  LOP3.LUT R3, R3, 0xfffffffb, RZ, 0xc0, !PT ;  /* 0xfffffffb03037812 */ /* 0x000fc800078ec0ff */
[----:B------:R-:W-:Y:S02]  /*95a40*/  @P0 LOP3.LUT R3, R3, 0x4, RZ, 0xfc, !PT ;  /* 0x0000000403030812 */ /* 0x000fe400078efcff */
[----:B------:R-:W-:-:S04]  /*95a50*/  ISETP.GE.AND P0, PT, R8, UR39, PT ;  /* 0x0000002708007c0c */ /* 0x000fc8000bf06270 */
[----:B------:R-:W-:Y:S02]  /*95a60*/  ISETP.LT.AND P1, PT, R61, UR28, !P0 ;  /* 0x0000001c3d007c0c */ /* 0x000fe4000c721270 */
[----:B------:R-:W-:Y:S02]  /*95a70*/  ISETP.LT.AND P0, PT, R60, UR41, !P0 ;  /* 0x000000293c007c0c */ /* 0x000fe4000c701270 */
[----:B------:R-:W-:-:S09]  /*95a80*/  LOP3.LUT R3, R3, 0xfffffffd, RZ, 0xc0, !PT ;  /* 0xfffffffd03037812 */ /* 0x000fd200078ec0ff */
[----:B------:R-:W-:-:S04]  /*95a90*/  @P1 LOP3.LUT R3, R3, 0x2, RZ, 0xfc, !PT ;  /* 0x0000000203031812 */ /* 0x000fc800078efcff */
[----:B------:R-:W-:-:S04]  /*95aa0*/  LOP3.LUT R3, R3, 0xfffffffe, RZ, 0xc0, !PT ;  /* 0xfffffffe03037812 */ /* 0x000fc800078ec0ff */
[----:B------:R-:W-:Y:S02]  /*95ab0*/  @P0 LOP3.LUT R3, R3, 0x1, RZ, 0xfc, !PT ;  /* 0x0000000103030812 */ /* 0x000fe400078efcff */
[----:B------:R-:W-:Y:S01]  /*95ac0*/  ISETP.GE.AND P0, PT, R9, UR15, PT ;  /* 0x0000000f09007c0c */ /* 0x000fe2000bf06270 */
[C---:B------:R-:W-:Y:S01]  /*95ad0*/  VIADD R8, R0.reuse, 0x13e ;  /* 0x0000013e00087836 */ /* 0x040fe20000000000 */
[----:B0-----:R-:W-:Y:S01]  /*95ae0*/  UMOV UR44, UR74 ;  /* 0x0000004a002c7c82 */ /* 0x001fe20008000000 */
[----:B------:R-:W-:Y:S01]  /*95af0*/  VIADD R9, R0, 0x13c ;  /* 0x0000013c00097836 */ /* 0x000fe20000000000 */
[----:B------:R-:W-:Y:S01]  /*95b00*/  ISETP.LT.AND P1, PT, R61, UR36, !P0 ;  /* 0x000000243d007c0c */ /* 0x000fe2000c721270 */
[----:B------:R-:W-:Y:S01]  /*95b10*/  UMOV UR38, UR18 ;  /* 0x0000001200267c82 */ /* 0x000fe20008000000 */
[----:B------:R-:W-:Y:S01]  /*95b20*/  ISETP.LT.AND P0, PT, R60, UR59, !P0 ;  /* 0x0000003b3c007c0c */ /* 0x000fe2000c701270 */
[----:B------:R-:W-:Y:S01]  /*95b30*/  UMOV UR63, UR19 ;  /* 0x00000013003f7c82 */ /* 0x000fe20008000000 */
[----:B------:R-:W-:Y:S01]  /*95b40*/  UMOV UR39, UR44 ;  /* 0x0000002c00277c82 */ /* 0x000fe20008000000 */
[----:B------:R-:W0:Y:S01]  /*95b50*/  LDCU.64 UR18, c[0x0][0x398] ;  /* 0x00007300ff1277ac */ /* 0x000e220008000a00 */
[----:B------:R-:W-:Y:S01]  /*95b60*/  UMOV UR57, UR75 ;  /* 0x0000004b00397c82 */ /* 0x000fe20008000000 */
[----:B------:R-:W0:Y:S06]  /*95b70*/  LDCU.64 UR74, c[0x0][0x398] ;  /* 0x00007300ff4a77ac */ /* 0x000e2c0008000a00 */
[----:B------:R-:W-:Y:S01]  /*95b80*/  @P1 LOP3.LUT R37, R37, 0x80000000, RZ, 0xfc, !PT ;  /* 0x8000000025251812 */ /* 0x000fe200078efcff */
[----:B------:R-:W1:Y:S03]  /*95b90*/  LDCU.64 UR14, c[0x0][0x398] ;  /* 0x00007300ff0e77ac */ /* 0x000e660008000a00 */
[----:B------:R-:W-:-:S04]  /*95ba0*/  LOP3.LUT R37, R37, 0xbfffffff, RZ, 0xc0, !PT ;  /* 0xbfffffff25257812 */ /* 0x000fc800078ec0ff */
[----:B------:R-:W-:Y:S02]  /*95bb0*/  @P0 LOP3.LUT R37, R37, 0x40000000, RZ, 0xfc, !PT ;  /* 0x4000000025250812 */ /* 0x000fe400078efcff */
[----:B------:R-:W-:Y:S02]  /*95bc0*/  ISETP.GE.AND P0, PT, R8, UR23, PT ;  /* 0x0000001708007c0c */ /* 0x000fe4000bf06270 */
[----:B------:R-:W-:Y:S01]  /*95bd0*/  LOP3.LUT R37, R37, 0xdfffffff, RZ, 0xc0, !PT ;  /* 0xdfffffff25257812 */ /* 0x000fe200078ec0ff */
[----:B------:R-:W-:Y:S01]  /*95be0*/  VIADD R8, R0, 0x13a ;  /* 0x0000013a00087836 */ /* 0x000fe20000000000 */
[----:B--2---:R-:W-:Y:S01]  /*95bf0*/  ISETP.LT.AND P2, PT, R61, UR4, !P0 ;  /* 0x000000043d007c0c */ /* 0x004fe2000c741270 */
[----:B0-----:R-:W-:Y:S01]  /*95c00*/  UMOV UR41, UR74 ;  /* 0x0000004a00297c82 */ /* 0x001fe20008000000 */
[----:B------:R-:W-:Y:S01]  /*95c10*/  ISETP.LT.AND P1, PT, R60, UR58, !P0 ;  /* 0x0000003a3c007c0c */ /* 0x000fe2000c721270 */
[----:B------:R-:W-:Y:S01]  /*95c20*/  UMOV UR64, UR75 ;  /* 0x0000004b00407c82 */ /* 0x000fe20008000000 */
[----:B------:R-:W-:Y:S01]  /*95c30*/  ISETP.GE.AND P0, PT, R9, UR29, PT ;  /* 0x0000001d09007c0c */ /* 0x000fe2000bf06270 */
[----:B------:R-:W0:Y:S08]  /*95c40*/  LDCU.64 UR22, c[0x0][0x398] ;  /* 0x00007300ff1677ac */ /* 0x000e300008000a00 */
        /* <DEDUP_REMOVED lines=13> */
[----:B------:R-:W-:-:S04]  /*95d20*/  ISETP.GE.AND P0, PT, R8, UR37, PT ;  /* 0x0000002508007c0c */ /* 0x000fc8000bf06270 */
[----:B---3--:R-:W-:Y:S02]  /*95d30*/  ISETP.LT.AND P1, PT, R61, UR16, !P0 ;  /* 0x000000103d007c0c */ /* 0x008fe4000c721270 */
[----:B------:R-:W-:Y:S02]  /*95d40*/  ISETP.LT.AND P0, PT, R60, UR53, !P0 ;  /* 0x000000353c007c0c */ /* 0x000fe4000c701270 */
[----:B------:R-:W-:-:S09]  /*95d50*/  LOP3.LUT R37, R37, 0xfdffffff, RZ, 0xc0, !PT ;  /* 0xfdffffff25257812 */ /* 0x000fd200078ec0ff */
[----:B------:R-:W-:-:S04]  /*95d60*/  @P1 LOP3.LUT R37, R37, 0x2000000, RZ, 0xfc, !PT ;  /* 0x0200000025251812 */ /* 0x000fc800078efcff */
[----:B------:R-:W-:-:S04]  /*95d70*/  LOP3.LUT R37, R37, 0xfeffffff, RZ, 0xc0, !PT ;  /* 0xfeffffff25257812 */ /* 0x000fc800078ec0ff */
[----:B------:R-:W-:Y:S02]  /*95d80*/  @P0 LOP3.LUT R37, R37, 0x1000000, RZ, 0xfc, !PT ;  /* 0x0100000025250812 */ /* 0x000fe400078efcff */
[----:B------:R-:W-:Y:S02]  /*95d90*/  ISETP.GE.AND P0, PT, R9, UR5, PT ;  /* 0x0000000509007c0c */ /* 0x000fe4000bf06270 */
[----:B------:R-:W-:Y:S01]  /*95da0*/  LOP3.LUT R37, R37, 0xff7fffff, RZ, 0xc0, !PT ;  /* 0xff7fffff25257812 */ /* 0x000fe200078ec0ff */
[C---:B------:R-:W-:Y:S01]  /*95db0*/  VIADD R8, R0.reuse, 0x136 ;  /* 0x0000013600087836 */ /* 0x040fe20000000000 */
[----:B------:R-:W-:Y:S01]  /*95dc0*/  ISETP.LT.AND P1, PT, R61, UR34, !P0 ;  /* 0x000000223d007c0c */ /* 0x000fe2000c721270 */
[----:B------:R-:W-:Y:S01]  /*95dd0*/  VIADD R9, R0, 0x134 ;  /* 0x0000013400097836 */ /* 0x000fe20000000000 */
[----:B------:R-:W-:Y:S01]  /*95de0*/  ISETP.LT.AND P0, PT, R60, UR52, !P0 ;  /* 0x000000343c007c0c */ /* 0x000fe2000c701270 */
[----:B------:R-:W-:Y:S01]  /*95df0*/  UMOV UR37, UR41 ;  /* 0x0000002900257c82 */ /* 0x000fe20008000000 */
[----:B--2---:R-:W-:Y:S01]  /*95e00*/  UMOV UR77, UR74 ;  /* 0x0000004a004d7c82 */ /* 0x004fe20008000000 */
[----:B0-----:R-:W-:Y:S01]  /*95e10*/  UMOV UR36, UR28 ;  /* 0x0000001c00247c82 */ /* 0x001fe20008000000 */
[----:B------:R-:W-:Y:S01]  /*95e20*/  UMOV UR70, UR29 ;  /* 0x0000001d00467c82 */ /* 0x000fe20008000000 */
[----:B------:R-:W0:Y:S01]  /*95e30*/  LDCU.64 UR28, c[0x0][0x398] ;  /* 0x00007300ff1c77ac */ /* 0x000e220008000a00 */
[----:B------:R-:W-:Y:S01]  /*95e40*/  LOP3.LUT R7, R7, 0x7fffffff, RZ, 0xc0, !PT ;  /* 0x7fffffff07077812 */ /* 0x000fe200078ec0ff */
[----:B------:R-:W-:Y:S01]  /*95e50*/  UMOV UR76, UR58 ;  /* 0x0000003a004c7c82 */ /* 0x000fe20008000000 */
[----:B------:R-:W2:Y:S03]  /*95e60*/  LDCU.64 UR4, c[0x0][0x398] ;  /* 0x00007300ff0477ac */ /* 0x000ea60008000a00 */
[----:B------:R-:W-:Y:S01]  /*95e70*/  @P1 LOP3.LUT R37, R37, 0x800000, RZ, 0xfc, !PT ;  /* 0x0080000025251812 */ /* 0x000fe200078efcff */
[----:B------:R-:W3:Y:S03]  /*95e80*/  LDCU.64 UR52, c[0x0][0x398] ;  /* 0x00007300ff3477ac */ /* 0x000ee60008000a00 */
[----:B------:R-:W-:-:S04]  /*95e90*/  LOP3.LUT R37, R37, 0xffbfffff, RZ, 0xc0, !PT ;  /* 0xffbfffff25257812 */ /* 0x000fc800078ec0ff */
[----:B------:R-:W-:Y:S02]  /*95ea0*/  @P0 LOP3.LUT R37, R37, 0x400000, RZ, 0xfc, !PT ;  /* 0x0040000025250812 */ /* 0x000fe400078efcff */
[----:B------:R-:W-:Y:S02]  /*95eb0*/  ISETP.GE.AND P0, PT, R8, UR11, PT ;  /* 0x0000000b08007c0c */ /* 0x000fe4000bf06270 */
[----:B------:R-:W-:Y:S01]  /*95ec0*/  LOP3.LUT R37, R37, 0xffdfffff, RZ, 0xc0, !PT ;  /* 0xffdfffff25257812 */ /* 0x000fe200078ec0ff */
[----:B------:R-:W-:Y:S01]  /*95ed0*/  VIADD R8, R0, 0x132 ;  /* 0x0000013200087836 */ /* 0x000fe20000000000 */
[----:B----4-:R-:W-:Y:S01]  /*95ee0*/  ISETP.LT.AND P2, PT, R61, UR26, !P0 ;  /* 0x0000001a3d007c0c */ /* 0x010fe2000c741270 */
[----:B------:R-:W-:Y:S01]  /*95ef0*/  UMOV UR68, UR75 ;  /* 0x0000004b00447c82 */ /* 0x000fe20008000000 */
[----:B------:R-:W-:Y:S01]  /*95f00*/  ISETP.LT.AND P1, PT, R60, UR73, !P0 ;  /* 0x000000493c007c0c */ /* 0x000fe2000c721270 */
[----:B------:R-:W4:Y:S01]  /*95f10*/  LDCU.64 UR10, c[0x0][0x398] ;  /* 0x00007300ff0a77ac */ /* 0x000f220008000a00 */
[----:B------:R-:W-:-:S09]  /*95f20*/  ISETP.GE.AND P0, PT, R9, UR17, PT ;  /* 0x0000001109007c0c */ /* 0x000fd2000bf06270 */
[----:B------:R-:W-:Y:S01]  /*95f30*/  @P2 LOP3.LUT R37, R37, 0x200000, RZ, 0xfc, !PT ;  /* 0x0020000025252812 */ /* 0x000fe200078efcff */
[----:B------:R-:W-:Y:S01]  /*95f40*/  VIADD R9, R0, 0x130 ;  /* 0x0000013000097836 */ /* 0x000fe20000000000 */
[----:B------:R-:W-:Y:S01]  /*95f50*/  UMOV UR75, UR59 ;  /* 0x0000003b004b7c82 */ /* 0x000fe20008000000 */
[----:B------:R-:W0:Y:S01]  /*95f60*/  LDCU.64 UR16, c[0x0][0x398] ;  /* 0x00007300ff1077ac */ /* 0x000e220008000a00 */
[----:B------:R-:W-:-:S04]  /*95f70*/  LOP3.LUT R37, R37, 0xffefffff, RZ, 0xc0, !PT ;  /* 0xffefffff25257812 */ /* 0x000fc800078ec0ff */
[----:B------:R-:W-:Y:S02]  /*95f80*/  @P1 LOP3.LUT R37, R37, 0x100000, RZ, 0xfc, !PT ;  /* 0x0010000025251812 */ /* 0x000fe400078efcff */
[----:B------:R-:W-:Y:S02]  /*95f90*/  ISETP.LT.AND P1, PT, R61, UR20, !P0 ;  /* 0x000000143d007c0c */ /* 0x000fe4000c721270 */
[----:B------:R-:W-:Y:S01]  /*95fa0*/  ISETP.LT.AND P0, PT, R60, UR72, !P0 ;  /* 0x000000483c007c0c */ /* 0x000fe2000c701270 */
[----:B---3--:R-:W-:Y:S01]  /*95fb0*/  UMOV UR59, UR52 ;  /* 0x00000034003b7c82 */ /* 0x008fe20008000000 */
[----:B------:R-:W-:Y:S01]  /*95fc0*/  LOP3.LUT R37, R37, 0xfff7ffff, RZ, 0xc0, !PT ;  /* 0xfff7ffff25257812 */ /* 0x000fe200078ec0ff */
[----:B------:R-:W-:Y:S01]  /*95fd0*/  UMOV UR46, UR45 ;  /* 0x0000002d002e7c82 */ /* 0x000fe20008000000 */
[----:B------:R-:W3:Y:S07]  /*95fe0*/  LDCU.64 UR72, c[0x0][0x398] ;  /* 0x00007300ff4877ac */ /* 0x000eee0008000a00 */
        /* <DEDUP_REMOVED lines=13> */
[----:B-1----:R-:W-:Y:S01]  /*960c0*/  ISETP.LT.AND P1, PT, R61, UR32, !P0 ;  /* 0x000000203d007c0c */ /* 0x002fe2000c721270 */
[----:B------:R-:W-:Y:S01]  /*960d0*/  VIADD R9, R0, 0x12c ;  /* 0x0000012c00097836 */ /* 0x000fe20000000000 */
[----:B------:R-:W-:Y:S01]  /*960e0*/  ISETP.LT.AND P0, PT, R60, UR47, !P0 ;  /* 0x0000002f3c007c0c */ /* 0x000fe2000c701270 */
[----:B0-----:R-:W-:Y:S01]  /*960f0*/  UMOV UR45, UR16 ;  /* 0x00000010002d7c82 */ /* 0x001fe20008000000 */
[----:B------:R-:W-:Y:S01]  /*96100*/  UMOV UR34, UR17 ;  /* 0x0000001100227c82 */ /* 0x000fe20008000000 */
[----:B------:R-:W0:Y:S01]  /*96110*/  LDCU.64 UR16, c[0x0][0x398] ;  /* 0x00007300ff1077ac */ /* 0x000e220008000a00 */
[----:B---3--:R-:W-:Y:S01]  /*96120*/  UMOV UR44, UR72 ;  /* 0x00000048002c7c82 */ /* 0x008fe20008000000 */
[----:B------:R-:W1:Y:S06]  /*96130*/  LDCU.64 UR26, c[0x0][0x398] ;  /* 0x00007300ff1a77ac */ /* 0x000e6c0008000a00 */
[----:B------:R-:W-:-:S04]  /*96140*/  @P1 LOP3.LUT R37, R37, 0x8000, RZ, 0xfc, !PT ;  /* 0x0000800025251812 */ /* 0x000fc800078efcff */
[----:B------:R-:W-:-:S04]  /*96150*/  LOP3.LUT R37, R37, 0xffffbfff, RZ, 0xc0, !PT ;  /* 0xffffbfff25257812 */ /* 0x000fc800078ec0ff */
[----:B------:R-:W-:Y:S02]  /*96160*/  @P0 LOP3.LUT R37, R37, 0x4000, RZ, 0xfc, !PT ;  /* 0x0000400025250812 */ /* 0x000fe400078efcff */
[----:B------:R-:W-:Y:S02]  /*96170*/  ISETP.GE.AND P0, PT, R8, UR21, PT ;  /* 0x0000001508007c0c */ /* 0x000fe4000bf06270 */
[----:B------:R-:W-:Y:S01]  /*96180*/  LOP3.LUT R37, R37, 0xffffdfff, RZ, 0xc0, !PT ;  /* 0xffffdfff25257812 */ /* 0x000fe200078ec0ff */
[----:B------:R-:W-:Y:S01]  /*96190*/  VIADD R8, R0, 0x12a ;  /* 0x0000012a00087836 */ /* 0x000fe20000000000 */
[----:B------:R-:W-:Y:S01]  /*961a0*/  ISETP.LT.AND P2, PT, R61, UR12, !P0 ;  /* 0x0000000c3d007c0c */ /* 0x000fe2000c741270 */
[----:B------:R-:W-:Y:S01]  /*961b0*/  UMOV UR71, UR73 ;  /* 0x0000004900477c82 */ /* 0x000fe20008000000 */
[----:B------:R-:W-:Y:S01]  /*961c0*/  ISETP.LT.AND P1, PT, R60, UR60, !P0 ;  /* 0x0000003c3c007c0c */ /* 0x000fe2000c721270 */
[----:B------:R-:W3:Y:S01]  /*961d0*/  LDCU.64 UR72, c[0x0][0x398] ;  /* 0x00007300ff4877ac */ /* 0x000ee20008000a00 */
[----:B------:R-:W-:Y:S01]  /*961e0*/  ISETP.GE.AND P0, PT, R9, UR9, PT ;  /* 0x0000000909007c0c */ /* 0x000fe2000bf06270 */
[----:B------:R-:W0:Y:S08]  /*961f0*/  LDCU.64 UR20, c[0x0][0x398] ;  /* 0x00007300ff1477ac */ /* 0x000e300008000a00 */
[----:B------:R-:W-:Y:S01]  /*96200*/  @P2 LOP3.LUT R37, R37, 0x2000, RZ, 0xfc, !PT ;  /* 0x0000200025252812 */ /* 0x000fe200078efcff */
[----:B------:R-:W-:Y:S01]  /*96210*/  VIADD R9, R0, 0x128 ;  /* 0x0000012800097836 */ /* 0x000fe20000000000 */
[----:B------:R-:W0:Y:S02]  /*96220*/  LDCU.64 UR8, c[0x0][0x398] ;  /* 0x00007300ff0877ac */ /* 0x000e240008000a00 */
[----:B------:R-:W-:-:S04]  /*96230*/  LOP3.LUT R37, R37, 0xffffefff, RZ, 0xc0, !PT ;  /* 0xffffefff25257812 */ /* 0x000fc800078ec0ff */
[----:B------:R-:W-:Y:S02]  /*96240*/  @P1 LOP3.LUT R37, R37, 0x1000, RZ, 0xfc, !PT ;  /* 0x0000100025251812 */ /* 0x000fe400078efcff */
        /* <DEDUP_REMOVED lines=10> */
[----:B---3--:R-:W-:Y:S01]  /*962f0*/  UMOV UR41, UR72 ;  /* 0x0000004800297c82 */ /* 0x008fe20008000000 */
[----:B------:R-:W-:Y:S01]  /*96300*/  ISETP.LT.AND P0, PT, R60, UR39, !P0 ;  /* 0x000000273c007c0c */ /* 0x000fe2000c701270 */
[----:B0-----:R-:W-:Y:S01]  /*96310*/  UMOV UR40, UR8 ;  /* 0x0000000800287c82 */ /* 0x001fe20008000000 */
[----:B------:R-:W-:Y:S01]  /*96320*/  UMOV UR60, UR9 ;  /* 0x00000009003c7c82 */ /* 0x000fe20008000000 */
[----:B------:R-:W0:Y:S01]  /*96330*/  LDCU.64 UR8, c[0x0][0x398] ;  /* 0x00007300ff0877ac */ /* 0x000e220008000a00 */
[----:B------:R-:W3:Y:S07]  /*96340*/  LDCU.64 UR32, c[0x0][0x398] ;  /* 0x00007300ff2077ac */ /* 0x000eee0008000a00 */
        /* <DEDUP_REMOVED lines=9> */
[----:B------:R-:W3:Y:S10]  /*963e0*/  LDCU.64 UR12, c[0x0][0x398] ;  /* 0x00007300ff0c77ac */ /* 0x000ef40008000a00 */
[----:B------:R-:W-:-:S04]  /*963f0*/  @P1 LOP3.LUT R37, R37, 0x80, RZ, 0xfc, !PT ;  /* 0x0000008025251812 */ /* 0x000fc800078efcff */
[----:B------:R-:W-:-:S04]  /*96400*/  LOP3.LUT R37, R37, 0xffffffbf, RZ, 0xc0, !PT ;  /* 0xffffffbf25257812 */ /* 0x000fc800078ec0ff */
[----:B------:R-:W-:Y:S02]  /*96410*/  @P0 LOP3.LUT R37, R37, 0x40, RZ, 0xfc, !PT ;  /* 0x0000004025250812 */ /* 0x000fe400078efcff */
[----:B------:R-:W-:Y:S02]  /*96420*/  ISETP.GE.AND P0, PT, R8, UR25, PT ;  /* 0x0000001908007c0c */ /* 0x000fe4000bf06270 */
[----:B------:R-:W-:Y:S01]  /*96430*/  LOP3.LUT R37, R37, 0xffffffdf, RZ, 0xc0, !PT ;  /* 0xffffffdf25257812 */ /* 0x000fe200078ec0ff */
[----:B------:R-:W-:Y:S01]  /*96440*/  VIADD R8, R0, 0x122 ;  /* 0x0000012200087836 */ /* 0x000fe20000000000 */
[----:B------:R-:W-:Y:S01]  /*96450*/  ISETP.LT.AND P2, PT, R61, UR18, !P0 ;  /* 0x000000123d007c0c */ /* 0x000fe2000c741270 */
[----:B------:R0:W-:Y:S01]  /*96460*/  STL [R1+0x3024], R3 ;  /* 0x0030240301007387 */ /* 0x0001e20000100800 */
[----:B------:R-:W-:Y:S01]  /*96470*/  ISETP.LT.AND P1, PT, R60, UR37, !P0 ;  /* 0x000000253c007c0c */ /* 0x000fe2000c721270 */
[----:B------:R-:W0:Y:S01]  /*96480*/  LDCU.64 UR24, c[0x0][0x398] ;  /* 0x00007300ff1877ac */ /* 0x000e220008000a00 */
[----:B------:R-:W-:-:S09]  /*96490*/  ISETP.GE.AND P0, PT, R9, UR7, PT ;  /* 0x0000000709007c0c */ /* 0x000fd2000bf06270 */
        /* <DEDUP_REMOVED lines=23> */
[----:B------:R-:W-:Y:S01]  /*96610*/  ISETP.GE.AND P0, PT, R9, UR19, PT ;  /* 0x0000001309007c0c */ /* 0x000fe2000bf06270 */
[----:B------:R-:W-:Y:S01]  /*96620*/  VIADD R9, R0, 0x11c ;  /* 0x0000011c00097836 */ /* 0x000fe20000000000 */
[----:B0-----:R-:W-:Y:S01]  /*96630*/  UMOV UR38, UR32 ;  /* 0x0000002000267c82 */ /* 0x001fe20008000000 */
[----:B------:R0:W-:Y:S01]  /*96640*/  STL [R1+0x2bc8], R3 ;  /* 0x002bc80301007387 */ /* 0x0001e20000100800 */
[----:B------:R-:W-:Y:S01]  /*96650*/  ISETP.LT.AND P1, PT, R61, UR28, !P0 ;  /* 0x0000001c3d007c0c */ /* 0x000fe2000c721270 */
[----:B------:R-:W0:Y:S01]  /*96660*/  LDCU.64 UR18, c[0x0][0x398] ;  /* 0x00007300ff1277ac */ /* 0x000e220008000a00 */
[----:B------:R-:W-:Y:S01]  /*96670*/  ISETP.LT.AND P0, PT, R60, UR76, !P0 ;  /* 0x0000004c3c007c0c */ /* 0x000fe2000c701270 */
[----:B------:R-:W-:Y:S01]  /*96680*/  UMOV UR36, UR30 ;  /* 0x0000001e00247c82 */ /* 0x000fe20008000000 */
[----:B------:R-:W-:Y:S01]  /*96690*/  LOP3.LUT R6, R6, 0x7fffffff, RZ, 0xc0, !PT ;  /* 0x7fffffff06067812 */ /* 0x000fe200078ec0ff */
[----:B------:R-:W0:Y:S08]  /*966a0*/  LDCU.64 UR76, c[0x0][0x398] ;  /* 0x00007300ff4c77ac */ /* 0x000e300008000a00 */
[----:B------:R-:W-:-:S04]  /*966b0*/  @P1 LOP3.LUT R7, R7, 0x80000000, RZ, 0xfc, !PT ;  /* 0x8000000007071812 */ /* 0x000fc800078efcff */
[----:B------:R-:W-:-:S04]  /*966c0*/  LOP3.LUT R7, R7, 0xbfffffff, RZ, 0xc0, !PT ;  /* 0xbfffffff07077812 */ /* 0x000fc800078ec0ff */
[----:B------:R-:W-:Y:S02]  /*966d0*/  @P0 LOP3.LUT R7, R7, 0x40000000, RZ, 0xfc, !PT ;  /* 0x4000000007070812 */ /* 0x000fe400078efcff */
[----:B------:R-:W-:Y:S02]  /*966e0*/  ISETP.GE.AND P0, PT, R8, UR15, PT ;  /* 0x0000000f08007c0c */ /* 0x000fe4000bf06270 */
[----:B------:R-:W-:Y:S01]  /*966f0*/  LOP3.LUT R7, R7, 0xdfffffff, RZ, 0xc0, !PT ;  /* 0xdfffffff07077812 */ /* 0x000fe200078ec0ff */
[----:B------:R-:W-:Y:S01]  /*96700*/  VIADD R8, R0, 0x11a ;  /* 0x0000011a00087836 */ /* 0x000fe20000000000 */
[----:B--2---:R-:W-:Y:S01]  /*96710*/  ISETP.LT.AND P2, PT, R61, UR4, !P0 ;  /* 0x000000043d007c0c */ /* 0x004fe2000c741270 */
[----:B0-----:R-:W-:Y:S01]  /*96720*/  IMAD.U32 R3, RZ, RZ, UR33 ;  /* 0x00000021ff037e24 */ /* 0x001fe2000f8e00ff */
[----:B------:R-:W-:Y:S01]  /*96730*/  ISETP.LT.AND P1, PT, R60, UR59, !P0 ;  /* 0x0000003b3c007c0c */ /* 0x000fe2000c721270 */
[----:B------:R-:W0:Y:S01]  /*96740*/  LDCU.64 UR14, c[0x0][0x398] ;  /* 0x00007300ff0e77ac */ /* 0x000e220008000a00 */
[----:B------:R-:W-:-:S09]  /*96750*/  ISETP.GE.AND P0, PT, R9, UR23, PT ;  /* 0x0000001709007c0c */ /* 0x000fd2000bf06270 */
[----:B------:R-:W-:Y:S01]  /*96760*/  @P2 LOP3.LUT R7, R7, 0x20000000, RZ, 0xfc, !PT ;  /* 0x2000000007072812 */ /* 0x000fe200078efcff */
[----:B------:R-:W-:Y:S01]  /*96770*/  VIADD R9, R0, 0x118 ;  /* 0x0000011800097836 */ /* 0x000fe20000000000 */
[----:B------:R2:W-:Y:S01]  /*96780*/  STL [R1+0x2c30], R3 ;  /* 0x002c300301007387 */ /* 0x0005e20000100800 */
[----:B------:R-:W0:Y:S01]  /*96790*/  LDCU.64 UR22, c[0x0][0x398] ;  /* 0x00007300ff1677ac */ /* 0x000e220008000a00 */
[----:B------:R-:W-:-:S04]  /*967a0*/  LOP3.LUT R7, R7, 0xefffffff, RZ, 0xc0, !PT ;  /* 0xefffffff07077812 */ /* 0x000fc800078ec0ff */
[----:B------:R-:W-:Y:S02]  /*967b0*/  @P1 LOP3.LUT R7, R7, 0x10000000, RZ, 0xfc, !PT ;  /* 0x1000000007071812 */ /* 0x000fe400078efcff */
[----:B----4-:R-:W-:Y:S02]  /*967c0*/  ISETP.LT.AND P1, PT, R61, UR10, !P0 ;  /* 0x0000000a3d007c0c */ /* 0x010fe4000c721270 */
        /* <DEDUP_REMOVED lines=9> */
[----:B--2---:R-:W-:Y:S01]  /*96860*/  IMAD.U32 R3, RZ, RZ, UR7 ;  /* 0x00000007ff037e24 */ /* 0x004fe2000f8e00ff */
[----:B------:R-:W-:Y:S01]  /*96870*/  ISETP.LT.AND P0, PT, R60, UR44, !P0 ;  /* 0x0000002c3c007c0c */ /* 0x000fe2000c701270 */
[----:B------:R-:W2:Y:S01]  /*96880*/  LDCU.64 UR6, c[0x0][0x398] ;  /* 0x00007300ff0677ac */ /* 0x000ea20008000a00 */
[----:B0-----:R-:W-:Y:S01]  /*96890*/  UMOV UR33, UR22 ;  /* 0x0000001600217c82 */ /* 0x001fe20008000000 */
[----:B------:R-:W0:Y:S08]  /*968a0*/  LDCU.64 UR28, c[0x0][0x398] ;  /* 0x00007300ff1c77ac */ /* 0x000e300008000a00 */
[----:B------:R-:W-:Y:S01]  /*968b0*/  @P1 LOP3.LUT R7, R7, 0x2000000, RZ, 0xfc, !PT ;  /* 0x0200000007071812 */ /* 0x000fe200078efcff */
[----:B------:R4:W-:Y:S01]  /*968c0*/  STL [R1+0x2c34], R3 ;  /* 0x002c340301007387 */ /* 0x0009e20000100800 */
[----:B------:R-:W-:Y:S01]  /*968d0*/  LOP3.LUT R5, R5, 0x7fffffff, RZ, 0xc0, !PT ;  /* 0x7fffffff05057812 */ /* 0x000fe200078ec0ff */
[----:B------:R-:W2:Y:S01]  /*968e0*/  LDCU.64 UR44, c[0x0][0x398] ;  /* 0x00007300ff2c77ac */ /* 0x000ea20008000a00 */
[----:B------:R-:W-:-:S04]  /*968f0*/  LOP3.LUT R7, R7, 0xfeffffff, RZ, 0xc0, !PT ;  /* 0xfeffffff07077812 */ /* 0x000fc800078ec0ff */
[----:B------:R-:W-:Y:S02]  /*96900*/  @P0 LOP3.LUT R7, R7, 0x1000000, RZ, 0xfc, !PT ;  /* 0x0100000007070812 */ /* 0x000fe400078efcff */
[----:B------:R-:W-:Y:S02]  /*96910*/  ISETP.GE.AND P0, PT, R9, UR5, PT ;  /* 0x0000000509007c0c */ /* 0x000fe4000bf06270 */
[----:B------:R-:W-:Y:S01]  /*96920*/  LOP3.LUT R7, R7, 0xff7fffff, RZ, 0xc0, !PT ;  /* 0xff7fffff07077812 */ /* 0x000fe200078ec0ff */
[----:B------:R-:W-:Y:S01]  /*96930*/  VIADD R9, R0, 0x114 ;  /* 0x0000011400097836 */ /* 0x000fe20000000000 */
[----:B-1----:R-:W-:Y:S01]  /*96940*/  ISETP.LT.AND P1, PT, R61, UR26, !P0 ;  /* 0x0000001a3d007c0c */ /* 0x002fe2000c721270 */
[----:B----4-:R-:W-:Y:S01]  /*96950*/  IMAD.U32 R3, RZ, RZ, UR31 ;  /* 0x0000001fff037e24 */ /* 0x010fe2000f8e00ff */
[----:B------:R-:W-:Y:S01]  /*96960*/  ISETP.LT.AND P0, PT, R60, UR41, !P0 ;  /* 0x000000293c007c0c */ /* 0x000fe2000c701270 */
[----:B------:R-:W1:Y:S01]  /*96970*/  LDCU.64 UR30, c[0x0][0x398] ;  /* 0x00007300ff1e77ac */ /* 0x000e620008000a00 */
[----:B0-----:R-:W-:Y:S01]  /*96980*/  UMOV UR32, UR28 ;  /* 0x0000001c00207c82 */ /* 0x001fe20008000000 */
        /* <DEDUP_REMOVED lines=8> */
[----:B-1----:R-:W-:Y:S01]  /*96a10*/  UMOV UR35, UR30 ;  /* 0x0000001e00237c82 */ /* 0x002fe20008000000 */
[----:B------:R-:W-:Y:S01]  /*96a20*/  ISETP.LT.AND P1, PT, R60, UR40, !P0 ;  /* 0x000000283c007c0c */ /* 0x000fe2000c721270 */
[----:B------:R1:W-:Y:S01]  /*96a30*/  STL [R1+0x2c38], R3 ;  /* 0x002c380301007387 */ /* 0x0003e20000100800 */
[----:B------:R-:W-:Y:S01]  /*96a40*/  ISETP.GE.AND P0, PT, R9, UR17, PT ;  /* 0x0000001109007c0c */ /* 0x000fe2000bf06270 */
[----:B------:R-:W4:Y:S08]  /*96a50*/  LDCU.64 UR10, c[0x0][0x398] ;  /* 0x00007300ff0a77ac */ /* 0x000f300008000a00 */
[----:B------:R-:W-:Y:S01]  /*96a60*/  @P2 LOP3.LUT R7, R7, 0x200000, RZ, 0xfc, !PT ;  /* 0x0020000007072812 */ /* 0x000fe200078efcff */
[----:B------:R-:W-:-:S02]  /*96a70*/  VIADD R9, R0, 0x110 ;  /* 0x0000011000097836 */ /* 0x000fc40000000000 */
[----:B-1----:R-:W-:Y:S01]  /*96a80*/  IMAD.U32 R3, RZ, RZ, UR31 ;  /* 0x0000001fff037e24 */ /* 0x002fe2000f8e00ff */
[----:B------:R-:W-:Y:S01]  /*96a90*/  LOP3.LUT R7, R7, 0xffefffff, RZ, 0xc0, !PT ;  /* 0xffefffff07077812 */ /* 0x000fe200078ec0ff */
[----:B------:R-:W-:Y:S01]  /*96aa0*/  STL [R1+0x3028], R37 ;  /* 0x0030282501007387 */ /* 0x000fe20000100800 */
[----:B------:R-:W1:Y:S02]  /*96ab0*/  LDCU.64 UR16, c[0x0][0x398] ;  /* 0x00007300ff1077ac */ /* 0x000e640008000a00 */
        /* <DEDUP_REMOVED lines=10> */
[----:B---3--:R-:W-:Y:S01]  /*96b60*/  ISETP.LT.AND P1, PT, R61, UR12, !P0 ;  /* 0x0000000c3d007c0c */ /* 0x008fe2000c721270 */
[----:B------:R3:W-:Y:S01]  /*96b70*/  STL [R1+0x2c3c], R3 ;  /* 0x002c3c0301007387 */ /* 0x0007e20000100800 */
[----:B------:R-:W-:Y:S01]  /*96b80*/  ISETP.LT.AND P0, PT, R60, UR38, !P0 ;  /* 0x000000263c007c0c */ /* 0x000fe2000c701270 */
[----:B-1----:R-:W-:Y:S01]  /*96b90*/  UMOV UR30, UR16 ;  /* 0x00000010001e7c82 */ /* 0x002fe20008000000 */
[----:B------:R-:W-:Y:S01]  /*96ba0*/  IMAD.U32 R45, RZ, RZ, UR17 ;  /* 0x00000011ff2d7e24 */ /* 0x000fe2000f8e00ff */
[----:B------:R-:W1:Y:S01]  /*96bb0*/  LDCU.64 UR16, c[0x0][0x398] ;  /* 0x00007300ff1077ac */ /* 0x000e620008000a00 */
[----:B------:R-:W0:Y:S07]  /*96bc0*/  LDCU.64 UR26, c[0x0][0x398] ;  /* 0x00007300ff1a77ac */ /* 0x000e2e0008000a00 */
[----:B------:R-:W-:Y:S01]  /*96bd0*/  @P1 LOP3.LUT R7, R7, 0x20000, RZ, 0xfc, !PT ;  /* 0x0002000007071812 */ /* 0x000fe200078efcff */
[----:B---3--:R-:W-:Y:S01]  /*96be0*/  IMAD.U32 R3, RZ, RZ, UR23 ;  /* 0x00000017ff037e24 */ /* 0x008fe2000f8e00ff */
[----:B------:R-:W3:Y:S02]  /*96bf0*/  LDCU.64 UR22, c[0x0][0x398] ;  /* 0x00007300ff1677ac */ /* 0x000ee40008000a00 */
[----:B------:R-:W-:Y:S01]  /*96c00*/  LOP3.LUT R7, R7, 0xfffeffff, RZ, 0xc0, !PT ;  /* 0xfffeffff07077812 */ /* 0x000fe200078ec0ff */
[----:B------:R-:W0:Y:S03]  /*96c10*/  LDCU.64 UR38, c[0x0][0x398] ;  /* 0x00007300ff2677ac */ /* 0x000e260008000a00 */
[----:B------:R-:W-:-:S02]  /*96c20*/  @P0 LOP3.LUT R7, R7, 0x10000, RZ, 0xfc, !PT ;  /* 0x0001000007070812 */ /* 0x000fc400078efcff */
[----:B------:R-:W-:Y:S02]  /*96c30*/  ISETP.GE.AND P0, PT, R9, UR21, PT ;  /* 0x0000001509007c0c */ /* 0x000fe4000bf06270 */
[----:B------:R-:W-:Y:S01]  /*96c40*/  LOP3.LUT R7, R7, 0xffff7fff, RZ, 0xc0, !PT ;  /* 0xffff7fff07077812 */ /* 0x000fe200078ec0ff */
[----:B------:R-:W-:Y:S01]  /*96c50*/  VIADD R9, R0, 0x10c ;  /* 0x0000010c00097836 */ /* 0x000fe20000000000 */
[----:B------:R-:W-:Y:S01]  /*96c60*/  ISETP.LT.AND P1, PT, R61, UR24, !P0 ;  /* 0x000000183d007c0c */ /* 0x000fe2000c721270 */
[----:B------:R0:W-:Y:S01]  /*96c70*/  STL [R1+0x2c40], R3 ;  /* 0x002c400301007387 */ /* 0x0001e20000100800 */
[----:B------:R-:W-:Y:S01]  /*96c80*/  ISETP.LT.AND P0, PT, R60, UR37, !P0 ;  /* 0x000000253c007c0c */ /* 0x000fe2000c701270 */
[----:B------:R-:W0:Y:S10]  /*96c90*/  LDCU.64 UR20, c[0x0][0x398] ;  /* 0x00007300ff1477ac */ /* 0x000e340008000a00 */
        /* <DEDUP_REMOVED lines=10> */
[----:B------:R-:W-:Y:S01]  /*96d40*/  ISETP.GE.AND P0, PT, R9, UR13, PT ;  /* 0x0000000d09007c0c */ /* 0x000fe2000bf06270 */
[----:B------:R-:W2:Y:S08]  /*96d50*/  LDCU.64 UR8, c[0x0][0x398] ;  /* 0x00007300ff0877ac */ /* 0x000eb00008000a00 */
[----:B------:R-:W-:Y:S01]  /*96d60*/  @P2 LOP3.LUT R7, R7, 0x2000, RZ, 0xfc, !PT ;  /* 0x0000200007072812 */ /* 0x000fe200078efcff */
[----:B------:R-:W-:Y:S01]  /*96d70*/  VIADD R9, R0, 0x108 ;  /* 0x0000010800097836 */ /* 0x000fe20000000000 */
[----:B------:R0:W-:Y:S01]  /*96d80*/  STL [R1+0x2c44], R3 ;  /* 0x002c440301007387 */ /* 0x0001e20000100800 */
        /* <DEDUP_REMOVED lines=16> */
[----:B------:R-:W-:Y:S01]  /*96e90*/  IMAD.U32 R3, RZ, RZ, UR29 ;  /* 0x0000001dff037e24 */ /* 0x000fe2000f8e00ff */
[----:B------:R-:W0:Y:S09]  /*96ea0*/  LDCU.64 UR24, c[0x0][0x398] ;  /* 0x00007300ff1877ac */ /* 0x000e320008000a00 */
[----:B------:R-:W-:-:S04]  /*96eb0*/  @P1 LOP3.LUT R7, R7, 0x200, RZ, 0xfc, !PT ;  /* 0x0000020007071812 */ /* 0x000fc800078efcff */
[----:B------:R-:W-:-:S04]  /*96ec0*/  LOP3.LUT R7, R7, 0xfffffeff, RZ, 0xc0, !PT ;  /* 0xfffffeff07077812 */ /* 0x000fc800078ec0ff */
[----:B------:R-:W-:Y:S02]  /*96ed0*/  @P0 LOP3.LUT R7, R7, 0x100, RZ, 0xfc, !PT ;  /* 0x0000010007070812 */ /* 0x000fe400078efcff */
[----:B------:R-:W-:Y:S02]  /*96ee0*/  ISETP.GE.AND P0, PT, R9, UR7, PT ;  /* 0x0000000709007c0c */ /* 0x000fe4000bf06270 */
[----:B------:R-:W-:Y:S01]  /*96ef0*/  LOP3.LUT R7, R7, 0xffffff7f, RZ, 0xc0, !PT ;  /* 0xffffff7f07077812 */ /* 0x000fe200078ec0ff */
[----:B------:R-:W-:Y:S01]  /*96f00*/  VIADD R9, R0, 0x104 ;  /* 0x0000010400097836 */ /* 0x000fe20000000000 */
[----:B---3--:R-:W-:Y:S01]  /*96f10*/  ISETP.LT.AND P1, PT, R61, UR22, !P0 ;  /* 0x000000163d007c0c */ /* 0x008fe2000c721270 */
[----:B------:R-:W-:Y:S01]  /*96f20*/  UMOV UR29, UR26 ;  /* 0x0000001a001d7c82 */ /* 0x000fe20008000000 */
[----:B------:R-:W-:Y:S01]  /*96f30*/  ISETP.LT.AND P0, PT, R60, UR32, !P0 ;  /* 0x000000203c007c0c */ /* 0x000fe2000c701270 */
[----:B------:R3:W-:Y:S01]  /*96f40*/  STL [R1+0x2c4c], R3 ;  /* 0x002c4c0301007387 */ /* 0x0007e20000100800 */
[----:B------:R-:W0:Y:S01]  /*96f50*/  LDCU.64 UR6, c[0x0][0x398] ;  /* 0x00007300ff0677ac */ /* 0x000e220008000a00 */
        /* <DEDUP_REMOVED lines=8> */
[----:B---3--:R-:W-:Y:S01]  /*96fe0*/  IMAD.U32 R3, RZ, RZ, UR27 ;  /* 0x0000001bff037e24 */ /* 0x008fe2000f8e00ff */
[----:B------:R-:W-:Y:S01]  /*96ff0*/  ISETP.LT.AND P1, PT, R60, UR31, !P0 ;  /* 0x0000001f3c007c0c */ /* 0x000fe2000c721270 */
[----:B------:R-:W3:Y:S01]  /*97000*/  LDCU.64 UR26, c[0x0][0x398] ;  /* 0x00007300ff1a77ac */ /* 0x000ee20008000a00 */
[----:B------:R-:W-:Y:S01]  /*97010*/  ISETP.GE.AND P0, PT, R9, UR15, PT ;  /* 0x0000000f09007c0c */ /* 0x000fe2000bf06270 */
[----:B------:R-:W-:Y:S01]  /*97020*/  STL [R1+0x3158], R45 ;  /* 0x0031582d01007387 */ /* 0x000fe20000100800 */
[----:B------:R-:W0:Y:S07]  /*97030*/  LDCU.64 UR18, c[0x0][0x398] ;  /* 0x00007300ff1277ac */ /* 0x000e2e0008000a00 */
[----:B------:R-:W-:Y:S01]  /*97040*/  @P2 LOP3.LUT R7, R7, 0x20, RZ, 0xfc, !PT ;  /* 0x0000002007072812 */ /* 0x000fe200078efcff */
[----:B------:R-:W-:Y:S01]  /*97050*/  VIADD R9, R0, 0x100 ;  /* 0x0000010000097836 */ /* 0x000fe20000000000 */
[----:B------:R-:W0:Y:S02]  /*97060*/  LDCU.64 UR14, c[0x0][0x398] ;  /* 0x00007300ff0e77ac */ /* 0x000e240008000a00 */
[----:B------:R-:W-:-:S04]  /*97070*/  LOP3.LUT R7, R7, 0xffffffef, RZ, 0xc0, !PT ;  /* 0xffffffef07077812 */ /* 0x000fc800078ec0ff */
[----:B------:R-:W-:Y:S02]  /*97080*/  @P1 LOP3.LUT R7, R7, 0x10, RZ, 0xfc, !PT ;  /* 0x0000001007071812 */ /* 0x000fe400078efcff */
[----:B----4-:R-:W-:Y:S02]  /*97090*/  ISETP.LT.AND P1, PT, R61, UR10, !P0 ;  /* 0x0000000a3d007c0c */ /* 0x010fe4000c721270 */
[----:B------:R-:W-:Y:S01]  /*970a0*/  ISETP.LT.AND P0, PT, R60, UR30, !P0 ;  /* 0x0000001e3c007c0c */ /* 0x000fe2000c701270 */
[----:B---3--:R-:W-:Y:S01]  /*970b0*/  UMOV UR28, UR26 ;  /* 0x0000001a001c7c82 */ /* 0x008fe20008000000 */
[----:B------:R-:W-:Y:S01]  /*970c0*/  LOP3.LUT R7, R7, 0xfffffff7, RZ, 0xc0, !PT ;  /* 0xfffffff707077812 */ /* 0x000fe200078ec0ff */
[----:B------:R3:W-:Y:S01]  /*970d0*/  STL [R1+0x2c5c], R3 ;  /* 0x002c5c0301007387 */ /* 0x0007e20000100800 */
[----:B------:R-:W4:Y:S07]  /*970e0*/  LDCU.64 UR30, c[0x0][0x398] ;  /* 0x00007300ff1e77ac */ /* 0x000f2e0008000a00 */
[----:B------:R-:W-:-:S04]  /*970f0*/  @P1 LOP3.LUT R7, R7, 0x8, RZ, 0xfc, !PT ;  /* 0x0000000807071812 */ /* 0x000fc800078efcff */
[----:B------:R-:W-:-:S04]  /*97100*/  LOP3.LUT R7, R7, 0xfffffffb, RZ, 0xc0, !PT ;  /* 0xfffffffb07077812 */ /* 0x000fc800078ec0ff */
[----:B------:R-:W-:Y:S02]  /*97110*/  @P0 LOP3.LUT R7, R7, 0x4, RZ, 0xfc, !PT ;  /* 0x0000000407070812 */ /* 0x000fe400078efcff */
[----:B------:R-:W-:-:S04]  /*97120*/  ISETP.GE.AND P0, PT, R8, UR23, PT ;  /* 0x0000001708007c0c */ /* 0x000fc8000bf06270 */
[----:B-1----:R-:W-:Y:S02]  /*97130*/  ISETP.LT.AND P1, PT, R61, UR16, !P0 ;  /* 0x000000103d007c0c */ /* 0x002fe4000c721270 */
        /* <DEDUP_REMOVED lines=8> */
[----:B---3--:R-:W-:Y:S01]  /*971c0*/  IMAD.U32 R3, RZ, RZ, UR27 ;  /* 0x0000001bff037e24 */ /* 0x008fe2000f8e00ff */
[----:B------:R-:W-:Y:S01]  /*971d0*/  ISETP.LT.AND P1, PT, R61, UR20, !P0 ;  /* 0x000000143d007c0c */ /* 0x000fe2000c721270 */
[----:B------:R-:W-:Y:S01]  /*971e0*/  VIADD R9, R0, 0xfc ;  /* 0x000000fc00097836 */ /* 0x000fe20000000000 */
[----:B------:R-:W-:Y:S01]  /*971f0*/  ISETP.LT.AND P0, PT, R60, UR28, !P0 ;  /* 0x0000001c3c007c0c */ /* 0x000fe2000c701270 */
[----:B------:R-:W-:Y:S01]  /*97200*/  UMOV UR27, UR12 ;  /* 0x0000000c001b7c82 */ /* 0x000fe20008000000 */
[----:B------:R0:W-:Y:S01]  /*97210*/  STL [R1+0x2c64], R3 ;  /* 0x002c640301007387 */ /* 0x0001e20000100800 */
[----:B------:R-:W1:Y:S01]  /*97220*/  LDCU.64 UR4, c[0x0][0x398] ;  /* 0x00007300ff0477ac */ /* 0x000e620008000a00 */
[----:B------:R-:W3:Y:S07]  /*97230*/  LDCU.64 UR28, c[0x0][0x398] ;  /* 0x00007300ff1c77ac */ /* 0x000eee0008000a00 */
[----:B------:R-:W-:-:S04]  /*97240*/  @P1 LOP3.LUT R6, R6, 0x80000000, RZ, 0xfc, !PT ;  /* 0x8000000006061812 */ /* 0x000fc800078efcff */
[----:B------:R-:W-:-:S04]  /*97250*/  LOP3.LUT R6, R6, 0xbfffffff, RZ, 0xc0, !PT ;  /* 0xbfffffff06067812 */ /* 0x000fc800078ec0ff */
[----:B------:R-:W-:Y:S02]  /*97260*/  @P0 LOP3.LUT R6, R6, 0x40000000, RZ, 0xfc, !PT ;  /* 0x4000000006060812 */ /* 0x000fe400078efcff */
[----:B------:R-:W-:Y:S01]  /*97270*/  ISETP.GE.AND P0, PT, R8, UR11, PT ;  /* 0x0000000b08007c0c */ /* 0x000fe2000bf06270 */
[----:B0-----:R-:W-:Y:S01]  /*97280*/  IMAD.U32 R3, RZ, RZ, UR13 ;  /* 0x0000000dff037e24 */ /* 0x001fe2000f8e00ff */
[----:B------:R-:W0:Y:S02]  /*97290*/  LDCU.64 UR12, c[0x0][0x398] ;  /* 0x00007300ff0c77ac */ /* 0x000e240008000a00 */
[----:B--2---:R-:W-:Y:S02]  /*972a0*/  ISETP.LT.AND P2, PT, R61, UR8, !P0 ;  /* 0x000000083d007c0c */ /* 0x004fe4000c741270 */
[----:B------:R-:W-:Y:S02]  /*972b0*/  ISETP.LT.AND P1, PT, R60, UR27, !P0 ;  /* 0x0000001b3c007c0c */ /* 0x000fe4000c721270 */
[----:B------:R-:W-:Y:S01]  /*972c0*/  LOP3.LUT R6, R6, 0xdfffffff, RZ, 0xc0, !PT ;  /* 0xdfffffff06067812 */ /* 0x000fe200078ec0ff */
[----:B------:R-:W-:Y:S01]  /*972d0*/  VIADD R8, R0, 0xfa ;  /* 0x000000fa00087836 */ /* 0x000fe20000000000 */
[----:B------:R-:W-:Y:S01]  /*972e0*/  ISETP.GE.AND P0, PT, R9, UR17, PT ;  /* 0x0000001109007c0c */ /* 0x000fe2000bf06270 */
[----:B---3--:R-:W-:Y:S01]  /*972f0*/  UMOV UR20, UR28 ;  /* 0x0000001c00147c82 */ /* 0x008fe20008000000 */
[----:B------:R-:W2:Y:S05]  /*97300*/  LDCU.64 UR10, c[0x0][0x398] ;  /* 0x00007300ff0a77ac */ /* 0x000eaa0008000a00 */
[----:B------:R-:W-:Y:S01]  /*97310*/  @P2 LOP3.LUT R6, R6, 0x20000000, RZ, 0xfc, !PT ;  /* 0x2000000006062812 */ /* 0x000fe200078efcff */
[----:B------:R3:W-:Y:S01]  /*97320*/  STL [R1+0x2c68], R3 ;  /* 0x002c680301007387 */ /* 0x0007e20000100800 */
[----:B------:R-:W-:Y:S01]  /*97330*/  VIADD R9, R0, 0xf8 ;  /* 0x000000f800097836 */ /* 0x000fe20000000000 */
[----:B------:R-:W1:Y:S01]  /*97340*/  LDCU.64 UR16, c[0x0][0x398] ;  /* 0x00007300ff1077ac */ /* 0x000e620008000a00 */
[----:B------:R-:W-:-:S04]  /*97350*/  LOP3.LUT R6, R6, 0xefffffff, RZ, 0xc0, !PT ;  /* 0xefffffff06067812 */ /* 0x000fc800078ec0ff */
[----:B------:R-:W-:Y:S02]  /*97360*/  @P1 LOP3.LUT R6, R6, 0x10000000, RZ, 0xfc, !PT ;  /* 0x1000000006061812 */ /* 0x000fe400078efcff */
[----:B0-----:R-:W-:Y:S02]  /*97370*/  ISETP.LT.AND P1, PT, R61, UR12, !P0 ;  /* 0x0000000c3d007c0c */ /* 0x001fe4000c721270 */
[----:B------:R-:W-:Y:S01]  /*97380*/  ISETP.LT.AND P0, PT, R60, UR26, !P0 ;  /* 0x0000001a3c007c0c */ /* 0x000fe2000c701270 */
[----:B---3--:R-:W-:Y:S01]  /*97390*/  IMAD.U32 R3, RZ, RZ, UR25 ;  /* 0x00000019ff037e24 */ /* 0x008fe2000f8e00ff */
[----:B------:R-:W-:Y:S01]  /*973a0*/  LOP3.LUT R6, R6, 0xf7ffffff, RZ, 0xc0, !PT ;  /* 0xf7ffffff06067812 */ /* 0x000fe200078ec0ff */
[----:B------:R-:W0:Y:S01]  /*973b0*/  LDCU.64 UR24, c[0x0][0x398] ;  /* 0x00007300ff1877ac */ /* 0x000e220008000a00 */
[----:B------:R-:W3:Y:S07]  /*973c0*/  LDCU.64 UR26, c[0x0][0x398] ;  /* 0x00007300ff1a77ac */ /* 0x000eee0008000a00 */
[----:B------:R-:W-:-:S04]  /*973d0*/  @P1 LOP3.LUT R6, R6, 0x8000000, RZ, 0xfc, !PT ;  /* 0x0800000006061812 */ /* 0x000fc800078efcff */
[----:B------:R-:W-:-:S04]  /*973e0*/  LOP3.LUT R6, R6, 0xfbffffff, RZ, 0xc0, !PT ;  /* 0xfbffffff06067812 */ /* 0x000fc800078ec0ff */
[----:B------:R-:W-:Y:S02]  /*973f0*/  @P0 LOP3.LUT R6, R6, 0x4000000, RZ, 0xfc, !PT ;  /* 0x0400000006060812 */ /* 0x000fe400078efcff */
[----:B------:R-:W-:-:S04]  /*97400*/  ISETP.GE.AND P0, PT, R8, UR21, PT ;  /* 0x0000001508007c0c */ /* 0x000fc8000bf06270 */
[----:B------:R-:W-:Y:S01]  /*97410*/  ISETP.LT.AND P1, PT, R61, UR6, !P0 ;  /* 0x000000063d007c0c */ /* 0x000fe2000c721270 */
[----:B0-----:R-:W-:Y:S01]  /*97420*/  UMOV UR22, UR24 ;  /* 0x0000001800167c82 */ /* 0x001fe20008000000 */
[----:B------:R-:W-:Y:S02]  /*97430*/  LOP3.LUT R6, R6, 0xfdffffff, RZ, 0xc0, !PT ;  /* 0xfdffffff06067812 */ /* 0x000fe400078ec0ff */
[----:B------:R-:W-:-:S09]  /*97440*/  ISETP.LT.AND P0, PT, R60, UR22, !P0 ;  /* 0x000000163c007c0c */ /* 0x000fd2000c701270 */
[----:B------:R-:W-:-:S04]  /*97450*/  @P1 LOP3.LUT R6, R6, 0x2000000, RZ, 0xfc, !PT ;  /* 0x0200000006061812 */ /* 0x000fc800078efcff */
[----:B------:R-:W-:-:S04]  /*97460*/  LOP3.LUT R6, R6, 0xfeffffff, RZ, 0xc0, !PT ;  /* 0xfeffffff06067812 */ /* 0x000fc800078ec0ff */
[----:B------:R-:W-:Y:S02]  /*97470*/  @P0 LOP3.LUT R6, R6, 0x1000000, RZ, 0xfc, !PT ;  /* 0x0100000006060812 */ /* 0x000fe400078efcff */
[----:B------:R-:W-:Y:S01]  /*97480*/  ISETP.GE.AND P0, PT, R9, UR9, PT ;  /* 0x0000000909007c0c */ /* 0x000fe2000bf06270 */
[----:B------:R0:W-:Y:S01]  /*97490*/  STL [R1+0x2c6c], R3 ;  /* 0x002c6c0301007387 */ /* 0x0001e20000100800 */
[----:B------:R-:W-:Y:S01]  /*974a0*/  LOP3.LUT R6, R6, 0xff7fffff, RZ, 0xc0, !PT ;  /* 0xff7fffff06067812 */ /* 0x000fe200078ec0ff */
[C---:B------:R-:W-:Y:S01]  /*974b0*/  VIADD R8, R0.reuse, 0xf6 ;  /* 0x000000f600087836 */ /* 0x040fe20000000000 */
[----:B------:R-:W-:Y:S01]  /*974c0*/  ISETP.LT.AND P1, PT, R61, UR18, !P0 ;  /* 0x000000123d007c0c */ /* 0x000fe2000c721270 */
[----:B----4-:R-:W-:Y:S01]  /*974d0*/  UMOV UR24, UR30 ;  /* 0x0000001e00187c82 */ /* 0x010fe20008000000 */
[----:B------:R-:W-:Y:S01]  /*974e0*/  VIADD R9, R0, 0xf4 ;  /* 0x000000f400097836 */ /* 0x000fe20000000000 */
[----:B-1----:R-:W-:Y:S01]  /*974f0*/  UMOV UR23, UR16 ;  /* 0x0000001000177c82 */ /* 0x002fe20008000000 */
[----:B---3--:R-:W-:Y:S01]  /*97500*/  UMOV UR22, UR26 ;  /* 0x0000001a00167c82 */ /* 0x008fe20008000000 */
[----:B------:R-:W1:Y:S01]  /*97510*/  LDCU.64 UR8, c[0x0][0x398] ;  /* 0x00007300ff0877ac */ /* 0x000e620008000a00 */
[----:B0-----:R-:W-:Y:S01]  /*97520*/  IMAD.U32 R3, RZ, RZ, UR25 ;  /* 0x00000019ff037e24 */ /* 0x001fe2000f8e00ff */
[----:B------:R-:W-:-:S04]  /*97530*/  UMOV UR25, UR14 ;  /* 0x0000000e00197c82 */ /* 0x000fc80008000000 */
[----:B------:R0:W-:Y:S01]  /*97540*/  STL [R1+0x2c70], R3 ;  /* 0x002c700301007387 */ /* 0x0001e20000100800 */
[----:B------:R-:W-:Y:S02]  /*97550*/  ISETP.LT.AND P0, PT, R60, UR25, !P0 ;  /* 0x000000193c007c0c */ /* 0x000fe4000c701270 */
[----:B------:R-:W-:Y:S01]  /*97560*/  @P1 LOP3.LUT R6, R6, 0x800000, RZ, 0xfc, !PT ;  /* 0x0080000006061812 */ /* 0x000fe200078efcff */
[----:B0-----:R-:W-:Y:S01]  /*97570*/  IMAD.U32 R3, RZ, RZ, UR15 ;  /* 0x0000000fff037e24 */ /* 0x001fe2000f8e00ff */
[----:B------:R-:W0:Y:S02]  /*97580*/  LDCU.64 UR14, c[0x0][0x398] ;  /* 0x00007300ff0e77ac */ /* 0x000e240008000a00 */
[----:B------:R-:W-:-:S07]  /*97590*/  LOP3.LUT R6, R6, 0xffbfffff, RZ, 0xc0, !PT ;  /* 0xffbfffff06067812 */ /* 0x000fce00078ec0ff */
[----:B------:R-:W-:Y:S02]  /*975a0*/  @P0 LOP3.LUT R6, R6, 0x400000, RZ, 0xfc, !PT ;  /* 0x0040000006060812 */ /* 0x000fe400078efcff */
[----:B------:R-:W-:Y:S02]  /*975b0*/  ISETP.GE.AND P0, PT, R8, UR13, PT ;  /* 0x0000000d08007c0c */ /* 0x000fe4000bf06270 */
[----:B------:R-:W-:Y:S01]  /*975c0*/  LOP3.LUT R6, R6, 0xffdfffff, RZ, 0xc0, !PT ;  /* 0xffdfffff06067812 */ /* 0x000fe200078ec0ff */
[----:B------:R-:W-:Y:S01]  /*975d0*/  VIADD R8, R0, 0xf2 ;  /* 0x000000f200087836 */ /* 0x000fe20000000000 */
[----:B------:R3:W-:Y:S01]  /*975e0*/  STL [R1+0x2c74], R3 ;  /* 0x002c740301007387 */ /* 0x0007e20000100800 */
[----:B------:R-:W4:Y:S01]  /*975f0*/  LDCU.64 UR12, c[0x0][0x398] ;  /* 0x00007300ff0c77ac */ /* 0x000f220008000a00 */
[----:B0-----:R-:W-:Y:S02]  /*97600*/  ISETP.LT.AND P2, PT, R61, UR14, !P0 ;  /* 0x0000000e3d007c0c */ /* 0x001fe4000c741270 */
[----:B------:R-:W-:Y:S01]  /*97610*/  ISETP.LT.AND P1, PT, R60, UR24, !P0 ;  /* 0x000000183c007c0c */ /* 0x000fe2000c721270 */
[----:B---3--:R-:W-:Y:S01]  /*97620*/  IMAD.U32 R3, RZ, RZ, UR31 ;  /* 0x0000001fff037e24 */ /* 0x008fe2000f8e00ff */
[----:B------:R-:W-:Y:S01]  /*97630*/  ISETP.GE.AND P0, PT, R9, UR7, PT ;  /* 0x0000000709007c0c */ /* 0x000fe2000bf06270 */
[----:B------:R-:W0:Y:S08]  /*97640*/  LDCU.64 UR30, c[0x0][0x398] ;  /* 0x00007300ff1e77ac */ /* 0x000e300008000a00 */
[----:B------:R-:W-:Y:S01]  /*97650*/  @P2 LOP3.LUT R6, R6, 0x200000, RZ, 0xfc, !PT ;  /* 0x0020000006062812 */ /* 0x000fe200078efcff */
[----:B------:R3:W-:Y:S01]  /*97660*/  STL [R1+0x2c78], R3 ;  /* 0x002c780301007387 */ /* 0x0007e20000100800 */
[----:B------:R-:W-:Y:S01]  /*97670*/  VIADD R9, R0, 0xf0 ;  /* 0x000000f000097836 */ /* 0x000fe20000000000 */
        /* <DEDUP_REMOVED lines=10> */
[----:B------:R-:W-:Y:S01]  /*97720*/  ISETP.GE.AND P0, PT, R8, UR19, PT ;  /* 0x0000001308007c0c */ /* 0x000fe2000bf06270 */
[----:B---3--:R-:W-:Y:S01]  /*97730*/  IMAD.U32 R3, RZ, RZ, UR29 ;  /* 0x0000001dff037e24 */ /* 0x008fe2000f8e00ff */
[----:B------:R-:W-:Y:S01]  /*97740*/  STL [R1+0x302c], R7 ;  /* 0x00302c0701007387 */ /* 0x000fe20000100800 */
[----:B------:R-:W-:Y:S01]  /*97750*/  LOP3.LUT R6, R6, 0xfffdffff, RZ, 0xc0, !PT ;  /* 0xfffdffff06067812 */ /* 0x000fe200078ec0ff */
[----:B------:R-:W-:Y:S01]  /*97760*/  VIADD R8, R0, 0xee ;  /* 0x000000ee00087836 */ /* 0x000fe20000000000 */
[----:B--2---:R-:W-:Y:S01]  /*97770*/  ISETP.LT.AND P1, PT, R61, UR10, !P0 ;  /* 0x0000000a3d007c0c */ /* 0x004fe2000c721270 */
[----:B------:R2:W-:Y:S01]  /*97780*/  STL [R1+0x2c7c], R3 ;  /* 0x002c7c0301007387 */ /* 0x0005e20000100800 */
[----:B------:R-:W-:Y:S01]  /*97790*/  ISETP.LT.AND P0, PT, R60, UR23, !P0 ;  /* 0x000000173c007c0c */ /* 0x000fe2000c701270 */
[----:B0-----:R-:W-:Y:S01]  /*977a0*/  UMOV UR20, UR6 ;  /* 0x0000000600147c82 */ /* 0x001fe20008000000 */
[----:B------:R-:W0:Y:S01]  /*977b0*/  LDCU.64 UR18, c[0x0][0x398] ;  /* 0x00007300ff1277ac */ /* 0x000e220008000a00 */
[----:B------:R-:W3:Y:S01]  /*977c0*/  LDCU.64 UR28, c[0x0][0x398] ;  /* 0x00007300ff1c77ac */ /* 0x000ee20008000a00 */
[----:B--2---:R-:W-:Y:S01]  /*977d0*/  IMAD.U32 R3, RZ, RZ, UR17 ;  /* 0x00000011ff037e24 */ /* 0x004fe2000f8e00ff */
[----:B------:R-:W2:Y:S06]  /*977e0*/  LDCU.64 UR16, c[0x0][0x398] ;  /* 0x00007300ff1077ac */ /* 0x000eac0008000a00 */
[----:B------:R-:W-:-:S04]  /*977f0*/  @P1 LOP3.LUT R6, R6, 0x20000, RZ, 0xfc, !PT ;  /* 0x0002000006061812 */ /* 0x000fc800078efcff */
[----:B------:R-:W-:-:S04]  /*97800*/  LOP3.LUT R6, R6, 0xfffeffff, RZ, 0xc0, !PT ;  /* 0xfffeffff06067812 */ /* 0x000fc800078ec0ff */
[----:B------:R-:W-:Y:S02]  /*97810*/  @P0 LOP3.LUT R6, R6, 0x10000, RZ, 0xfc, !PT ;  /* 0x0001000006060812 */ /* 0x000fe400078efcff */
[----:B------:R-:W-:Y:S02]  /*97820*/  ISETP.GE.AND P0, PT, R9, UR15, PT ;  /* 0x0000000f09007c0c */ /* 0x000fe4000bf06270 */
[----:B------:R-:W-:Y:S01]  /*97830*/  LOP3.LUT R6, R6, 0xffff7fff, RZ, 0xc0, !PT ;  /* 0xffff7fff06067812 */ /* 0x000fe200078ec0ff */
[----:B------:R0:W-:Y:S01]  /*97840*/  STL [R1+0x2c80], R3 ;  /* 0x002c800301007387 */ /* 0x0001e20000100800 */
[----:B------:R-:W-:Y:S01]  /*97850*/  VIADD R9, R0, 0xec ;  /* 0x000000ec00097836 */ /* 0x000fe20000000000 */
[----:B------:R-:W1:Y:S01]  /*97860*/  LDCU.64 UR14, c[0x0][0x398] ;  /* 0x00007300ff0e77ac */ /* 0x000e620008000a00 */
[----:B--2---:R-:W-:Y:S02]  /*97870*/  ISETP.LT.AND P1, PT, R61, UR16, !P0 ;  /* 0x000000103d007c0c */ /* 0x004fe4000c721270 */
[----:B------:R-:W-:Y:S01]  /*97880*/  ISETP.LT.AND P0, PT, R60, UR22, !P0 ;  /* 0x000000163c007c0c */ /* 0x000fe2000c701270 */
[----:B------:R-:W2:Y:S01]  /*97890*/  LDCU.64 UR22, c[0x0][0x398] ;  /* 0x00007300ff1677ac */ /* 0x000ea20008000a00 */
[----:B0-----:R-:W-:Y:S01]  /*978a0*/  IMAD.U32 R3, RZ, RZ, UR27 ;  /* 0x0000001bff037e24 */ /* 0x001fe2000f8e00ff */
[----:B------:R-:W0:Y:S08]  /*978b0*/  LDCU.64 UR26, c[0x0][0x398] ;  /* 0x00007300ff1a77ac */ /* 0x000e300008000a00 */
[----:B------:R-:W-:-:S04]  /*978c0*/  @P1 LOP3.LUT R6, R6, 0x8000, RZ, 0xfc, !PT ;  /* 0x0000800006061812 */ /* 0x000fc800078efcff */
[----:B------:R-:W-:-:S04]  /*978d0*/  LOP3.LUT R6, R6, 0xffffbfff, RZ, 0xc0, !PT ;  /* 0xffffbfff06067812 */ /* 0x000fc800078ec0ff */
[----:B------:R-:W-:Y:S02]  /*978e0*/  @P0 LOP3.LUT R6, R6, 0x4000, RZ, 0xfc, !PT ;  /* 0x0000400006060812 */ /* 0x000fe400078efcff */
[----:B------:R-:W-:Y:S01]  /*978f0*/  ISETP.GE.AND P0, PT, R8, UR5, PT ;  /* 0x0000000508007c0c */ /* 0x000fe2000bf06270 */
[----:B0-----:R-:W-:Y:S01]  /*97900*/  UMOV UR21, UR26 ;  /* 0x0000001a00157c82 */ /* 0x001fe20008000000 */
[----:B------:R-:W-:Y:S01]  /*97910*/  LOP3.LUT R6, R6, 0xffffdfff, RZ, 0xc0, !PT ;  /* 0xffffdfff06067812 */ /* 0x000fe200078ec0ff */
[----:B------:R0:W-:Y:S01]  /*97920*/  STL [R1+0x2c84], R3 ;  /* 0x002c840301007387 */ /* 0x0001e20000100800 */
[----:B-1----:R-:W-:Y:S01]  /*97930*/  ISETP.LT.AND P2, PT, R61, UR8, !P0 ;  /* 0x000000083d007c0c */ /* 0x002fe2000c741270 */
[----:B------:R-:W-:Y:S01]  /*97940*/  VIADD R8, R0, 0xea ;  /* 0x000000ea00087836 */ /* 0x000fe20000000000 */
[----:B------:R-:W-:Y:S01]  /*97950*/  ISETP.LT.AND P1, PT, R60, UR21, !P0 ;  /* 0x000000153c007c0c */ /* 0x000fe2000c721270 */
[----:B--2---:R-:W-:Y:S01]  /*97960*/  UMOV UR16, UR22 ;  /* 0x0000001600107c82 */ /* 0x004fe20008000000 */
[----:B------:R-:W-:Y:S01]  /*97970*/  ISETP.GE.AND P0, PT, R9, UR11, PT ;  /* 0x0000000b09007c0c */ /* 0x000fe2000bf06270 */
[----:B------:R-:W1:Y:S08]  /*97980*/  LDCU.64 UR4, c[0x0][0x398] ;  /* 0x00007300ff0477ac */ /* 0x000e700008000a00 */
[----:B------:R-:W-:Y:S01]  /*97990*/  @P2 LOP3.LUT R6, R6, 0x2000, RZ, 0xfc, !PT ;  /* 0x0000200006062812 */ /* 0x000fe200078efcff */
[----:B0-----:R-:W-:Y:S01]  /*979a0*/  IMAD.U32 R3, RZ, RZ, UR27 ;  /* 0x0000001bff037e24 */ /* 0x001fe2000f8e00ff */
[----:B------:R-:W0:Y:S02]  /*979b0*/  LDCU.64 UR10, c[0x0][0x398] ;  /* 0x00007300ff0a77ac */ /* 0x000e240008000a00 */
[----:B------:R-:W-:Y:S01]  /*979c0*/  LOP3.LUT R6, R6, 0xffffefff, RZ, 0xc0, !PT ;  /* 0xffffefff06067812 */ /* 0x000fe200078ec0ff */
[----:B------:R-:W-:Y:S01]  /*979d0*/  VIADD R9, R0, 0xe8 ;  /* 0x000000e800097836 */ /* 0x000fe20000000000 */
[----:B------:R-:W2:Y:S02]  /*979e0*/  LDCU.64 UR26, c[0x0][0x398] ;  /* 0x00007300ff1a77ac */ /* 0x000ea40008000a00 */
[----:B------:R-:W-:-:S02]  /*979f0*/  @P1 LOP3.LUT R6, R6, 0x1000, RZ, 0xfc, !PT ;  /* 0x0000100006061812 */ /* 0x000fc400078efcff */
[----:B----4-:R-:W-:Y:S01]  /*97a00*/  ISETP.LT.AND P1, PT, R61, UR12, !P0 ;  /* 0x0000000c3d007c0c */ /* 0x010fe2000c721270 */
[----:B------:R4:W-:Y:S01]  /*97a10*/  STL [R1+0x2c88], R3 ;  /* 0x002c880301007387 */ /* 0x0009e20000100800 */
[----:B------:R-:W-:Y:S01]  /*97a20*/  ISETP.LT.AND P0, PT, R60, UR20, !P0 ;  /* 0x000000143c007c0c */ /* 0x000fe2000c701270 */
[----:B------:R-:W0:Y:S01]  /*97a30*/  LDCU.64 UR20, c[0x0][0x398] ;  /* 0x00007300ff1477ac */ /* 0x000e220008000a00 */
[----:B------:R-:W-:Y:S01]  /*97a40*/  LOP3.LUT R6, R6, 0xfffff7ff, RZ, 0xc0, !PT ;  /* 0xfffff7ff06067812 */ /* 0x000fe200078ec0ff */
[----:B----4-:R-:W-:Y:S01]  /*97a50*/  IMAD.U32 R3, RZ, RZ, UR7 ;  /* 0x00000007ff037e24 */ /* 0x010fe2000f8e00ff */
[----:B------:R-:W4:Y:S07]  /*97a60*/  LDCU.64 UR6, c[0x0][0x398] ;  /* 0x00007300ff0677ac */ /* 0x000f2e0008000a00 */
[----:B------:R-:W-:-:S04]  /*97a70*/  @P1 LOP3.LUT R6, R6, 0x800, RZ, 0xfc, !PT ;  /* 0x0000080006061812 */ /* 0x000fc800078efcff */
[----:B------:R-:W-:-:S04]  /*97a80*/  LOP3.LUT R6, R6, 0xfffffbff, RZ, 0xc0, !PT ;  /* 0xfffffbff06067812 */ /* 0x000fc800078ec0ff */
[----:B------:R-:W-:Y:S02]  /*97a90*/  @P0 LOP3.LUT R6, R6, 0x400, RZ, 0xfc, !PT ;  /* 0x0000040006060812 */ /* 0x000fe400078efcff */
[----:B------:R-:W-:-:S04]  /*97aa0*/  ISETP.GE.AND P0, PT, R8, UR17, PT ;  /* 0x0000001108007c0c */ /* 0x000fc8000bf06270 */
        /* <DEDUP_REMOVED lines=13> */
[----:B------:R-:W0:Y:S01]  /*97b80*/  LDCU.64 UR10, c[0x0][0x398] ;  /* 0x00007300ff0a77ac */ /* 0x000e220008000a00 */
[----:B------:R4:W-:Y:S01]  /*97b90*/  STL [R1+0x2c8c], R3 ;  /* 0x002c8c0301007387 */ /* 0x0009e20000100800 */
[----:B------:R-:W-:Y:S01]  /*97ba0*/  VIADD R9, R0, 0xe4 ;  /* 0x000000e400097836 */ /* 0x000fe20000000000 */
[----:B------:R-:W0:Y:S01]  /*97bb0*/  LDCU.64 UR8, c[0x0][0x398] ;  /* 0x00007300ff0877ac */ /* 0x000e220008000a00 */
[----:B------:R-:W0:Y:S05]  /*97bc0*/  LDCU.64 UR16, c[0x0][0x398] ;  /* 0x00007300ff1077ac */ /* 0x000e2a0008000a00 */
[----:B------:R-:W-:-:S04]  /*97bd0*/  @P1 LOP3.LUT R6, R6, 0x80, RZ, 0xfc, !PT ;  /* 0x0000008006061812 */ /* 0x000fc800078efcff */
[----:B------:R-:W-:-:S04]  /*97be0*/  LOP3.LUT R6, R6, 0xffffffbf, RZ, 0xc0, !PT ;  /* 0xffffffbf06067812 */ /* 0x000fc800078ec0ff */
[----:B------:R-:W-:Y:S02]  /*97bf0*/  @P0 LOP3.LUT R6, R6, 0x40, RZ, 0xfc, !PT ;  /* 0x0000004006060812 */ /* 0x000fe400078efcff */
[----:B------:R-:W-:-:S04]  /*97c00*/  ISETP.GE.AND P0, PT, R8, UR13, PT ;  /* 0x0000000d08007c0c */ /* 0x000fc8000bf06270 */
[----:B-1----:R-:W-:Y:S01]  /*97c10*/  ISETP.LT.AND P2, PT, R61, UR4, !P0 ;  /* 0x000000043d007c0c */ /* 0x002fe2000c741270 */
[----:B----4-:R-:W-:Y:S01]  /*97c20*/  IMAD.U32 R3, RZ, RZ, UR19 ;  /* 0x00000013ff037e24 */ /* 0x010fe2000f8e00ff */
[----:B------:R-:W-:Y:S01]  /*97c30*/  ISETP.LT.AND P1, PT, R60, UR12, !P0 ;  /* 0x0000000c3c007c0c */ /* 0x000fe2000c721270 */
[----:B------:R-:W1:Y:S01]  /*97c40*/  LDCU.64 UR18, c[0x0][0x398] ;  /* 0x00007300ff1277ac */ /* 0x000e620008000a00 */
[----:B------:R-:W-:Y:S02]  /*97c50*/  LOP3.LUT R6, R6, 0xffffffdf, RZ, 0xc0, !PT ;  /* 0xffffffdf06067812 */ /* 0x000fe400078ec0ff */
[----:B------:R-:W-:Y:S01]  /*97c60*/  ISETP.GE.AND P0, PT, R9, UR7, PT ;  /* 0x0000000709007c0c */ /* 0x000fe2000bf06270 */
[----:B------:R-:W-:Y:S01]  /*97c70*/  VIADD R8, R0, 0xe2 ;  /* 0x000000e200087836 */ /* 0x000fe20000000000 */
[----:B0-----:R-:W-:Y:S01]  /*97c80*/  UMOV UR14, UR16 ;  /* 0x00000010000e7c82 */ /* 0x001fe20008000000 */
[----:B------:R-:W0:Y:S04]  /*97c90*/  LDCU.64 UR12, c[0x0][0x398] ;  /* 0x00007300ff0c77ac */ /* 0x000e280008000a00 */
[----:B------:R-:W-:-:S04]  /*97ca0*/  @P2 LOP3.LUT R6, R6, 0x20, RZ, 0xfc, !PT ;  /* 0x0000002006062812 */ /* 0x000fc800078efcff */
[----:B------:R-:W-:-:S04]  /*97cb0*/  LOP3.LUT R6, R6, 0xffffffef, RZ, 0xc0, !PT ;  /* 0xffffffef06067812 */ /* 0x000fc800078ec0ff */
[----:B------:R-:W-:Y:S02]  /*97cc0*/  @P1 LOP3.LUT R6, R6, 0x10, RZ, 0xfc, !PT ;  /* 0x0000001006061812 */ /* 0x000fe400078efcff */
[----:B------:R-:W-:Y:S01]  /*97cd0*/  ISETP.LT.AND P1, PT, R61, UR10, !P0 ;  /* 0x0000000a3d007c0c */ /* 0x000fe2000c721270 */
[----:B-1----:R-:W-:Y:S01]  /*97ce0*/  UMOV UR6, UR18 ;  /* 0x0000001200067c82 */ /* 0x002fe20008000000 */
[----:B------:R-:W-:Y:S02]  /*97cf0*/  LOP3.LUT R6, R6, 0xfffffff7, RZ, 0xc0, !PT ;  /* 0xfffffff706067812 */ /* 0x000fe400078ec0ff */
[----:B------:R-:W-:Y:S01]  /*97d00*/  ISETP.LT.AND P0, PT, R60, UR6, !P0 ;  /* 0x000000063c007c0c */ /* 0x000fe2000c701270 */
[----:B------:R1:W-:Y:S01]  /*97d10*/  STL [R1+0x2c90], R3 ;  /* 0x002c900301007387 */ /* 0x0003e20000100800 */
[----:B------:R-:W4:Y:S07]  /*97d20*/  LDCU.64 UR6, c[0x0][0x398] ;  /* 0x00007300ff0677ac */ /* 0x000f2e0008000a00 */
[----:B------:R-:W-:-:S04]  /*97d30*/  @P1 LOP3.LUT R6, R6, 0x8, RZ, 0xfc, !PT ;  /* 0x0000000806061812 */ /* 0x000fc800078efcff */
[----:B------:R-:W-:-:S04]  /*97d40*/  LOP3.LUT R6, R6, 0xfffffffb, RZ, 0xc0, !PT ;  /* 0xfffffffb06067812 */ /* 0x000fc800078ec0ff */
[----:B------:R-:W-:Y:S02]  /*97d50*/  @P0 LOP3.LUT R6, R6, 0x4, RZ, 0xfc, !PT ;  /* 0x0000000406060812 */ /* 0x000fe400078efcff */
[----:B------:R-:W-:-:S04]  /*97d60*/  ISETP.GE.AND P0, PT, R8, UR15, PT ;  /* 0x0000000f08007c0c */ /* 0x000fc8000bf06270 */
[----:B------:R-:W-:Y:S02]  /*97d70*/  ISETP.LT.AND P1, PT, R61, UR8, !P0 ;  /* 0x000000083d007c0c */ /* 0x000fe4000c721270 */
[----:B------:R-:W-:Y:S01]  /*97d80*/  ISETP.LT.AND P0, PT, R60, UR14, !P0 ;  /* 0x0000000e3c007c0c */ /* 0x000fe2000c701270 */
[----:B-1----:R-:W-:Y:S01]  /*97d90*/  IMAD.U32 R3, RZ, RZ, UR23 ;  /* 0x00000017ff037e24 */ /* 0x002fe2000f8e00ff */
[----:B------:R-:W-:Y:S01]  /*97da0*/  LOP3.LUT R6, R6, 0xfffffffd, RZ, 0xc0, !PT ;  /* 0xfffffffd06067812 */ /* 0x000fe200078ec0ff */
[C---:B------:R-:W-:Y:S01]  /*97db0*/  VIADD R9, R0.reuse, 0xe0 ;  /* 0x000000e000097836 */ /* 0x040fe20000000000 */
[----:B----4-:R-:W-:Y:S01]  /*97dc0*/  UMOV UR4, UR6 ;  /* 0x0000000600047c82 */ /* 0x010fe20008000000 */
[----:B------:R-:W1:Y:S01]  /*97dd0*/  LDCU.64 UR14, c[0x0][0x398] ;  /* 0x00007300ff0e77ac */ /* 0x000e620008000a00 */
[----:B------:R-:W-:Y:S01]  /*97de0*/  VIADD R8, R0, 0xde ;  /* 0x000000de00087836 */ /* 0x000fe20000000000 */
[----:B------:R-:W4:Y:S04]  /*97df0*/  LDCU.64 UR22, c[0x0][0x398] ;  /* 0x00007300ff1677ac */ /* 0x000f280008000a00 */
[----:B------:R-:W-:Y:S01]  /*97e00*/  @P1 LOP3.LUT R6, R6, 0x2, RZ, 0xfc, !PT ;  /* 0x0000000206061812 */ /* 0x000fe200078efcff */
[----:B------:R0:W-:Y:S03]  /*97e10*/  STL [R1+0x314c], R3 ;  /* 0x00314c0301007387 */ /* 0x0001e60000100800 */
[----:B------:R-:W-:-:S04]  /*97e20*/  LOP3.LUT R6, R6, 0xfffffffe, RZ, 0xc0, !PT ;  /* 0xfffffffe06067812 */ /* 0x000fc800078ec0ff */
[----:B------:R-:W-:Y:S02]  /*97e30*/  @P0 LOP3.LUT R6, R6, 0x1, RZ, 0xfc, !PT ;  /* 0x0000000106060812 */ /* 0x000fe400078efcff */
[----:B------:R-:W-:Y:S01]  /*97e40*/  ISETP.GE.AND P0, PT, R9, UR5, PT ;  /* 0x0000000509007c0c */ /* 0x000fe2000bf06270 */
[----:B0-----:R-:W-:Y:S01]  /*97e50*/  IMAD.U32 R3, RZ, RZ, UR19 ;  /* 0x00000013ff037e24 */ /* 0x001fe2000f8e00ff */
[----:B------:R-:W-:Y:S01]  /*97e60*/  STL [R1+0x3148], R46 ;  /* 0x0031482e01007387 */ /* 0x000fe20000100800 */
[----:B-1----:R-:W-:Y:S01]  /*97e70*/  UMOV UR10, UR14 ;  /* 0x0000000e000a7c82 */ /* 0x002fe20008000000 */
[----:B------:R-:W-:Y:S01]  /*97e80*/  ISETP.LT.AND P1, PT, R61, UR12, !P0 ;  /* 0x0000000c3d007c0c */ /* 0x000fe2000c721270 */
[----:B------:R-:W-:Y:S01]  /*97e90*/  VIADD R9, R0, 0xdc ;  /* 0x000000dc00097836 */ /* 0x000fe20000000000 */
[----:B------:R0:W-:Y:S01]  /*97ea0*/  STL [R1+0x2cb4], R3 ;  /* 0x002cb40301007387 */ /* 0x0001e20000100800 */
[----:B------:R-:W-:Y:S01]  /*97eb0*/  ISETP.LT.AND P0, PT, R60, UR4, !P0 ;  /* 0x000000043c007c0c */ /* 0x000fe2000c701270 */
[----:B------:R-:W1:Y:S01]  /*97ec0*/  LDCU.64 UR4, c[0x0][0x398] ;  /* 0x00007300ff0477ac */ /* 0x000e620008000a00 */
[----:B------:R-:W1:Y:S01]  /*97ed0*/  LDCU.64 UR18, c[0x0][0x398] ;  /* 0x00007300ff1277ac */ /* 0x000e620008000a00 */
[----:B0-----:R-:W-:-:S07]  /*97ee0*/  IMAD.U32 R3, RZ, RZ, UR17 ;  /* 0x00000011ff037e24 */ /* 0x001fce000f8e00ff */
[----:B------:R-:W-:Y:S01]  /*97ef0*/  @P1 LOP3.LUT R5, R5, 0x80000000, RZ, 0xfc, !PT ;  /* 0x8000000005051812 */ /* 0x000fe200078efcff */
[----:B------:R-:W0:Y:S01]  /*97f00*/  LDCU.64 UR16, c[0x0][0x398] ;  /* 0x00007300ff1077ac */ /* 0x000e220008000a00 */
[----:B------:R1:W-:Y:S02]  /*97f10*/  STL [R1+0x2cbc], R3 ;  /* 0x002cbc0301007387 */ /* 0x0003e40000100800 */
[----:B-1----:R-:W-:Y:S01]  /*97f20*/  IMAD.U32 R3, RZ, RZ, UR7 ;  /* 0x00000007ff037e24 */ /* 0x002fe2000f8e00ff */
[----:B------:R-:W1:Y:S01]  /*97f30*/  LDCU.64 UR6, c[0x0][0x398] ;  /* 0x00007300ff0677ac */ /* 0x000e620008000a00 */
[----:B------:R-:W-:-:S04]  /*97f40*/  LOP3.LUT R5, R5, 0xbfffffff, RZ, 0xc0, !PT ;  /* 0xbfffffff05057812 */ /* 0x000fc800078ec0ff */
[----:B------:R-:W-:Y:S02]  /*97f50*/  @P0 LOP3.LUT R5, R5, 0x40000000, RZ, 0xfc, !PT ;  /* 0x4000000005050812 */ /* 0x000fe400078efcff */
[----:B------:R-:W-:Y:S01]  /*97f60*/  ISETP.GE.AND P0, PT, R8, UR11, PT ;  /* 0x0000000b08007c0c */ /* 0x000fe2000bf06270 */
[----:B------:R0:W-:Y:S01]  /*97f70*/  STL [R1+0x2cb0], R3 ;  /* 0x002cb00301007387 */ /* 0x0001e20000100800 */
[----:B------:R-:W-:Y:S02]  /*97f80*/  LOP3.LUT R5, R5, 0xdfffffff, RZ, 0xc0, !PT ;  /* 0xdfffffff05057812 */ /* 0x000fe400078ec0ff */
[----:B-1----:R-:W-:Y:S01]  /*97f90*/  ISETP.LT.AND P2, PT, R61, UR6, !P0 ;  /* 0x000000063d007c0c */ /* 0x002fe2000c741270 */
[----:B0-----:R-:W-:Y:S01]  /*97fa0*/  IMAD.U32 R3, RZ, RZ, UR15 ;  /* 0x0000000fff037e24 */ /* 0x001fe2000f8e00ff */
[----:B------:R-:W-:Y:S01]  /*97fb0*/  ISETP.LT.AND P1, PT, R60, UR10, !P0 ;  /* 0x0000000a3c007c0c */ /* 0x000fe2000c721270 */
[----:B------:R-:W0:Y:S01]  /*97fc0*/  LDCU.64 UR14, c[0x0][0x398] ;  /* 0x00007300ff0e77ac */ /* 0x000e220008000a00 */
[----:B------:R-:W-:Y:S01]  /*97fd0*/  ISETP.GE.AND P0, PT, R9, UR9, PT ;  /* 0x0000000909007c0c */ /* 0x000fe2000bf06270 */
[----:B------:R-:W1:Y:S08]  /*97fe0*/  LDCU.64 UR10, c[0x0][0x398] ;  /* 0x00007300ff0a77ac */ /* 0x000e700008000a00 */
[----:B------:R-:W-:-:S04]  /*97ff0*/  @P2 LOP3.LUT R5, R5, 0x20000000, RZ, 0xfc, !PT ;  /* 0x2000000005052812 */ /* 0x000fc800078efcff */
[----:B------:R-:W-:-:S04]  /*98000*/  LOP3.LUT R5, R5, 0xefffffff, RZ, 0xc0, !PT ;  /* 0xefffffff05057812 */ /* 0x000fc800078ec0ff */
[----:B------:R-:W-:Y:S02]  /*98010*/  @P1 LOP3.LUT R5, R5, 0x10000000, RZ, 0xfc, !PT ;  /* 0x1000000005051812 */ /* 0x000fe400078efcff */
[----:B------:R-:W-:Y:S01]  /*98020*/  ISETP.LT.AND P1, PT, R61, UR4, !P0 ;  /* 0x000000043d007c0c */ /* 0x000fe2000c721270 */
[----:B0-----:R-:W-:Y:S01]  /*98030*/  UMOV UR8, UR14 ;  /* 0x0000000e00087c82 */ /* 0x001fe20008000000 */
[----:B------:R-:W-:Y:S02]  /*98040*/  LOP3.LUT R5, R5, 0xf7ffffff, RZ, 0xc0, !PT ;  /* 0xf7ffffff05057812 */ /* 0x000fe400078ec0ff */
[----:B------:R-:W-:Y:S01]  /*98050*/  ISETP.LT.AND P0, PT, R60, UR8, !P0 ;  /* 0x000000083c007c0c */ /* 0x000fe2000c701270 */
[----:B------:R-:W0:Y:S01]  /*98060*/  LDCU.64 UR8, c[0x0][0x398] ;  /* 0x00007300ff0877ac */ /* 0x000e220008000a00 */
[----:B------:R-:W-:-:S07]  /*98070*/  VIADD R8, R0, 0xda ;  /* 0x000000da00087836 */ /* 0x000fce0000000000 */
[----:B------:R-:W-:-:S04]  /*98080*/  @P1 LOP3.LUT R5, R5, 0x8000000, RZ, 0xfc, !PT ;  /* 0x0800000005051812 */ /* 0x000fc800078efcff */
[----:B------:R-:W-:-:S04]  /*98090*/  LOP3.LUT R5, R5, 0xfbffffff, RZ, 0xc0, !PT ;  /* 0xfbffffff05057812 */ /* 0x000fc800078ec0ff */
[----:B------:R-:W-:Y:S02]  /*980a0*/  @P0 LOP3.LUT R5, R5, 0x4000000, RZ, 0xfc, !PT ;  /* 0x0400000005050812 */ /* 0x000fe400078efcff */
[----:B------:R-:W-:Y:S01]  /*980b0*/  ISETP.GE.AND P0, PT, R8, UR13, PT ;  /* 0x0000000d08007c0c */ /* 0x000fe2000bf06270 */
[----:B0-----:R-:W-:Y:S01]  /*980c0*/  UMOV UR4, UR8 ;  /* 0x0000000800047c82 */ /* 0x001fe20008000000 */
[----:B------:R-:W-:Y:S01]  /*980d0*/  UMOV UR41, UR9 ;  /* 0x0000000900297c82 */ /* 0x000fe20008000000 */
[----:B------:R-:W0:Y:S01]  /*980e0*/  LDCU.64 UR8, c[0x0][0x398] ;  /* 0x00007300ff0877ac */ /* 0x000e220008000a00 */
[----:B-1----:R-:W-:Y:S02]  /*980f0*/  ISETP.LT.AND P1, PT, R61, UR10, !P0 ;  /* 0x0000000a3d007c0c */ /* 0x002fe4000c721270 */
[----:B------:R-:W-:Y:S01]  /*98100*/  ISETP.LT.AND P0, PT, R60, UR4, !P0 ;  /* 0x000000043c007c0c */ /* 0x000fe2000c701270 */
[----:B------:R-:W1:Y:S01]  /*98110*/  LDCU.64 UR12, c[0x0][0x398] ;  /* 0x00007300ff0c77ac */ /* 0x000e620008000a00 */
[----:B------:R-:W-:Y:S01]  /*98120*/  LOP3.LUT R5, R5, 0xfdffffff, RZ, 0xc0, !PT ;  /* 0xfdffffff05057812 */ /* 0x000fe200078ec0ff */
[----:B------:R-:W-:-:S08]  /*98130*/  VIADD R8, R0, 0xd8 ;  /* 0x000000d800087836 */ /* 0x000fd00000000000 */
[----:B------:R-:W-:-:S04]  /*98140*/  @P1 LOP3.LUT R5, R5, 0x2000000, RZ, 0xfc, !PT ;  /* 0x0200000005051812 */ /* 0x000fc800078efcff */
[----:B------:R-:W-:-:S04]  /*98150*/  LOP3.LUT R5, R5, 0xfeffffff, RZ, 0xc0, !PT ;  /* 0xfeffffff05057812 */ /* 0x000fc800078ec0ff */
[----:B------:R-:W-:Y:S02]  /*98160*/  @P0 LOP3.LUT R5, R5, 0x1000000, RZ, 0xfc, !PT ;  /* 0x0100000005050812 */ /* 0x000fe400078efcff */
[----:B------:R-:W-:Y:S01]  /*98170*/  ISETP.GE.AND P0, PT, R8, UR7, PT ;  /* 0x0000000708007c0c */ /* 0x000fe2000bf06270 */
[----:B-1----:R-:W-:Y:S01]  /*98180*/  UMOV UR4, UR12 ;  /* 0x0000000c00047c82 */ /* 0x002fe20008000000 */
[----:B------:R-:W1:Y:S02]  /*98190*/  LDCU.64 UR6, c[0x0][0x398] ;  /* 0x00007300ff0677ac */ /* 0x000e640008000a00 */
[----:B0-----:R-:W-:Y:S02]  /*981a0*/  ISETP.LT.AND P1, PT, R61, UR8, !P0 ;  /* 0x000000083d007c0c */ /* 0x001fe4000c721270 */
[----:B------:R-:W-:Y:S02]  /*981b0*/  ISETP.LT.AND P0, PT, R60, UR4, !P0 ;  /* 0x000000043c007c0c */ /* 0x000fe4000c701270 */
[----:B------:R-:W-:Y:S01]  /*981c0*/  LOP3.LUT R5, R5, 0xff7fffff, RZ, 0xc0, !PT ;  /* 0xff7fffff05057812 */ /* 0x000fe200078ec0ff */
[----:B------:R-:W-:-:S08]  /*981d0*/  VIADD R8, R0, 0xd6 ;  /* 0x000000d600087836 */ /* 0x000fd00000000000 */
[----:B------:R-:W-:-:S04]  /*981e0*/  @P1 LOP3.LUT R5, R5, 0x800000, RZ, 0xfc, !PT ;  /* 0x0080000005051812 */ /* 0x000fc800078efcff */
[----:B------:R-:W-:-:S04]  /*981f0*/  LOP3.LUT R5, R5, 0xffbfffff, RZ, 0xc0, !PT ;  /* 0xffbfffff05057812 */ /* 0x000fc800078ec0ff */
[----:B------:R-:W-:Y:S02]  /*98200*/  @P0 LOP3.LUT R5, R5, 0x400000, RZ, 0xfc, !PT ;  /* 0x0040000005050812 */ /* 0x000fe400078efcff */
[----:B------:R-:W-:Y:S01]  /*98210*/  ISETP.GE.AND P0, PT, R8, UR5, PT ;  /* 0x0000000508007c0c */ /* 0x000fe2000bf06270 */
[----:B------:R-:W0:Y:S03]  /*98220*/  LDCU.64 UR4, c[0x0][0x398] ;  /* 0x00007300ff0477ac */ /* 0x000e260008000a00 */
[----:B-1----:R-:W-:Y:S02]  /*98230*/  ISETP.LT.AND P1, PT, R61, UR6, !P0 ;  /* 0x000000063d007c0c */ /* 0x002fe4000c721270 */
[----:B------:R-:W-:Y:S02]  /*98240*/  ISETP.LT.AND P0, PT, R60, UR30, !P0 ;  /* 0x0000001e3c007c0c */ /* 0x000fe4000c701270 */
[----:B------:R-:W-:Y:S01]  /*98250*/  LOP3.LUT R5, R5, 0xffdfffff, RZ, 0xc0, !PT ;  /* 0xffdfffff05057812 */ /* 0x000fe200078ec0ff */
[----:B------:R-:W-:-:S08]  /*98260*/  VIADD R8, R0, 0xd4 ;  /* 0x000000d400087836 */ /* 0x000fd00000000000 */
[----:B------:R-:W-:-:S04]  /*98270*/  @P1 LOP3.LUT R5, R5, 0x200000, RZ, 0xfc, !PT ;  /* 0x0020000005051812 */ /* 0x000fc800078efcff */
[----:B------:R-:W-:-:S04]  /*98280*/  LOP3.LUT R5, R5, 0xffefffff, RZ, 0xc0, !PT ;  /* 0xffefffff05057812 */ /* 0x000fc800078ec0ff */
[----:B------:R-:W-:Y:S02]  /*98290*/  @P0 LOP3.LUT R5, R5, 0x100000, RZ, 0xfc, !PT ;  /* 0x0010000005050812 */ /* 0x000fe400078efcff */
[----:B------:R-:W-:Y:S01]  /*982a0*/  ISETP.GE.AND P0, PT, R8, UR11, PT ;  /* 0x0000000b08007c0c */ /* 0x000fe2000bf06270 */
[----:B------:R-:W1:Y:S03]  /*982b0*/  LDCU.64 UR10, c[0x0][0x398] ;  /* 0x00007300ff0a77ac */ /* 0x000e660008000a00 */
[----:B0-----:R-:W-:Y:S02]  /*982c0*/  ISETP.LT.AND P1, PT, R61, UR4, !P0 ;  /* 0x000000043d007c0c */ /* 0x001fe4000c721270 */
[----:B---3--:R-:W-:Y:S02]  /*982d0*/  ISETP.LT.AND P0, PT, R60, UR28, !P0 ;  /* 0x0000001c3c007c0c */ /* 0x008fe4000c701270 */
        /* <DEDUP_REMOVED lines=8> */
[----:B--2---:R-:W-:Y:S02]  /*98360*/  ISETP.LT.AND P0, PT, R60, UR26, !P0 ;  /* 0x0000001a3c007c0c */ /* 0x004fe4000c701270 */
        /* <DEDUP_REMOVED lines=17> */
[----:B----4-:R-:W-:Y:S02]  /*98480*/  ISETP.LT.AND P0, PT, R60, UR22, !P0 ;  /* 0x000000163c007c0c */ /* 0x010fe4000c701270 */
[----:B------:R-:W-:Y:S01]  /*98490*/  LOP3.LUT R5, R5, 0xffffdfff, RZ, 0xc0, !PT ;  /* 0xffffdfff05057812 */ /* 0x000fe200078ec0ff */
[----:B------:R-:W-:-:S08]  /*984a0*/  VIADD R8, R0, 0xcc ;  /* 0x000000cc00087836 */ /* 0x000fd00000000000 */
[----:B------:R-:W-:-:S04]  /*984b0*/  @P1 LOP3.LUT R5, R5, 0x2000, RZ, 0xfc, !PT ;  /* 0x0000200005051812 */ /* 0x000fc800078efcff */
[----:B------:R-:W-:-:S04]  /*984c0*/  LOP3.LUT R5, R5, 0xffffefff, RZ, 0xc0, !PT ;  /* 0xffffefff05057812 */ /* 0x000fc800078ec0ff */
[----:B------:R-:W-:Y:S02]  /*984d0*/  @P0 LOP3.LUT R5, R5, 0x1000, RZ, 0xfc, !PT ;  /* 0x0000100005050812 */ /* 0x000fe400078efcff */
[----:B------:R-:W-:Y:S01]  /*984e0*/  ISETP.GE.AND P0, PT, R8, UR11, PT ;  /* 0x0000000b08007c0c */ /* 0x000fe2000bf06270 */
[----:B------:R-:W-:Y:S01]  /*984f0*/  UMOV UR40, UR13 ;  /* 0x0000000d00287c82 */ /* 0x000fe20008000000 */
[----:B------:R-:W1:Y:S02]  /*98500*/  LDCU.64 UR12, c[0x0][0x398] ;  /* 0x00007300ff0c77ac */ /* 0x000e640008000a00 */
[----:B0-----:R-:W-:Y:S02]  /*98510*/  ISETP.LT.AND P1, PT, R61, UR4, !P0 ;  /* 0x000000043d007c0c */ /* 0x001fe4000c721270 */
[----:B------:R-:W-:Y:S02]  /*98520*/  ISETP.LT.AND P0, PT, R60, UR20, !P0 ;  /* 0x000000143c007c0c */ /* 0x000fe4000c701270 */
[----:B------:R-:W-:Y:S01]  /*98530*/  LOP3.LUT R5, R5, 0xfffff7ff, RZ, 0xc0, !PT ;  /* 0xfffff7ff05057812 */ /* 0x000fe200078ec0ff */
[----:B------:R-:W-:Y:S01]  /*98540*/  VIADD R8, R0, 0xca ;  /* 0x000000ca00087836 */ /* 0x000fe20000000000 */
[----:B------:R-:W0:Y:S07]  /*98550*/  LDCU.64 UR10, c[0x0][0x398] ;  /* 0x00007300ff0a77ac */ /* 0x000e2e0008000a00 */
[----:B------:R-:W-:-:S04]  /*98560*/  @P1 LOP3.LUT R5, R5, 0x800, RZ, 0xfc, !PT ;  /* 0x0000080005051812 */ /* 0x000fc800078efcff */
[----:B------:R-:W-:-:S04]  /*98570*/  LOP3.LUT R5, R5, 0xfffffbff, RZ, 0xc0, !PT ;  /* 0xfffffbff05057812 */ /* 0x000fc800078ec0ff */
[----:B------:R-:W-:Y:S02]  /*98580*/  @P0 LOP3.LUT R5, R5, 0x400, RZ, 0xfc, !PT ;  /* 0x0000040005050812 */ /* 0x000fe400078efcff */
[----:B------:R-:W-:Y:S01]  /*98590*/  ISETP.GE.AND P0, PT, R8, UR9, PT ;  /* 0x0000000908007c0c */ /* 0x000fe2000bf06270 */
[----:B------:R-:W2:Y:S03]  /*985a0*/  LDCU.64 UR8, c[0x0][0x398] ;  /* 0x00007300ff0877ac */ /* 0x000ea60008000a00 */
        /* <DEDUP_REMOVED lines=9> */
[----:B--2---:R-:W-:Y:S02]  /*98640*/  ISETP.LT.AND P1, PT, R61, UR8, !P0 ;  /* 0x000000083d007c0c */ /* 0x004fe4000c721270 */
[----:B0-----:R-:W-:Y:S02]  /*98650*/  ISETP.LT.AND P0, PT, R60, UR10, !P0 ;  /* 0x0000000a3c007c0c */ /* 0x001fe4000c701270 */
        /* <DEDUP_REMOVED lines=15> */
[----:B------:R1:W-:Y:S01]  /*98750*/  STL [R1+0x2cb8], R3 ;  /* 0x002cb80301007387 */ /* 0x0003e20000100800 */
[----:B------:R-:W-:Y:S01]  /*98760*/  LOP3.LUT R5, R5, 0xfffffff7, RZ, 0xc0, !PT ;  /* 0xfffffff705057812 */ /* 0x000fe200078ec0ff */
[----:B------:R-:W-:Y:S01]  /*98770*/  UMOV UR24, UR34 ;  /* 0x0000002200187c82 */ /* 0x000fe20008000000 */
[----:B0-----:R-:W-:Y:S01]  /*98780*/  ISETP.LT.AND P1, PT, R61, UR4, !P0 ;  /* 0x000000043d007c0c */ /* 0x001fe2000c721270 */
[----:B------:R-:W0:Y:S01]  /*98790*/  LDCU.64 UR34, c[0x0][0x398] ;  /* 0x00007300ff2277ac */ /* 0x000e220008000a00 */
[----:B------:R-:W-:Y:S01]  /*987a0*/  ISETP.LT.AND P0, PT, R60, UR36, !P0 ;  /* 0x000000243c007c0c */ /* 0x000fe2000c701270 */
[----:B------:R-:W-:Y:S01]  /*987b0*/  VIADD R8, R0, 0xc2 ;  /* 0x000000c200087836 */ /* 0x000fe20000000000 */
[----:B------:R-:W-:Y:S01]  /*987c0*/  LOP3.LUT R2, R2, 0x7fffffff, RZ, 0xc0, !PT ;  /* 0x7fffffff02027812 */ /* 0x000fe200078ec0ff */
[----:B------:R-:W2:Y:S01]  /*987d0*/  LDCU.64 UR12, c[0x0][0x398] ;  /* 0x00007300ff0c77ac */ /* 0x000ea20008000a00 */
[----:B-1----:R-:W-:Y:S01]  /*987e0*/  IMAD.U32 R3, RZ, RZ, UR15 ;  /* 0x0000000fff037e24 */ /* 0x002fe2000f8e00ff */
[----:B------:R-:W1:Y:S06]  /*987f0*/  LDCU.64 UR14, c[0x0][0x398] ;  /* 0x00007300ff0e77ac */ /* 0x000e6c0008000a00 */
[----:B------:R-:W-:-:S04]  /*98800*/  @P1 LOP3.LUT R5, R5, 0x8, RZ, 0xfc, !PT ;  /* 0x0000000805051812 */ /* 0x000fc800078efcff */
[----:B------:R-:W-:-:S04]  /*98810*/  LOP3.LUT R5, R5, 0xfffffffb, RZ, 0xc0, !PT ;  /* 0xfffffffb05057812 */ /* 0x000fc800078ec0ff */
[----:B------:R-:W-:Y:S02]  /*98820*/  @P0 LOP3.LUT R5, R5, 0x4, RZ, 0xfc, !PT ;  /* 0x0000000405050812 */ /* 0x000fe400078efcff */
[----:B------:R-:W-:Y:S02]  /*98830*/  ISETP.GE.AND P0, PT, R8, UR9, PT ;  /* 0x0000000908007c0c */ /* 0x000fe4000bf06270 */
[----:B------:R-:W-:Y:S01]  /*98840*/  LOP3.LUT R5, R5, 0xfffffffd, RZ, 0xc0, !PT ;  /* 0xfffffffd05057812 */ /* 0x000fe200078ec0ff */
[----:B------:R-:W-:Y:S01]  /*98850*/  VIADD R8, R0, 0xc0 ;  /* 0x000000c000087836 */ /* 0x000fe20000000000 */
[----:B-1----:R-:W-:Y:S01]  /*98860*/  ISETP.LT.AND P1, PT, R61, UR14, !P0 ;  /* 0x0000000e3d007c0c */ /* 0x002fe2000c721270 */
[----:B------:R-:W1:Y:S01]  /*98870*/  LDCU.64 UR8, c[0x0][0x398] ;  /* 0x00007300ff0877ac */ /* 0x000e620008000a00 */
[----:B0-----:R-:W-:-:S11]  /*98880*/  ISETP.LT.AND P0, PT, R60, UR34, !P0 ;  /* 0x000000223c007c0c */ /* 0x001fd6000c701270 */
[----:B------:R-:W-:-:S04]  /*98890*/  @P1 LOP3.LUT R5, R5, 0x2, RZ, 0xfc, !PT ;  /* 0x0000000205051812 */ /* 0x000fc800078efcff */
[----:B------:R-:W-:-:S04]  /*988a0*/  LOP3.LUT R5, R5, 0xfffffffe, RZ, 0xc0, !PT ;  /* 0xfffffffe05057812 */ /* 0x000fc800078ec0ff */
[----:B------:R-:W-:Y:S02]  /*988b0*/  @P0 LOP3.LUT R5, R5, 0x1, RZ, 0xfc, !PT ;  /* 0x0000000105050812 */ /* 0x000fe400078efcff */
[----:B------:R-:W-:Y:S01]  /*988c0*/  ISETP.GE.AND P0, PT, R8, UR7, PT ;  /* 0x0000000708007c0c */ /* 0x000fe2000bf06270 */
[----:B------:R-:W-:Y:S01]  /*988d0*/  VIADD R8, R0, 0xbe ;  /* 0x000000be00087836 */ /* 0x000fe20000000000 */
[----:B------:R-:W0:Y:S02]  /*988e0*/  LDCU.64 UR6, c[0x0][0x398] ;  /* 0x00007300ff0677ac */ /* 0x000e240008000a00 */
[----:B------:R-:W-:Y:S02]  /*988f0*/  ISETP.LT.AND P1, PT, R61, UR44, !P0 ;  /* 0x0000002c3d007c0c */ /* 0x000fe4000c721270 */
[----:B------:R-:W-:-:S11]  /*98900*/  ISETP.LT.AND P0, PT, R60, UR32, !P0 ;  /* 0x000000203c007c0c */ /* 0x000fd6000c701270 */
[----:B------:R-:W-:-:S04]  /*98910*/  @P1 LOP3.LUT R2, R2, 0x80000000, RZ, 0xfc, !PT ;  /* 0x8000000002021812 */ /* 0x000fc800078efcff */
[----:B------:R-:W-:-:S04]  /*98920*/  LOP3.LUT R2, R2, 0xbfffffff, RZ, 0xc0, !PT ;  /* 0xbfffffff02027812 */ /* 0x000fc800078ec0ff */
[----:B------:R-:W-:Y:S02]  /*98930*/  @P0 LOP3.LUT R2, R2, 0x40000000, RZ, 0xfc, !PT ;  /* 0x4000000002020812 */ /* 0x000fe400078efcff */
[----:B------:R-:W-:Y:S01]  /*98940*/  ISETP.GE.AND P0, PT, R8, UR5, PT ;  /* 0x0000000508007c0c */ /* 0x000fe2000bf06270 */
[----:B------:R-:W3:Y:S03]  /*98950*/  LDCU.64 UR4, c[0x0][0x398] ;  /* 0x00007300ff0477ac */ /* 0x000ee60008000a00 */
[----:B--2---:R-:W-:Y:S02]  /*98960*/  ISETP.LT.AND P1, PT, R61, UR12, !P0 ;  /* 0x0000000c3d007c0c */ /* 0x004fe4000c721270 */
[----:B-1----:R-:W-:Y:S02]  /*98970*/  ISETP.LT.AND P0, PT, R60, UR8, !P0 ;  /* 0x000000083c007c0c */ /* 0x002fe4000c701270 */
[----:B------:R-:W-:Y:S01]  /*98980*/  LOP3.LUT R2, R2, 0xefffffff, RZ, 0xc0, !PT ;  /* 0xefffffff02027812 */ /* 0x000fe200078ec0ff */
[----:B------:R-:W-:-:S08]  /*98990*/  VIADD R8, R0, 0xbc ;  /* 0x000000bc00087836 */ /* 0x000fd00000000000 */
[----:B------:R-:W-:-:S04]  /*989a0*/  @P1 LOP3.LUT R2, R2, 0x10000000, RZ, 0xfc, !PT ;  /* 0x1000000002021812 */ /* 0x000fc800078efcff */
[----:B------:R-:W-:-:S04]  /*989b0*/  LOP3.LUT R2, R2, 0xf7ffffff, RZ, 0xc0, !PT ;  /* 0xf7ffffff02027812 */ /* 0x000fc800078ec0ff */
[----:B------:R-:W-:Y:S02]  /*989c0*/  @P0 LOP3.LUT R2, R2, 0x8000000, RZ, 0xfc, !PT ;  /* 0x0800000002020812 */ /* 0x000fe400078efcff */
[----:B------:R-:W-:Y:S02]  /*989d0*/  ISETP.GE.AND P0, PT, R8, UR15, PT ;  /* 0x0000000f08007c0c */ /* 0x000fe4000bf06270 */
[----:B------:R-:W-:Y:S01]  /*989e0*/  LOP3.LUT R2, R2, 0xfbffffff, RZ, 0xc0, !PT ;  /* 0xfbffffff02027812 */ /* 0x000fe200078ec0ff */
[----:B------:R-:W-:Y:S01]  /*989f0*/  VIADD R8, R0, 0xba ;  /* 0x000000ba00087836 */ /* 0x000fe20000000000 */
[----:B0-----:R-:W-:Y:S01]  /*98a00*/  ISETP.LT.AND P1, PT, R61, UR6, !P0 ;  /* 0x000000063d007c0c */ /* 0x001fe2000c721270 */
[----:B------:R-:W0:Y:S01]  /*98a10*/  LDCU.64 UR14, c[0x0][0x398] ;  /* 0x00007300ff0e77ac */ /* 0x000e220008000a00 */
[----:B---3--:R-:W-:Y:S01]  /*98a20*/  ISETP.LT.AND P0, PT, R60, UR4, !P0 ;  /* 0x000000043c007c0c */ /* 0x008fe2000c701270 */
[----:B------:R-:W-:Y:S01]  /*98a30*/  UMOV UR26, UR43 ;  /* 0x0000002b001a7c82 */ /* 0x000fe20008000000 */
[----:B------:R-:W-:Y:S01]  /*98a40*/  UMOV UR47, UR73 ;  /* 0x00000049002f7c82 */ /* 0x000fe20008000000 */
[----:B------:R-:W-:-:S08]  /*98a50*/  UMOV UR38, UR46 ;  /* 0x0000002e00267c82 */ /* 0x000fd00008000000 */
[----:B------:R-:W-:Y:S01]  /*98a60*/  @P1 LOP3.LUT R2, R2, 0x4000000, RZ, 0xfc, !PT ;  /* 0x0400000002021812 */ /* 0x000fe200078efcff */
[----:B------:R-:W-:Y:S01]  /*98a70*/  UMOV UR56, UR53 ;  /* 0x0000003500387c82 */ /* 0x000fe20008000000 */
[----:B------:R-:W-:Y:S01]  /*98a80*/  R2UR.FILL UR52, R11 ;  /* 0x000000000b3472ca */ /* 0x000fe200004e0000 */
[----:B------:R-:W-:Y:S01]  /*98a90*/  UMOV UR36, UR49 ;  /* 0x0000003100247c82 */ /* 0x000fe20008000000 */
[----:B------:R-:W-:Y:S01]  /*98aa0*/  LOP3.LUT R2, R2, 0xfdffffff, RZ, 0xc0, !PT ;  /* 0xfdffffff02027812 */ /* 0x000fe200078ec0ff */
[----:B------:R-:W-:Y:S01]  /*98ab0*/  UMOV UR10, UR48 ;  /* 0x00000030000a7c82 */ /* 0x000fe20008000000 */
[----:B------:R-:W-:Y:S01]  /*98ac0*/  UMOV UR30, UR47 ;  /* 0x0000002f001e7c82 */ /* 0x000fe20008000000 */
[----:B------:R-:W1:Y:S01]  /*98ad0*/  LDCU.64 UR46, c[0x0][0x398] ;  /* 0x00007300ff2e77ac */ /* 0x000e620008000a00 */
[----:B------:R-:W-:Y:S02]  /*98ae0*/  @P0 LOP3.LUT R2, R2, 0x2000000, RZ, 0xfc, !PT ;  /* 0x0200000002020812 */ /* 0x000fe400078efcff */
[----:B------:R-:W-:Y:S01]  /*98af0*/  ISETP.GE.AND P0, PT, R8, UR45, PT ;  /* 0x0000002d08007c0c */ /* 0x000fe2000bf06270 */
[----:B------:R-:W2:Y:S03]  /*98b00*/  LDCU.64 UR44, c[0x0][0x398] ;  /* 0x00007300ff2c77ac */ /* 0x000ea60008000a00 */
[----:B------:R-:W-:Y:S01]  /*98b10*/  ISETP.LT.AND P1, PT, R61, UR16, !P0 ;  /* 0x000000103d007c0c */ /* 0x000fe2000c721270 */
[----:B------:R-:W3:Y:S01]  /*98b20*/  LDCU.64 UR48, c[0x0][0x398] ;  /* 0x00007300ff3077ac */ /* 0x000ee20008000a00 */
[----:B------:R-:W-:Y:S01]  /*98b30*/  LOP3.LUT R2, R2, 0xfeffffff, RZ, 0xc0, !PT ;  /* 0xfeffffff02027812 */ /* 0x000fe200078ec0ff */
[----:B------:R-:W-:Y:S01]  /*98b40*/  UMOV UR12, UR51 ;  /* 0x00000033000c7c82 */ /* 0x000fe20008000000 */
[----:B------:R-:W-:Y:S01]  /*98b50*/  UMOV UR32, UR50 ;  /* 0x0000003200207c82 */ /* 0x000fe20008000000 */
[----:B------:R-:W-:Y:S01]  /*98b60*/  VIADD R8, R0, 0x5 ;  /* 0x0000000500087836 */ /* 0x000fe20000000000 */
[----:B------:R-:W-:Y:S01]  /*98b70*/  R2UR.FILL UR53, R12 ;  /* 0x000000000c3572ca */ /* 0x000fe200004e0000 */
[----:B------:R-:W4:Y:S06]  /*98b80*/  LDCU.64 UR50, c[0x0][0x398] ;  /* 0x00007300ff3277ac */ /* 0x000f2c0008000a00 */
[----:B------:R-:W-:-:S02]  /*98b90*/  @P1 LOP3.LUT R2, R2, 0x1000000, RZ, 0xfc, !PT ;  /* 0x0100000002021812 */ /* 0x000fc400078efcff */
[----:B------:R-:W-:Y:S01]  /*98ba0*/  R2UR.FILL UR58, R13 ;  /* 0x000000000d3a72ca */ /* 0x000fe200004e0000 */
[----:B------:R-:W-:Y:S01]  /*98bb0*/  UMOV UR28, UR54 ;  /* 0x00000036001c7c82 */ /* 0x000fe20008000000 */
[C---:B0-----:R-:W-:Y:S01]  /*98bc0*/  ISETP.LT.AND P1, PT, R60.reuse, UR14, !P0 ;  /* 0x0000000e3c007c0c */ /* 0x041fe2000c721270 */
[----:B------:R-:W-:Y:S01]  /*98bd0*/  UMOV UR34, UR57 ;  /* 0x0000003900227c82 */ /* 0x000fe20008000000 */
[----:B------:R-:W-:Y:S01]  /*98be0*/  ISETP.GE.AND P0, PT, R60, UR42, PT ;  /* 0x0000002a3c007c0c */ /* 0x000fe2000bf06270 */
[----:B------:R-:W0:Y:S01]  /*98bf0*/  LDCU.64 UR42, c[0x0][0x398] ;  /* 0x00007300ff2a77ac */ /* 0x000e220008000a00 */
[----:B------:R-:W-:Y:S02]  /*98c00*/  LOP3.LUT R2, R2, 0xff7fffff, RZ, 0xc0, !PT ;  /* 0xff7fffff02027812 */ /* 0x000fe400078ec0ff */
[----:B------:R-:W-:Y:S02]  /*98c10*/  ISETP.LT.AND P0, PT, R0, UR77, !P0 ;  /* 0x0000004d00007c0c */ /* 0x000fe4000c701270 */
[----:B------:R-:W-:Y:S01]  /*98c20*/  LOP3.LUT R4, R4, 0xffffff7f, RZ, 0xc0, !PT ;  /* 0xffffff7f04047812 */ /* 0x000fe200078ec0ff */
[----:B------:R-:W-:Y:S01]  /*98c30*/  UMOV UR8, UR69 ;  /* 0x0000004500087c82 */ /* 0x000fe20008000000 */
[----:B------:R-:W-:Y:S01]  /*98c40*/  R2UR.FILL UR72, R14 ;  /* 0x000000000e4872ca */ /* 0x000fe200004e0000 */
[----:B------:R-:W1:Y:S02]  /*98c50*/  LDCU UR4, c[0x0][0x398] ;  /* 0x00007300ff0477ac */ /* 0x000e640008000800 */
[----:B------:R-:W-:-:S04]  /*98c60*/  @P1 LOP3.LUT R2, R2, 0x800000, RZ, 0xfc, !PT ;  /* 0x0080000002021812 */ /* 0x000fc800078efcff */
[----:B------:R-:W-:-:S04]  /*98c70*/  LOP3.LUT R2, R2, 0xdfffffff, RZ, 0xc0, !PT ;  /* 0xdfffffff02027812 */ /* 0x000fc800078ec0ff */
[----:B------:R-:W-:Y:S02]  /*98c80*/  @P0 LOP3.LUT R2, R2, 0x20000000, RZ, 0xfc, !PT ;  /* 0x2000000002020812 */ /* 0x000fe400078efcff */
[----:B0-----:R-:W-:-:S04]  /*98c90*/  ISETP.GE.AND P0, PT, R8, UR43, PT ;  /* 0x0000002b08007c0c */ /* 0x001fc8000bf06270 */
[----:B--2---:R-:W-:Y:S02]  /*98ca0*/  ISETP.LT.AND P1, PT, R61, UR44, !P0 ;  /* 0x0000002c3d007c0c */ /* 0x004fe4000c721270 */
[----:B-1----:R-:W-:Y:S02]  /*98cb0*/  ISETP.LT.AND P0, PT, R60, UR46, !P0 ;  /* 0x0000002e3c007c0c */ /* 0x002fe4000c701270 */
[----:B------:R-:W-:Y:S01]  /*98cc0*/  LOP3.LUT R2, R2, 0xffbfffff, RZ, 0xc0, !PT ;  /* 0xffbfffff02027812 */ /* 0x000fe200078ec0ff */
[----:B------:R-:W-:Y:S01]  /*98cd0*/  UMOV UR20, UR53 ;  /* 0x0000003500147c82 */ /* 0x000fe20008000000 */
[----:B------:R-:W-:Y:S01]  /*98ce0*/  UMOV UR18, UR52 ;  /* 0x0000003400127c82 */ /* 0x000fe20008000000 */
[----:B------:R-:W0:Y:S01]  /*98cf0*/  LDCU.64 UR52, c[0x0][0x398] ;  /* 0x00007300ff3477ac */ /* 0x000e220008000a00 */
[----:B------:R-:W-:-:S05]  /*98d00*/  VIADD R8, R0, 0x4 ;  /* 0x0000000400087836 */ /* 0x000fca0000000000 */
[----:B------:R-:W-:-:S04]  /*98d10*/  @P1 LOP3.LUT R2, R2, 0x400000, RZ, 0xfc, !PT ;  /* 0x0040000002021812 */ /* 0x000fc800078efcff */
[----:B------:R-:W-:-:S04]  /*98d20*/  LOP3.LUT R2, R2, 0xffdfffff, RZ, 0xc0, !PT ;  /* 0xffdfffff02027812 */ /* 0x000fc800078ec0ff */
[----:B------:R-:W-:Y:S02]  /*98d30*/  @P0 LOP3.LUT R2, R2, 0x200000, RZ, 0xfc, !PT ;  /* 0x0020000002020812 */ /* 0x000fe400078efcff */
[----:B---3--:R-:W-:Y:S01]  /*98d40*/  ISETP.GE.AND P0, PT, R8, UR49, PT ;  /* 0x0000003108007c0c */ /* 0x008fe2000bf06270 */
[----:B------:R-:W-:Y:S01]  /*98d50*/  UMOV UR16, UR55 ;  /* 0x0000003700107c82 */ /* 0x000fe20008000000 */
[----:B------:R-:W1:Y:S02]  /*98d60*/  LDCU.64 UR54, c[0x0][0x398] ;  /* 0x00007300ff3677ac */ /* 0x000e640008000a00 */
[----:B----4-:R-:W-:Y:S01]  /*98d70*/  ISETP.LT.AND P1, PT, R61, UR50, !P0 ;  /* 0x000000323d007c0c */ /* 0x010fe2000c721270 */
[----:B------:R-:W-:Y:S01]  /*98d80*/  UMOV UR22, UR56 ;  /* 0x0000003800167c82 */ /* 0x000fe20008000000 */
[----:B------:R-:W-:Y:S01]  /*98d90*/  UMOV UR6, UR58 ;  /* 0x0000003a00067c82 */ /* 0x000fe20008000000 */
[----:B0-----:R-:W-:Y:S01]  /*98da0*/  ISETP.LT.AND P0, PT, R60, UR52, !P0 ;  /* 0x000000343c007c0c */ /* 0x001fe2000c701270 */
[----:B------:R-:W0:Y:S01]  /*98db0*/  LDCU.64 UR56, c[0x0][0x398] ;  /* 0x00007300ff3877ac */ /* 0x000e220008000a00 */
[----:B------:R-:W-:Y:S01]  /*98dc0*/  LOP3.LUT R2, R2, 0xffefffff, RZ, 0xc0, !PT ;  /* 0xffefffff02027812 */ /* 0x000fe200078ec0ff */
[----:B------:R-:W2:Y:S07]  /*98dd0*/  LDCU.64 UR58, c[0x0][0x398] ;  /* 0x00007300ff3a77ac */ /* 0x000eae0008000a00 */
[----:B------:R-:W-:Y:S01]  /*98de0*/  @P1 LOP3.LUT R2, R2, 0x100000, RZ, 0xfc, !PT ;  /* 0x0010000002021812 */ /* 0x000fe200078efcff */
[----:B------:R-:W-:-:S03]  /*98df0*/  VIADD R8, R0, 0x3 ;  /* 0x0000000300087836 */ /* 0x000fc60000000000 */
[----:B------:R-:W-:Y:S01]  /*98e00*/  LOP3.LUT R2, R2, 0xfffbffff, RZ, 0xc0, !PT ;  /* 0xfffbffff02027812 */ /* 0x000fe200078ec0ff */
[----:B------:R-:W-:Y:S01]  /*98e10*/  UMOV UR49, UR26 ;  /* 0x0000001a00317c82 */ /* 0x000fe20008000000 */
[----:B------:R-:W-:Y:S01]  /*98e20*/  UMOV UR44, UR61 ;  /* 0x0000003d002c7c82 */ /* 0x000fe20008000000 */
[----:B------:R-:W-:Y:S01]  /*98e30*/  UMOV UR26, UR60 ;  /* 0x0000003c001a7c82 */ /* 0x000fe20008000000 */
[----:B------:R-:W-:Y:S01]  /*98e40*/  @P0 LOP3.LUT R2, R2, 0x40000, RZ, 0xfc, !PT ;  /* 0x0004000002020812 */ /* 0x000fe200078efcff */
[----:B------:R-:W3:Y:S01]  /*98e50*/  LDCU.64 UR60, c[0x0][0x398] ;  /* 0x00007300ff3c77ac */ /* 0x000ee20008000a00 */
[----:B-1----:R-:W-:Y:S01]  /*98e60*/  ISETP.GE.AND P0, PT, R8, UR55, PT ;  /* 0x0000003708007c0c */ /* 0x002fe2000bf06270 */
[----:B------:R-:W-:-:S03]  /*98e70*/  UMOV UR46, UR36 ;  /* 0x00000024002e7c82 */ /* 0x000fc60008000000 */
[----:B0-----:R-:W-:Y:S01]  /*98e80*/  ISETP.LT.AND P1, PT, R61, UR56, !P0 ;  /* 0x000000383d007c0c */ /* 0x001fe2000c721270 */
[----:B------:R-:W-:Y:S01]  /*98e90*/  UMOV UR36, UR63 ;  /* 0x0000003f00247c82 */ /* 0x000fe20008000000 */
[----:B------:R-:W-:Y:S01]  /*98ea0*/  UMOV UR43, UR62 ;  /* 0x0000003e002b7c82 */ /* 0x000fe20008000000 */
[----:B--2---:R-:W-:Y:S01]  /*98eb0*/  ISETP.LT.AND P0, PT, R60, UR58, !P0 ;  /* 0x0000003a3c007c0c */ /* 0x004fe2000c701270 */
[----:B------:R-:W0:Y:S01]  /*98ec0*/  LDCU.64 UR62, c[0x0][0x398] ;  /* 0x00007300ff3e77ac */ /* 0x000e220008000a00 */
[----:B------:R-:W-:Y:S01]  /*98ed0*/  UMOV UR56, UR32 ;  /* 0x0000002000387c82 */ /* 0x000fe20008000000 */
[----:B------:R-:W-:Y:S01]  /*98ee0*/  UMOV UR58, UR12 ;  /* 0x0000000c003a7c82 */ /* 0x000fe20008000000 */
[----:B------:R-:W-:Y:S01]  /*98ef0*/  UMOV UR32, UR38 ;  /* 0x0000002600207c82 */ /* 0x000fe20008000000 */
[----:B------:R-:W-:Y:S01]  /*98f00*/  UMOV UR12, UR65 ;  /* 0x00000041000c7c82 */ /* 0x000fe20008000000 */
[----:B------:R-:W-:Y:S01]  /*98f10*/  UMOV UR38, UR64 ;  /* 0x0000004000267c82 */ /* 0x000fe20008000000 */
[----:B------:R-:W1:Y:S01]  /*98f20*/  LDCU.64 UR64, c[0x0][0x398] ;  /* 0x00007300ff4077ac */ /* 0x000e620008000a00 */
[----:B------:R-:W-:Y:S01]  /*98f30*/  VIADD R8, R0, 0x2 ;  /* 0x0000000200087836 */ /* 0x000fe20000000000 */
[----:B------:R-:W-:-:S04]  /*98f40*/  LOP3.LUT R2, R2, 0xffff7fff, RZ, 0xc0, !PT ;  /* 0xffff7fff02027812 */ /* 0x000fc800078ec0ff */
[----:B------:R-:W-:Y:S02]  /*98f50*/  @P0 LOP3.LUT R4, R4, 0x80, RZ, 0xfc, !PT ;  /* 0x0000008004040812 */ /* 0x000fe400078efcff */
[----:B---3--:R-:W-:Y:S02]  /*98f60*/  ISETP.GE.AND P0, PT, R8, UR61, PT ;  /* 0x0000003d08007c0c */ /* 0x008fe4000bf06270 */
[----:B------:R-:W-:Y:S02]  /*98f70*/  @P1 LOP3.LUT R2, R2, 0x8000, RZ, 0xfc, !PT ;  /* 0x0000800002021812 */ /* 0x000fe400078efcff */
[----:B0-----:R-:W-:Y:S01]  /*98f80*/  ISETP.LT.AND P1, PT, R61, UR62, !P0 ;  /* 0x0000003e3d007c0c */ /* 0x001fe2000c721270 */
[----:B------:R-:W-:Y:S01]  /*98f90*/  UMOV UR14, UR67 ;  /* 0x00000043000e7c82 */ /* 0x000fe20008000000 */
[----:B------:R-:W-:Y:S01]  /*98fa0*/  UMOV UR61, UR66 ;  /* 0x00000042003d7c82 */ /* 0x000fe20008000000 */
[----:B------:R-:W0:Y:S01]  /*98fb0*/  LDCU.64 UR66, c[0x0][0x398] ;  /* 0x00007300ff4277ac */ /* 0x000e220008000a00 */
[----:B------:R-:W-:Y:S01]  /*98fc0*/  LOP3.LUT R4, R4, 0xffffffbf, RZ, 0xc0, !PT ;  /* 0xffffffbf04047812 */ /* 0x000fe200078ec0ff */
[----:B------:R-:W-:Y:S01]  /*98fd0*/  UMOV UR52, UR10 ;  /* 0x0000000a00347c82 */ /* 0x000fe20008000000 */
[----:B------:R-:W-:Y:S01]  /*98fe0*/  UMOV UR10, UR68 ;  /* 0x00000044000a7c82 */ /* 0x000fe20008000000 */
[----:B-1----:R-:W-:Y:S01]  /*98ff0*/  ISETP.LT.AND P0, PT, R60, UR64, !P0 ;  /* 0x000000403c007c0c */ /* 0x002fe2000c701270 */
[----:B------:R-:W1:Y:S05]  /*99000*/  LDCU.64 UR68, c[0x0][0x398] ;  /* 0x00007300ff4477ac */ /* 0x000e6a0008000a00 */
[----:B------:R-:W-:Y:S01]  /*99010*/  @P1 LOP3.LUT R4, R4, 0x40, RZ, 0xfc, !PT ;  /* 0x0000004004041812 */ /* 0x000fe200078efcff */
[----:B------:R-:W-:Y:S01]  /*99020*/  UMOV UR64, UR18 ;  /* 0x0000001200407c82 */ /* 0x000fe20008000000 */
[----:B------:R-:W-:Y:S01]  /*99030*/  UMOV UR55, UR28 ;  /* 0x0000001c00377c82 */ /* 0x000fe20008000000 */
[----:B------:R-:W-:Y:S01]  /*99040*/  UMOV UR28, UR71 ;  /* 0x00000047001c7c82 */ /* 0x000fe20008000000 */
[----:B------:R-:W-:Y:S01]  /*99050*/  UMOV UR18, UR70 ;  /* 0x0000004600127c82 */ /* 0x000fe20008000000 */
[----:B------:R-:W-:Y:S01]  /*99060*/  R2UR.FILL UR73, R15 ;  /* 0x000000000f4972ca */ /* 0x000fe200004e0000 */
[----:B------:R-:W2:Y:S01]  /*99070*/  LDCU.64 UR70, c[0x0][0x398] ;  /* 0x00007300ff4677ac */ /* 0x000ea20008000a00 */
[----:B------:R-:W-:Y:S01]  /*99080*/  LOP3.LUT R4, R4, 0xffffffdf, RZ, 0xc0, !PT ;  /* 0xffffffdf04047812 */ /* 0x000fe200078ec0ff */
[----:B------:R-:W-:-:S03]  /*99090*/  VIADD R8, R0, 0x1 ;  /* 0x0000000100087836 */ /* 0x000fc60000000000 */
[----:B------:R-:W-:Y:S02]  /*990a0*/  @P0 LOP3.LUT R4, R4, 0x20, RZ, 0xfc, !PT ;  /* 0x0000002004040812 */ /* 0x000fe400078efcff */
[----:B0-----:R-:W-:-:S04]  /*990b0*/  ISETP.GE.AND P0, PT, R8, UR67, PT ;  /* 0x0000004308007c0c */ /* 0x001fc8000bf06270 */
[----:B-1----:R-:W-:Y:S01]  /*990c0*/  ISETP.LT.AND P1, PT, R61, UR68, !P0 ;  /* 0x000000443d007c0c */ /* 0x002fe2000c721270 */
[----:B------:R-:W-:Y:S01]  /*990d0*/  UMOV UR67, UR73 ;  /* 0x0000004900437c82 */ /* 0x000fe20008000000 */
[----:B------:R-:W-:Y:S01]  /*990e0*/  UMOV UR68, UR72 ;  /* 0x0000004800447c82 */ /* 0x000fe20008000000 */
[----:B------:R-:W0:Y:S01]  /*990f0*/  LDCU.64 UR72, c[0x0][0x398] ;  /* 0x00007300ff4877ac */ /* 0x000e220008000a00 */
[----:B------:R-:W-:Y:S02]  /*99100*/  R2UR.FILL UR74, R10 ;  /* 0x000000000a4a72ca */ /* 0x000fe400004e0000 */
[----:B------:R-:W-:Y:S02]  /*99110*/  LOP3.LUT R4, R4, 0xfffffff7, RZ, 0xc0, !PT ;  /* 0xfffffff704047812 */ /* 0x000fe400078ec0ff */
[----:B--2---:R-:W-:Y:S01]  /*99120*/  ISETP.LT.AND P0, PT, R60, UR70, !P0 ;  /* 0x000000463c007c0c */ /* 0x004fe2000c701270 */
[----:B------:R-:W-:-:S04]  /*99130*/  VIADD R8, R0, 0x6 ;  /* 0x0000000600087836 */ /* 0x000fc80000000000 */
[----:B------:R-:W-:Y:S01]  /*99140*/  @P1 LOP3.LUT R4, R4, 0x8, RZ, 0xfc, !PT ;  /* 0x0000000804041812 */ /* 0x000fe200078efcff */
[----:B------:R-:W-:-:S03]  /*99150*/  UMOV UR50, UR20 ;  /* 0x0000001400327c82 */ /* 0x000fc60008000000 */
[----:B------:R-:W-:Y:S01]  /*99160*/  LOP3.LUT R4, R4, 0xfffffffb, RZ, 0xc0, !PT ;  /* 0xfffffffb04047812 */ /* 0x000fe200078ec0ff */
[----:B------:R-:W-:Y:S01]  /*99170*/  UMOV UR20, UR75 ;  /* 0x0000004b00147c82 */ /* 0x000fe20008000000 */
[----:B------:R-:W-:Y:S01]  /*99180*/  UMOV UR62, UR74 ;  /* 0x0000004a003e7c82 */ /* 0x000fe20008000000 */
[----:B------:R-:W1:Y:S01]  /*99190*/  LDCU.64 UR74, c[0x0][0x398] ;  /* 0x00007300ff4a77ac */ /* 0x000e620008000a00 */
[----:B------:R-:W-:Y:S02]  /*991a0*/  @P0 LOP3.LUT R4, R4, 0x4, RZ, 0xfc, !PT ;  /* 0x0000000404040812 */ /* 0x000fe400078efcff */
[----:B0-----:R-:W-:Y:S02]  /*991b0*/  ISETP.GE.AND P0, PT, R8, UR73, PT ;  /* 0x0000004908007c0c */ /* 0x001fe4000bf06270 */
[----:B------:R-:W-:Y:S01]  /*991c0*/  LOP3.LUT R2, R2, 0xfff7ffff, RZ, 0xc0, !PT ;  /* 0xfff7ffff02027812 */ /* 0x000fe200078ec0ff */
[----:B------:R-:W-:Y:S01]  /*991d0*/  VIADD R8, R0, 0x153 ;  /* 0x0000015300087836 */ /* 0x000fe20000000000 */
[----:B------:R-:W-:Y:S01]  /*991e0*/  ISETP.LT.AND P2, PT, R60, UR76, !P0 ;  /* 0x0000004c3c007c0c */ /* 0x000fe2000c741270 */
[----:B------:R-:W0:Y:S01]  /*991f0*/  LDCU.64 UR76, c[0x0][0x398] ;  /* 0x00007300ff4c77ac */ /* 0x000e220008000a00 */
[----:B------:R-:W-:Y:S01]  /*99200*/  LOP3.LUT R4, R4, 0xfffffffd, RZ, 0xc0, !PT ;  /* 0xfffffffd04047812 */ /* 0x000fe200078ec0ff */
[----:B------:R-:W-:Y:S01]  /*99210*/  UMOV UR70, UR67 ;  /* 0x0000004300467c82 */ /* 0x000fe20008000000 */
[----:B------:R-:W-:Y:S01]  /*99220*/  LOP3.LUT R38, R38, 0x7fffffff, RZ, 0xc0, !PT ;  /* 0x7fffffff26267812 */ /* 0x000fe200078ec0ff */
[----:B------:R-:W-:Y:S01]  /*99230*/  STL [R1+0x3030], R6 ;  /* 0x0030300601007387 */ /* 0x000fe20000100800 */
[----:B------:R-:W-:Y:S01]  /*99240*/  LOP3.LUT R36, R36, 0x7fffffff, RZ, 0xc0, !PT ;  /* 0x7fffffff24247812 */ /* 0x000fe200078ec0ff */
[----:B------:R-:W2:Y:S01]  /*99250*/  LDCU UR73, c[0x0][0x398] ;  /* 0x00007300ff4977ac */ /* 0x000ea20008000800 */
[C---:B-1----:R-:W-:Y:S01]  /*99260*/  ISETP.LT.AND P1, PT, R61.reuse, UR74, !P0 ;  /* 0x0000004a3d007c0c */ /* 0x042fe2000c721270 */
[----:B------:R-:W3:Y:S01]  /*99270*/  LDL.LU R49, [R1+0xf88] ;  /* 0x000f880001317983 */ /* 0x000ee20000300800 */
[----:B------:R-:W-:Y:S01]  /*99280*/  ISETP.GE.AND P0, PT, R0, UR75, PT ;  /* 0x0000004b00007c0c */ /* 0x000fe2000bf06270 */
[----:B------:R-:W1:Y:S02]  /*99290*/  LDCU.64 UR74, c[0x0][0x398] ;  /* 0x00007300ff4a77ac */ /* 0x000e640008000a00 */
[----:B------:R-:W-:Y:S01]  /*992a0*/  @P2 LOP3.LUT R2, R2, 0x80000, RZ, 0xfc, !PT ;  /* 0x0008000002022812 */ /* 0x000fe200078efcff */
[----:B------:R-:W3:Y:S01]  /*992b0*/  LDL.LU R48, [R1+0xf8c] ;  /* 0x000f8c0001307983 */ /* 0x000ee20000300800 */
[----:B0-----:R-:W-:-:S02]  /*992c0*/  ISETP.LT.AND P0, PT, R61, UR76, !P0 ;  /* 0x0000004c3d007c0c */ /* 0x001fc4000c701270 */
[----:B------:R-:W-:Y:S01]  /*992d0*/  LOP3.LUT R2, R2, 0xfffdffff, RZ, 0xc0, !PT ;  /* 0xfffdffff02027812 */ /* 0x000fe200078ec0ff */
[----:B------:R-:W-:Y:S01]  /*992e0*/  UMOV UR67, UR58 ;  /* 0x0000003a00437c82 */ /* 0x000fe20008000000 */
[----:B------:R0:W-:Y:S01]  /*992f0*/  STL [R1+0x2cc0], R3 ;  /* 0x002cc00301007387 */ /* 0x0001e20000100800 */
[----:B------:R-:W4:Y:S01]  /*99300*/  LDCU UR76, c[0x0][0x398] ;  /* 0x00007300ff4c77ac */ /* 0x000f220008000800 */
[----:B------:R-:W-:Y:S02]  /*99310*/  @P1 LOP3.LUT R2, R2, 0x20000, RZ, 0xfc, !PT ;  /* 0x0002000002021812 */ /* 0x000fe400078efcff */
[----:B------:R-:W2:Y:S05]  /*99320*/  LDL.LU R47, [R1+0xf70] ;  /* 0x000f7000012f7983 */ /* 0x000eaa0000300800 */
[----:B------:R-:W-:Y:S01]  /*99330*/  @P0 LOP3.LUT R4, R4, 0x2, RZ, 0xfc, !PT ;  /* 0x0000000204040812 */ /* 0x000fe200078efcff */
[----:B------:R-:W-:Y:S01]  /*99340*/  UMOV UR58, UR16 ;  /* 0x00000010003a7c82 */ /* 0x000fe20008000000 */
[----:B------:R-:W-:Y:S01]  /*99350*/  ISETP.GE.AND P0, PT, R8, UR68, PT ;  /* 0x0000004408007c0c */ /* 0x000fe2000bf06270 */
[----:B------:R-:W2:Y:S03]  /*99360*/  LDL.LU R44, [R1+0xf74] ;  /* 0x000f7400012c7983 */ /* 0x000ea60000300800 */
[----:B-1----:R-:W-:Y:S01]  /*99370*/  ISETP.LT.AND P1, PT, R61, UR74, !P0 ;  /* 0x0000004a3d007c0c */ /* 0x002fe2000c721270 */
[----:B------:R-:W-:Y:S01]  /*99380*/  UMOV UR68, UR64 ;  /* 0x0000004000447c82 */ /* 0x000fe20008000000 */
[----:B------:R-:W-:Y:S01]  /*99390*/  UMOV UR64, UR6 ;  /* 0x0000000600407c82 */ /* 0x000fe20008000000 */
[----:B------:R-:W-:Y:S01]  /*993a0*/  ISETP.LT.AND P0, PT, R60, UR4, !P0 ;  /* 0x000000043c007c0c */ /* 0x000fe2000c701270 */
[----:B------:R-:W1:Y:S01]  /*993b0*/  LDCU UR6, c[0x0][0x398] ;  /* 0x00007300ff0677ac */ /* 0x000e620008000800 */
[----:B------:R-:W-:Y:S01]  /*993c0*/  LOP3.LUT R2, R2, 0xfffeffff, RZ, 0xc0, !PT ;  /* 0xfffeffff02027812 */ /* 0x000fe200078ec0ff */
[----:B------:R-:W-:Y:S01]  /*993d0*/  VIADD R8, R0, 0x151 ;  /* 0x0000015100087836 */ /* 0x000fe20000000000 */
[----:B------:R-:W0:Y:S01]  /*993e0*/  LDL.LU R43, [R1+0xf78] ;  /* 0x000f7800012b7983 */ /* 0x000e220000300800 */
[----:B------:R-:W1:Y:S03]  /*993f0*/  LDCU UR4, c[0x0][0x398] ;  /* 0x00007300ff0477ac */ /* 0x000e660008000800 */
[----:B------:R-:W0:Y:S01]  /*99400*/  LDL.LU R42, [R1+0xf7c] ;  /* 0x000f7c00012a7983 */ /* 0x000e220000300800 */
[----:B------:R-:W-:Y:S01]  /*99410*/  R2UR UR16, R16 ;  /* 0x00000000101072ca */ /* 0x000fe200000e0000 */
[----:B------:R-:W0:Y:S01]  /*99420*/  LDCU UR74, c[0x0][0x398] ;  /* 0x00007300ff4a77ac */ /* 0x000e220008000800 */
[----:B------:R-:W-:Y:S01]  /*99430*/  @P1 LOP3.LUT R2, R2, 0x10000, RZ, 0xfc, !PT ;  /* 0x0001000002021812 */ /* 0x000fe200078efcff */
[----:B------:R-:W2:Y:S03]  /*99440*/  LDL.LU R41, [R1+0xf60] ;  /* 0x000f600001297983 */ /* 0x000ea60000300800 */
[----:B------:R-:W-:Y:S01]  /*99450*/  LOP3.LUT R2, R2, 0xffffbfff, RZ, 0xc0, !PT ;  /* 0xffffbfff02027812 */ /* 0x000fe200078ec0ff */
[----:B------:R-:W2:Y:S03]  /*99460*/  LDL.LU R40, [R1+0xf64] ;  /* 0x000f640001287983 */ /* 0x000ea60000300800 */
[----:B------:R-:W-:Y:S01]  /*99470*/  @P0 LOP3.LUT R2, R2, 0x4000, RZ, 0xfc, !PT ;  /* 0x0000400002020812 */ /* 0x000fe200078efcff */
[----:B------:R-:W2:Y:S01]  /*99480*/  LDL.LU R39, [R1+0xf68] ;  /* 0x000f680001277983 */ /* 0x000ea20000300800 */
[----:B------:R-:W-:-:S02]  /*99490*/  ISETP.GE.AND P0, PT, R8, UR70, PT ;  /* 0x0000004608007c0c */ /* 0x000fc4000bf06270 */
[----:B------:R-:W-:Y:S01]  /*994a0*/  LOP3.LUT R2, R2, 0xffffdfff, RZ, 0xc0, !PT ;  /* 0xffffdfff02027812 */ /* 0x000fe200078ec0ff */
[----:B------:R-:W2:Y:S01]  /*994b0*/  LDL.LU R35, [R1+0xf6c] ;  /* 0x000f6c0001237983 */ /* 0x000ea20000300800 */
[----:B-1----:R-:W-:Y:S01]  /*994c0*/  ISETP.LT.AND P1, PT, R61, UR6, !P0 ;  /* 0x000000063d007c0c */ /* 0x002fe2000c721270 */
[----:B------:R-:W1:Y:S01]  /*994d0*/  LDCU UR6, c[0x0][0x398] ;  /* 0x00007300ff0677ac */ /* 0x000e620008000800 */
[----:B------:R-:W-:Y:S01]  /*994e0*/  ISETP.LT.AND P0, PT, R60, UR4, !P0 ;  /* 0x000000043c007c0c */ /* 0x000fe2000c701270 */
[----:B------:R-:W-:Y:S01]  /*994f0*/  VIADD R8, R0, 0x14f ;  /* 0x0000014f00087836 */ /* 0x000fe20000000000 */
[----:B------:R-:W2:Y:S01]  /*99500*/  LDL.LU R34, [R1+0xf50] ;  /* 0x000f500001227983 */ /* 0x000ea20000300800 */
[----:B------:R-:W1:Y:S03]  /*99510*/  LDCU UR4, c[0x0][0x398] ;  /* 0x00007300ff0477ac */ /* 0x000e660008000800 */
[----:B------:R-:W2:Y:S01]  /*99520*/  LDL.LU R33, [R1+0xf54] ;  /* 0x000f540001217983 */ /* 0x000ea20000300800 */
[----:B------:R-:W-:-:S04]  /*99530*/  UMOV UR70, UR68 ;  /* 0x0000004400467c82 */ /* 0x000fc80008000000 */
[----:B------:R-:W-:Y:S01]  /*99540*/  @P1 LOP3.LUT R2, R2, 0x2000, RZ, 0xfc, !PT ;  /* 0x0000200002021812 */ /* 0x000fe200078efcff */
[----:B------:R-:W2:Y:S03]  /*99550*/  LDL.LU R32, [R1+0xf58] ;  /* 0x000f580001207983 */ /* 0x000ea60000300800 */
[----:B------:R-:W-:Y:S01]  /*99560*/  LOP3.LUT R2, R2, 0xffffefff, RZ, 0xc0, !PT ;  /* 0xffffefff02027812 */ /* 0x000fe200078ec0ff */
[----:B------:R-:W-:Y:S01]  /*99570*/  UMOV UR68, UR67 ;  /* 0x0000004300447c82 */ /* 0x000fe20008000000 */
[----:B------:R-:W2:Y:S02]  /*99580*/  LDL.LU R31, [R1+0xf5c] ;  /* 0x000f5c00011f7983 */ /* 0x000ea40000300800 */
[----:B------:R-:W-:Y:S02]  /*99590*/  @P0 LOP3.LUT R2, R2, 0x1000, RZ, 0xfc, !PT ;  /* 0x0000100002020812 */ /* 0x000fe400078efcff */
[----:B------:R-:W-:Y:S01]  /*995a0*/  ISETP.GE.AND P0, PT, R8, UR70, PT ;  /* 0x0000004608007c0c */ /* 0x000fe2000bf06270 */
[----:B------:R-:W-:Y:S01]  /*995b0*/  UMOV UR67, UR64 ;  /* 0x0000004000437c82 */ /* 0x000fe20008000000 */
[----:B------:R-:W2:Y:S02]  /*995c0*/  LDL.LU R30, [R1+0xf40] ;  /* 0x000f4000011e7983 */ /* 0x000ea40000300800 */
[----:B-1----:R-:W-:Y:S01]  /*995d0*/  ISETP.LT.AND P1, PT, R61, UR6, !P0 ;  /* 0x000000063d007c0c */ /* 0x002fe2000c721270 */
[----:B------:R-:W1:Y:S01]  /*995e0*/  LDCU UR6, c[0x0][0x398] ;  /* 0x00007300ff0677ac */ /* 0x000e620008000800 */
[----:B------:R-:W-:-:S02]  /*995f0*/  ISETP.LT.AND P0, PT, R60, UR4, !P0 ;  /* 0x000000043c007c0c */ /* 0x000fc4000c701270 */
[----:B------:R-:W-:Y:S01]  /*99600*/  LOP3.LUT R2, R2, 0xfffff7ff, RZ, 0xc0, !PT ;  /* 0xfffff7ff02027812 */ /* 0x000fe200078ec0ff */
[----:B------:R-:W1:Y:S01]  /*99610*/  LDCU UR4, c[0x0][0x398] ;  /* 0x00007300ff0477ac */ /* 0x000e620008000800 */
[----:B------:R-:W-:Y:S01]  /*99620*/  VIADD R8, R0, 0x14d ;  /* 0x0000014d00087836 */ /* 0x000fe20000000000 */
[----:B------:R-:W2:Y:S01]  /*99630*/  LDL.LU R29, [R1+0xf44] ;  /* 0x000f4400011d7983 */ /* 0x000ea20000300800 */
[----:B------:R-:W-:-:S05]  /*99640*/  UMOV UR70, UR68 ;  /* 0x0000004400467c82 */ /* 0x000fca0008000000 */
[----:B------:R-:W-:Y:S01]  /*99650*/  @P1 LOP3.LUT R2, R2, 0x800, RZ, 0xfc, !PT ;  /* 0x0000080002021812 */ /* 0x000fe200078efcff */
[----:B------:R-:W-:Y:S01]  /*99660*/  UMOV UR64, UR62 ;  /* 0x0000003e00407c82 */ /* 0x000fe20008000000 */
[----:B------:R-:W2:Y:S02]  /*99670*/  LDL.LU R28, [R1+0xf48] ;  /* 0x000f4800011c7983 */ /* 0x000ea40000300800 */
[----:B------:R-:W-:Y:S01]  /*99680*/  LOP3.LUT R2, R2, 0xfffffbff, RZ, 0xc0, !PT ;  /* 0xfffffbff02027812 */ /* 0x000fe200078ec0ff */
[----:B------:R-:W-:Y:S01]  /*99690*/  UMOV UR68, UR67 ;  /* 0x0000004300447c82 */ /* 0x000fe20008000000 */
[----:B------:R-:W-:Y:S01]  /*996a0*/  UMOV UR62, UR50 ;  /* 0x00000032003e7c82 */ /* 0x000fe20008000000 */
[----:B------:R-:W2:Y:S01]  /*996b0*/  LDL.LU R27, [R1+0xf4c] ;  /* 0x000f4c00011b7983 */ /* 0x000ea20000300800 */
[----:B------:R-:W-:Y:S02]  /*996c0*/  @P0 LOP3.LUT R2, R2, 0x400, RZ, 0xfc, !PT ;  /* 0x0000040002020812 */ /* 0x000fe400078efcff */
[----:B------:R-:W-:Y:S01]  /*996d0*/  ISETP.GE.AND P0, PT, R8, UR75, PT ;  /* 0x0000004b08007c0c */ /* 0x000fe2000bf06270 */
[----:B------:R-:W-:Y:S01]  /*996e0*/  UMOV UR67, UR64 ;  /* 0x0000004000437c82 */ /* 0x000fe20008000000 */
[----:B------:R-:W-:Y:S01]  /*996f0*/  LOP3.LUT R2, R2, 0xfffffdff, RZ, 0xc0, !PT ;  /* 0xfffffdff02027812 */ /* 0x000fe200078ec0ff */
[----:B------:R-:W-:Y:S01]  /*99700*/  VIADD R8, R0, 0x14b ;  /* 0x0000014b00087836 */ /* 0x000fe20000000000 */
[----:B-1----:R-:W-:Y:S01]  /*99710*/  ISETP.LT.AND P1, PT, R61, UR6, !P0 ;  /* 0x000000063d007c0c */ /* 0x002fe2000c721270 */
[----:B------:R-:W1:Y:S01]  /*99720*/  LDCU UR6, c[0x0][0x398] ;  /* 0x00007300ff0677ac */ /* 0x000e620008000800 */
[----:B------:R-:W-:Y:S01]  /*99730*/  ISETP.LT.AND P0, PT, R60, UR4, !P0 ;  /* 0x000000043c007c0c */ /* 0x000fe2000c701270 */
[----:B------:R-:W2:Y:S01]  /*99740*/  LDL.LU R26, [R1+0xb20] ;  /* 0x000b2000011a7983 */ /* 0x000ea20000300800 */
[----:B------:R-:W1:Y:S01]  /*99750*/  LDCU UR4, c[0x0][0x398] ;  /* 0x00007300ff0477ac */ /* 0x000e620008000800 */
[----:B------:R-:W-:-:S02]  /*99760*/  R2UR UR50, R18 ;  /* 0x00000000123272ca */ /* 0x000fc400000e0000 */
[----:B------:R-:W2:Y:S01]  /*99770*/  LDL.LU R25, [R1+0xb24] ;  /* 0x000b240001197983 */ /* 0x000ea20000300800 */
[----:B------:R-:W-:Y:S01]  /*99780*/  UMOV UR64, UR62 ;  /* 0x0000003e00407c82 */ /* 0x000fe20008000000 */
[----:B------:R-:W0:Y:S02]  /*99790*/  LDCU UR75, c[0x0][0x398] ;  /* 0x00007300ff4b77ac */ /* 0x000e240008000800 */
[----:B------:R-:W2:Y:S02]  /*997a0*/  LDL.LU R24, [R1+0xb28] ;  /* 0x000b280001187983 */ /* 0x000ea40000300800 */
[----:B------:R-:W-:Y:S01]  /*997b0*/  @P1 LOP3.LUT R2, R2, 0x200, RZ, 0xfc, !PT ;  /* 0x0000020002021812 */ /* 0x000fe200078efcff */
[----:B------:R-:W-:Y:S01]  /*997c0*/  UMOV UR62, UR61 ;  /* 0x0000003d003e7c82 */ /* 0x000fe20008000000 */
[----:B------:R-:W2:Y:S02]  /*997d0*/  LDL.LU R23, [R1+0xb2c] ;  /* 0x000b2c0001177983 */ /* 0x000ea40000300800 */
[----:B------:R-:W-:Y:S01]  /*997e0*/  LOP3.LUT R2, R2, 0xfffffeff, RZ, 0xc0, !PT ;  /* 0xfffffeff02027812 */ /* 0x000fe200078ec0ff */
[----:B------:R-:W-:Y:S01]  /*997f0*/  UMOV UR61, UR14 ;  /* 0x0000000e003d7c82 */ /* 0x000fe20008000000 */
[----:B------:R-:W2:Y:S02]  /*99800*/  LDL.LU R22, [R1+0xf30] ;  /* 0x000f300001167983 */ /* 0x000ea40000300800 */
[----:B------:R-:W-:-:S02]  /*99810*/  @P0 LOP3.LUT R2, R2, 0x100, RZ, 0xfc, !PT ;  /* 0x0000010002020812 */ /* 0x000fc400078efcff */
        /* <DEDUP_REMOVED lines=9> */
[----:B------:R-:W-:Y:S02]  /*998b0*/  R2UR UR8, R17 ;  /* 0x00000000110872ca */ /* 0x000fe400000e0000 */
[----:B------:R-:W3:Y:S01]  /*998c0*/  LDL.LU R20, [R1+0xf38] ;  /* 0x000f380001147983 */ /* 0x000ee20000300800 */
[----:B------:R-:W0:Y:S03]  /*998d0*/  LDCU UR70, c[0x0][0x398] ;  /* 0x00007300ff4677ac */ /* 0x000e260008000800 */
[----:B------:R-:W3:Y:S02]  /*998e0*/  LDL.LU R19, [R1+0xf3c] ;  /* 0x000f3c0001137983 */ /* 0x000ee40000300800 */
[----:B------:R-:W-:-:S04]  /*998f0*/  @P1 LOP3.LUT R2, R2, 0x80, RZ, 0xfc, !PT ;  /* 0x0000008002021812 */ /* 0x000fc800078efcff */
[----:B------:R-:W-:-:S04]  /*99900*/  LOP3.LUT R2, R2, 0xffffffbf, RZ, 0xc0, !PT ;  /* 0xffffffbf02027812 */ /* 0x000fc800078ec0ff */
[----:B------:R-:W-:Y:S02]  /*99910*/  @P0 LOP3.LUT R2, R2, 0x40, RZ, 0xfc, !PT ;  /* 0x0000004002020812 */ /* 0x000fe400078efcff */
[----:B------:R-:W-:-:S04]  /*99920*/  ISETP.GE.AND P0, PT, R8, UR68, PT ;  /* 0x0000004408007c0c */ /* 0x000fc8000bf06270 */
[----:B-1----:R-:W-:Y:S01]  /*99930*/  ISETP.LT.AND P1, PT, R61, UR6, !P0 ;  /* 0x000000063d007c0c */ /* 0x002fe2000c721270 */
[----:B------:R-:W1:Y:S01]  /*99940*/  LDCU UR6, c[0x0][0x398] ;  /* 0x00007300ff0677ac */ /* 0x000e620008000800 */
[----:B------:R-:W-:Y:S02]  /*99950*/  ISETP.LT.AND P0, PT, R60, UR4, !P0 ;  /* 0x000000043c007c0c */ /* 0x000fe4000c701270 */
[----:B------:R-:W-:Y:S01]  /*99960*/  LOP3.LUT R2, R2, 0xffffffdf, RZ, 0xc0, !PT ;  /* 0xffffffdf02027812 */ /* 0x000fe200078ec0ff */
[----:B------:R-:W1:Y:S01]  /*99970*/  LDCU UR4, c[0x0][0x398] ;  /* 0x00007300ff0477ac */ /* 0x000e620008000800 */
[----:B------:R-:W-:-:S07]  /*99980*/  VIADD R8, R0, 0x147 ;  /* 0x0000014700087836 */ /* 0x000fce0000000000 */
[----:B------:R-:W-:-:S04]  /*99990*/  @P1 LOP3.LUT R2, R2, 0x20, RZ, 0xfc, !PT ;  /* 0x0000002002021812 */ /* 0x000fc800078efcff */
[----:B------:R-:W-:-:S04]  /*999a0*/  LOP3.LUT R2, R2, 0xffffffef, RZ, 0xc0, !PT ;  /* 0xffffffef02027812 */ /* 0x000fc800078ec0ff */
[----:B------:R-:W-:Y:S02]  /*999b0*/  @P0 LOP3.LUT R2, R2, 0x10, RZ, 0xfc, !PT ;  /* 0x0000001002020812 */ /* 0x000fe400078efcff */
[----:B------:R-:W-:Y:S02]  /*999c0*/  ISETP.GE.AND P0, PT, R8, UR67, PT ;  /* 0x0000004308007c0c */ /* 0x000fe4000bf06270 */
[----:B------:R-:W-:Y:S01]  /*999d0*/  LOP3.LUT R2, R2, 0xfffffff7, RZ, 0xc0, !PT ;  /* 0xfffffff702027812 */ /* 0x000fe200078ec0ff */
[----:B------:R-:W-:Y:S01]  /*999e0*/  VIADD R8, R0, 0x145 ;  /* 0x0000014500087836 */ /* 0x000fe20000000000 */
[----:B-1----:R-:W-:Y:S01]  /*999f0*/  ISETP.LT.AND P1, PT, R61, UR6, !P0 ;  /* 0x000000063d007c0c */ /* 0x002fe2000c721270 */
[----:B------:R-:W1:Y:S01]  /*99a00*/  LDCU UR6, c[0x0][0x398] ;  /* 0x00007300ff0677ac */ /* 0x000e620008000800 */
[----:B------:R-:W-:Y:S01]  /*99a10*/  ISETP.LT.AND P0, PT, R60, UR4, !P0 ;  /* 0x000000043c007c0c */ /* 0x000fe2000c701270 */
[----:B------:R-:W1:Y:S01]  /*99a20*/  LDCU UR4, c[0x0][0x398] ;  /* 0x00007300ff0477ac */ /* 0x000e620008000800 */
[----:B------:R-:W-:Y:S01]  /*99a30*/  STL [R1+0x3034], R5 ;  /* 0x0030340501007387 */ /* 0x000fe20000100800 */
[----:B------:R-:W0:Y:S08]  /*99a40*/  LDCU UR67, c[0x0][0x398] ;  /* 0x00007300ff4377ac */ /* 0x000e300008000800 */
        /* <DEDUP_REMOVED lines=13> */
[----:B------:R-:W-:-:S04]  /*99b20*/  ISETP.GE.AND P0, PT, R8, UR62, PT ;  /* 0x0000003e08007c0c */ /* 0x000fc8000bf06270 */
[----:B-1----:R-:W-:Y:S01]  /*99b30*/  ISETP.LT.AND P1, PT, R61, UR6, !P0 ;  /* 0x000000063d007c0c */ /* 0x002fe2000c721270 */
[----:B------:R-:W1:Y:S01]  /*99b40*/  LDCU UR6, c[0x0][0x398] ;  /* 0x00007300ff0677ac */ /* 0x000e620008000800 */
[----:B------:R-:W-:Y:S01]  /*99b50*/  ISETP.LT.AND P0, PT, R60, UR4, !P0 ;  /* 0x000000043c007c0c */ /* 0x000fe2000c701270 */
[----:B------:R-:W-:Y:S01]  /*99b60*/  VIADD R8, R0, 0x141 ;  /* 0x0000014100087836 */ /* 0x000fe20000000000 */
[----:B------:R-:W1:Y:S09]  /*99b70*/  LDCU UR4, c[0x0][0x398] ;  /* 0x00007300ff0477ac */ /* 0x000e720008000800 */
        /* <DEDUP_REMOVED lines=22> */
[----:B------:R2:W-:Y:S01]  /*99ce0*/  STL [R1+0x3038], R2 ;  /* 0x0030380201007387 */ /* 0x0005e20000100800 */
        /* <DEDUP_REMOVED lines=9> */
[----:B------:R-:W0:Y:S01]  /*99d80*/  LDCU UR4, c[0x0][0x398] ;  /* 0x00007300ff0477ac */ /* 0x000e220008000800 */
[----:B------:R-:W-:-:S07]  /*99d90*/  VIADD R8, R0, 0x13b ;  /* 0x0000013b00087836 */ /* 0x000fce0000000000 */
[----:B------:R-:W-:-:S04]  /*99da0*/  @P1 LOP3.LUT R38, R38, 0x2000000, RZ, 0xfc, !PT ;  /* 0x0200000026261812 */ /* 0x000fc800078efcff */
[----:B------:R-:W-:-:S04]  /*99db0*/  LOP3.LUT R38, R38, 0xfeffffff, RZ, 0xc0, !PT ;  /* 0xfeffffff26267812 */ /* 0x000fc800078ec0ff */
[----:B------:R-:W-:Y:S02]  /*99dc0*/  @P0 LOP3.LUT R38, R38, 0x1000000, RZ, 0xfc, !PT ;  /* 0x0100000026260812 */ /* 0x000fe400078efcff */
[----:B------:R-:W-:-:S04]  /*99dd0*/  ISETP.GE.AND P0, PT, R8, UR55, PT ;  /* 0x0000003708007c0c */ /* 0x000fc8000bf06270 */
[----:B-1----:R-:W-:Y:S01]  /*99de0*/  ISETP.LT.AND P1, PT, R61, UR6, !P0 ;  /* 0x000000063d007c0c */ /* 0x002fe2000c721270 */
[----:B------:R-:W1:Y:S01]  /*99df0*/  LDCU UR6, c[0x0][0x398] ;  /* 0x00007300ff0677ac */ /* 0x000e620008000800 */
[----:B0-----:R-:W-:Y:S02]  /*99e00*/  ISETP.LT.AND P0, PT, R60, UR4, !P0 ;  /* 0x000000043c007c0c */ /* 0x001fe4000c701270 */
        /* <DEDUP_REMOVED lines=31> */
[----:B0-----:R-:W-:Y:S01]  /*9a000*/  ISETP.LT.AND P0, PT, R60, UR4, !P0 ;  /* 0x000000043c007c0c */ /* 0x001fe2000c701270 */
[----:B------:R-:W0:Y:S01]  /*9a010*/  LDCU UR4, c[0x0][0x398] ;  /* 0x00007300ff0477ac */ /* 0x000e220008000800 */
[----:B------:R-:W-:-:S02]  /*9a020*/  F2FP.SATFINITE.E5M2.F32.PACK_AB_MERGE_C R3, R42, R43, RZ ;  /* 0x0000002b2a03723e */ /* 0x000fc400048060ff */
[----:B--2---:R-:W-:Y:S01]  /*9a030*/  F2FP.SATFINITE.E5M2.F32.PACK_AB_MERGE_C R2, R40, R41, RZ ;  /* 0x000000292802723e */ /* 0x004fe200048060ff */
[----:B------:R-:W2:Y:S06]  /*9a040*/  LDCU UR49, c[0x0][0x398] ;  /* 0x00007300ff3177ac */ /* 0x000eac0008000800 */
        /* <DEDUP_REMOVED lines=10> */
[----:B------:R-:W-:Y:S01]  /*9a0f0*/  F2FP.SATFINITE.E5M2.F32.PACK_AB_MERGE_C R46, R21, R22, RZ ;  /* 0x00000016152e723e */ /* 0x000fe200048060ff */
        /* <DEDUP_REMOVED lines=11> */
[----:B------:R-:W0:Y:S09]  /*9a1b0*/  LDCU UR44, c[0x0][0x398] ;  /* 0x00007300ff2c77ac */ /* 0x000e320008000800 */
        /* <DEDUP_REMOVED lines=68> */
[----:B------:R-:W-:Y:S01]  /*9a600*/  ISETP.GE.AND P0, PT, R8, UR34, PT ;  /* 0x0000002208007c0c */ /* 0x000fe2000bf06270 */
[----:B------:R-:W-:Y:S01]  /*9a610*/  VIADD R8, R0, 0x121 ;  /* 0x0000012100087836 */ /* 0x000fe20000000000 */
[----:B------:R-:W2:Y:S02]  /*9a620*/  LDCU UR34, c[0x0][0x398] ;  /* 0x00007300ff2277ac */ /* 0x000ea40008000800 */
[----:B-1----:R-:W-:Y:S02]  /*9a630*/  ISETP.LT.AND P1, PT, R61, UR6, !P0 ;  /* 0x000000063d007c0c */ /* 0x002fe4000c721270 */
[----:B0-----:R-:W-:Y:S01]  /*9a640*/  ISETP.LT.AND P0, PT, R60, UR4, !P0 ;  /* 0x000000043c007c0c */ /* 0x001fe2000c701270 */
[----:B------:R-:W0:Y:S01]  /*9a650*/  LDCU UR6, c[0x0][0x398] ;  /* 0x00007300ff0677ac */ /* 0x000e220008000800 */
[----:B------:R-:W1:Y:S09]  /*9a660*/  LDCU UR4, c[0x0][0x398] ;  /* 0x00007300ff0477ac */ /* 0x000e720008000800 */
[----:B------:R-:W-:-:S04]  /*9a670*/  @P1 LOP3.LUT R36, R36, 0x80000000, RZ, 0xfc, !PT ;  /* 0x8000000024241812 */ /* 0x000fc800078efcff */
[----:B------:R-:W-:-:S04]  /*9a680*/  LOP3.LUT R36, R36, 0xbfffffff, RZ, 0xc0, !PT ;  /* 0xbfffffff24247812 */ /* 0x000fc800078ec0ff */
[----:B------:R-:W-:Y:S02]  /*9a690*/  @P0 LOP3.LUT R36, R36, 0x40000000, RZ, 0xfc, !PT ;  /* 0x4000000024240812 */ /* 0x000fe400078efcff */
[----:B------:R-:W-:-:S04]  /*9a6a0*/  ISETP.GE.AND P0, PT, R8, UR36, PT ;  /* 0x0000002408007c0c */ /* 0x000fc8000bf06270 */
[----:B0-----:R-:W-:Y:S01]  /*9a6b0*/  ISETP.LT.AND P1, PT, R61, UR6, !P0 ;  /* 0x000000063d007c0c */ /* 0x001fe2000c721270 */
[----:B------:R-:W0:Y:S01]  /*9a6c0*/  LDCU UR6, c[0x0][0x398] ;  /* 0x00007300ff0677ac */ /* 0x000e220008000800 */
[----:B-1----:R-:W-:Y:S02]  /*9a6d0*/  ISETP.LT.AND P0, PT, R60, UR4, !P0 ;  /* 0x000000043c007c0c */ /* 0x002fe4000c701270 */
[----:B------:R-:W-:Y:S01]  /*9a6e0*/  LOP3.LUT R36, R36, 0xdfffffff, RZ, 0xc0, !PT ;  /* 0xdfffffff24247812 */ /* 0x000fe200078ec0ff */
[----:B------:R-:W1:Y:S01]  /*9a6f0*/  LDCU UR4, c[0x0][0x398] ;  /* 0x00007300ff0477ac */ /* 0x000e620008000800 */
[----:B------:R-:W-:-:S07]  /*9a700*/  VIADD R8, R0, 0x11f ;  /* 0x0000011f00087836 */ /* 0x000fce0000000000 */
        /* <DEDUP_REMOVED lines=16> */
[----:B0-----:R-:W-:Y:S01]  /*9a810*/  ISETP.LT.AND P1, PT, R61, UR6, !P0 ;  /* 0x000000063d007c0c */ /* 0x001fe2000c721270 */
[----:B------:R-:W0:Y:S01]  /*9a820*/  LDCU UR6, c[0x0][0x398] ;  /* 0x00007300ff0677ac */ /* 0x000e220008000800 */
[----:B-1----:R-:W-:Y:S01]  /*9a830*/  ISETP.LT.AND P0, PT, R60, UR4, !P0 ;  /* 0x000000043c007c0c */ /* 0x002fe2000c701270 */
        /* <DEDUP_REMOVED lines=13> */
[----:B------:R3:W-:Y:S01]  /*9a910*/  STL [R1+0x3164], R0 ;  /* 0x0031640001007387 */ /* 0x0007e20000100800 */
[----:B------:R-:W0:Y:S08]  /*9a920*/  LDCU UR18, c[0x0][0x398] ;  /* 0x00007300ff1277ac */ /* 0x000e300008000800 */
[----:B------:R-:W-:-:S04]  /*9a930*/  @P1 LOP3.LUT R36, R36, 0x800000, RZ, 0xfc, !PT ;  /* 0x0080000024241812 */ /* 0x000fc800078efcff */
[----:B------:R-:W-:-:S04]  /*9a940*/  LOP3.LUT R36, R36, 0xffbfffff, RZ, 0xc0, !PT ;  /* 0xffbfffff24247812 */ /* 0x000fc800078ec0ff */
[----:B------:R-:W-:Y:S02]  /*9a950*/  @P0 LOP3.LUT R36, R36, 0x400000, RZ, 0xfc, !PT ;  /* 0x0040000024240812 */ /* 0x000fe400078efcff */
[----:B------:R-:W-:Y:S02]  /*9a960*/  ISETP.GE.AND P0, PT, R8, UR20, PT ;  /* 0x0000001408007c0c */ /* 0x000fe4000bf06270 */
[----:B---3--:R-:W-:Y:S01]  /*9a970*/  F2FP.SATFINITE.E5M2.F32.PACK_AB_MERGE_C R0, R48, R49, RZ ;  /* 0x000000313000723e */ /* 0x008fe200048060ff */
[----:B------:R-:W-:Y:S01]  /*9a980*/  STL [R1+0x3168], R61 ;  /* 0x0031683d01007387 */ /* 0x000fe20000100800 */
[----:B0-----:R-:W-:Y:S01]  /*9a990*/  ISETP.LT.AND P1, PT, R61, UR6, !P0 ;  /* 0x000000063d007c0c */ /* 0x001fe2000c721270 */
[----:B------:R-:W0:Y:S01]  /*9a9a0*/  LDCU UR6, c[0x0][0x398] ;  /* 0x00007300ff0677ac */ /* 0x000e220008000800 */
[----:B-1----:R-:W-:Y:S02]  /*9a9b0*/  ISETP.LT.AND P0, PT, R60, UR4, !P0 ;  /* 0x000000043c007c0c */ /* 0x002fe4000c701270 */
[----:B------:R-:W-:Y:S01]  /*9a9c0*/  LOP3.LUT R36, R36, 0xffdfffff, RZ, 0xc0, !PT ;  /* 0xffdfffff24247812 */ /* 0x000fe200078ec0ff */
[----:B------:R-:W-:Y:S01]  /*9a9d0*/  STL [R1+0x316c], R60 ;  /* 0x00316c3c01007387 */ /* 0x000fe20000100800 */
[----:B------:R-:W1:Y:S01]  /*9a9e0*/  LDCU UR4, c[0x0][0x398] ;  /* 0x00007300ff0477ac */ /* 0x000e620008000800 */
[----:B------:R-:W3:Y:S06]  /*9a9f0*/  LDCU UR20, c[0x0][0x398] ;  /* 0x00007300ff1477ac */ /* 0x000eec0008000800 */
[----:B------:R-:W-:Y:S01]  /*9aa00*/  @P1 LOP3.LUT R36, R36, 0x200000, RZ, 0xfc, !PT ;  /* 0x0020000024241812 */ /* 0x000fe200078efcff */
[----:B------:R0:W-:Y:S03]  /*9aa10*/  STL [R1+0x2c0], R0 ;  /* 0x0002c00001007387 */ /* 0x0001e60000100800 */
[----:B------:R-:W-:-:S04]  /*9aa20*/  LOP3.LUT R36, R36, 0xffefffff, RZ, 0xc0, !PT ;  /* 0xffefffff24247812 */ /* 0x000fc800078ec0ff */
[----:B------:R-:W-:Y:S02]  /*9aa30*/  @P0 LOP3.LUT R36, R36, 0x100000, RZ, 0xfc, !PT ;  /* 0x0010000024240812 */ /* 0x000fe400078efcff */
[----:B0-----:R-:W-:-:S05]  /*9aa40*/  F2FP.SATFINITE.E5M2.F32.PACK_AB_MERGE_C R0, R44, R47, RZ ;  /* 0x0000002f2c00723e */ /* 0x001fca00048060ff */
[----:B------:R0:W-:Y:S04]  /*9aa50*/  STL [R1+0x2bc], R0 ;  /* 0x0002bc0001007387 */ /* 0x0001e80000100800 */
[----:B------:R-:W-:Y:S04]  /*9aa60*/  STL [R1+0x3170], R36 ;  /* 0x0031702401007387 */ /* 0x000fe80000100800 */
[----:B------:R1:W-:Y:S01]  /*9aa70*/  STL [R1+0xf70], R3 ;  /* 0x000f700301007387 */ /* 0x0003e20000100800 */
[----:B0-----:R-:W-:-:S03]  /*9aa80*/  F2FP.SATFINITE.E5M2.F32.PACK_AB_MERGE_C R0, R35, R39, RZ ;  /* 0x000000272300723e */ /* 0x001fc600048060ff */
[----:B------:R0:W-:Y:S04]  /*9aa90*/  STL [R1+0x2b8], R2 ;  /* 0x0002b80201007387 */ /* 0x0001e80000100800 */
[----:B------:R2:W-:Y:S01]  /*9aaa0*/  STL [R1+0x2b4], R0 ;  /* 0x0002b40001007387 */ /* 0x0005e20000100800 */
[----:B-1----:R-:W-:Y:S02]  /*9aab0*/  F2FP.SATFINITE.E5M2.F32.PACK_AB_MERGE_C R3, R33, R34, RZ ;  /* 0x000000222103723e */ /* 0x002fe400048060ff */
[----:B0-----:R-:W-:-:S03]  /*9aac0*/  F2FP.SATFINITE.E5M2.F32.PACK_AB_MERGE_C R2, R31, R32, RZ ;  /* 0x000000201f02723e */ /* 0x001fc600048060ff */
[----:B------:R0:W-:Y:S01]  /*9aad0*/  STL [R1+0x2b0], R3 ;  /* 0x0002b00301007387 */ /* 0x0001e20000100800 */
[----:B--2---:R-:W-:-:S03]  /*9aae0*/  F2FP.SATFINITE.E5M2.F32.PACK_AB_MERGE_C R0, R29, R30, RZ ;  /* 0x0000001e1d00723e */ /* 0x004fc600048060ff */
[----:B------:R1:W-:Y:S04]  /*9aaf0*/  STL [R1+0xf50], R2 ;  /* 0x000f500201007387 */ /* 0x0003e80000100800 */
[----:B------:R2:W-:Y:S01]  /*9ab00*/  STL [R1+0x2ac], R0 ;  /* 0x0002ac0001007387 */ /* 0x0005e20000100800 */
[----:B0-----:R-:W-:Y:S02]  /*9ab10*/  F2FP.SATFINITE.E5M2.F32.PACK_AB_MERGE_C R3, R27, R28, RZ ;  /* 0x0000001c1b03723e */ /* 0x001fe400048060ff */
[----:B-1----:R-:W-:-:S03]  /*9ab20*/  F2FP.SATFINITE.E5M2.F32.PACK_AB_MERGE_C R2, R25, R26, RZ ;  /* 0x0000001a1902723e */ /* 0x002fc600048060ff */
[----:B------:R0:W-:Y:S01]  /*9ab30*/  STL [R1+0xf44], R3 ;  /* 0x000f440301007387 */ /* 0x0001e20000100800 */
[----:B--2---:R-:W-:-:S03]  /*9ab40*/  F2FP.SATFINITE.E5M2.F32.PACK_AB_MERGE_C R0, R23, R24, RZ ;  /* 0x000000181700723e */ /* 0x004fc600048060ff */
[----:B------:R1:W-:Y:S04]  /*9ab50*/  STL [R1+0x2a8], R2 ;  /* 0x0002a80201007387 */ /* 0x0003e80000100800 */
[----:B------:R-:W-:Y:S04]  /*9ab60*/  STL [R1+0x3150], R46 ;  /* 0x0031502e01007387 */ /* 0x000fe80000100800 */
[----:B------:R2:W-:Y:S04]  /*9ab70*/  STL [R1+0xf40], R0 ;  /* 0x000f400001007387 */ /* 0x0005e80000100800 */
[----:B------:R-:W2:Y:S04]  /*9ab80*/  LDL.LU R4, [R1+0xf20] ;  /* 0x000f200001047983 */ /* 0x000ea80000300800 */
[----:B------:R-:W2:Y:S04]  /*9ab90*/  LDL.LU R5, [R1+0xf24] ;  /* 0x000f240001057983 */ /* 0x000ea80000300800 */
[----:B------:R-:W3:Y:S04]  /*9aba0*/  LDL.LU R9, [R1+0xf28] ;  /* 0x000f280001097983 */ /* 0x000ee80000300800 */
[----:B------:R-:W3:Y:S04]  /*9abb0*/  LDL.LU R6, [R1+0xf2c] ;  /* 0x000f2c0001067983 */ /* 0x000ee80000300800 */
        /* <DEDUP_REMOVED lines=40> */
[----:B-1----:R-:W-:-:S03]  /*9ae40*/  F2FP.SATFINITE.E5M2.F32.PACK_AB_MERGE_C R2, R19, R20, RZ ;  /* 0x000000141302723e */ /* 0x002fc600048060ff */
[----:B------:R-:W4:Y:S04]  /*9ae50*/  LDL.LU R24, [R1+0xe70] ;  /* 0x000e700001187983 */ /* 0x000f280000300800 */
[----:B------:R-:W4:Y:S04]  /*9ae60*/  LDL.LU R23, [R1+0xe74] ;  /* 0x000e740001177983 */ /* 0x000f280000300800 */
[----:B------:R-:W4:Y:S04]  /*9ae70*/  LDL.LU R22, [R1+0xe78] ;  /* 0x000e780001167983 */ /* 0x000f280000300800 */
[----:B------:R-:W4:Y:S04]  /*9ae80*/  LDL.LU R21, [R1+0xe7c] ;  /* 0x000e7c0001157983 */ /* 0x000f280000300800 */
[----:B------:R-:W4:Y:S04]  /*9ae90*/  LDL.LU R20, [R1+0xe60] ;  /* 0x000e600001147983 */ /* 0x000f280000300800 */
[----:B------:R-:W4:Y:S04]  /*9aea0*/  LDL.LU R19, [R1+0xe64] ;  /* 0x000e640001137983 */ /* 0x000f280000300800 */
[----:B------:R-:W-:Y:S01]  /*9aeb0*/  STL [R1+0x315c], R2 ;  /* 0x00315c0201007387 */ /* 0x000fe20000100800 */
[----:B--2---:R-:W-:-:S02]  /*9aec0*/  F2FP.SATFINITE.E5M2.F32.PACK_AB_MERGE_C R0, R5, R4, RZ ;  /* 0x000000040500723e */ /* 0x004fc400048060ff */
[----:B---3--:R-:W-:-:S05]  /*9aed0*/  F2FP.SATFINITE.E5M2.F32.PACK_AB_MERGE_C R46, R6, R9, RZ ;  /* 0x00000009062e723e */ /* 0x008fca00048060ff */
[----:B------:R0:W-:Y:S01]  /*9aee0*/  STL [R1+0x3160], R46 ;  /* 0x0031602e01007387 */ /* 0x0001e20000100800 */
[----:B----4-:R-:W-:-:S03]  /*9aef0*/  F2FP.SATFINITE.E5M2.F32.PACK_AB_MERGE_C R36, R7, R3, RZ ;  /* 0x000000030724723e */ /* 0x010fc600048060ff */
[----:B------:R1:W-:Y:S01]  /*9af00*/  STL [R1+0xf20], R0 ;  /* 0x000f200001007387 */ /* 0x0003e20000100800 */
[----:B0-----:R-:W-:-:S03]  /*9af10*/  F2FP.SATFINITE.E5M2.F32.PACK_AB_MERGE_C R46, R37, R45, RZ ;  /* 0x0000002d252e723e */ /* 0x001fc600048060ff */
[----:B------:R-:W-:Y:S01]  /*9af20*/  STL [R1+0x3174], R36 ;  /* 0x0031742401007387 */ /* 0x000fe20000100800 */
[----:B------:R-:W-:-:S03]  /*9af30*/  F2FP.SATFINITE.E5M2.F32.PACK_AB_MERGE_C R60, R15, R14, RZ ;  /* 0x0000000e0f3c723e */ /* 0x000fc600048060ff */
[----:B------:R-:W-:Y:S04]  /*9af40*/  STL [R1+0x3178], R46 ;  /* 0x0031782e01007387 */ /* 0x000fe80000100800 */
[----:B------:R0:W-:Y:S01]  /*9af50*/  STL [R1+0x317c], R60 ;  /* 0x00317c3c01007387 */ /* 0x0001e20000100800 */
[----:B------:R-:W-:-:S05]  /*9af60*/  F2FP.SATFINITE.E5M2.F32.PACK_AB_MERGE_C R61, R12, R11, RZ ;  /* 0x0000000b0c3d723e */ /* 0x000fca00048060ff */
[----:B------:R-:W-:Y:S01]  /*9af70*/  STL [R1+0x3180], R61 ;  /* 0x0031803d01007387 */ /* 0x000fe20000100800 */
[----:B-1----:R-:W-:Y:S02]  /*9af80*/  F2FP.SATFINITE.E5M2.F32.PACK_AB_MERGE_C R0, R10, R13, RZ ;  /* 0x0000000d0a00723e */ /* 0x002fe400048060ff */
[----:B0-----:R-:W-:-:S05]  /*9af90*/  F2FP.SATFINITE.E5M2.F32.PACK_AB_MERGE_C R60, R52, R51, RZ ;  /* 0x00000033343c723e */ /* 0x001fca00048060ff */
[----:B------:R-:W-:Y:S01]  /*9afa0*/  STL [R1+0x3184], R60 ;  /* 0x0031843c01007387 */ /* 0x000fe20000100800 */
[----:B------:R-:W-:-:S03]  /*9afb0*/  F2FP.SATFINITE.E5M2.F32.PACK_AB_MERGE_C R2, R59, R57, RZ ;  /* 0x000000393b02723e */ /* 0x000fc600048060ff */
[----:B------:R0:W-:Y:S04]  /*9afc0*/  STL [R1+0xb2c], R0 ;  /* 0x000b2c0001007387 */ /* 0x0001e80000100800 */
[----:B------:R1:W-:Y:S01]  /*9afd0*/  STL [R1+0xb24], R2 ;  /* 0x000b240201007387 */ /* 0x0003e20000100800 */
[----:B0-----:R-:W-:Y:S02]  /*9afe0*/  F2FP.SATFINITE.E5M2.F32.PACK_AB_MERGE_C R0, R56, R58, RZ ;  /* 0x0000003a3800723e */ /* 0x001fe400048060ff */
[----:B------:R-:W-:-:S03]  /*9aff0*/  F2FP.SATFINITE.E5M2.F32.PACK_AB_MERGE_C R3, R54, R55, RZ ;  /* 0x000000373603723e */ /* 0x000fc600048060ff */
[----:B------:R0:W-:Y:S04]  /*9b000*/  STL [R1+0xb20], R0 ;  /* 0x000b200001007387 */ /* 0x0001e80000100800 */
[----:B------:R2:W-:Y:S01]  /*9b010*/  STL [R1+0x370], R3 ;  /* 0x0003700301007387 */ /* 0x0005e20000100800 */
[----:B-1----:R-:W-:-:S05]  /*9b020*/  F2FP.SATFINITE.E5M2.F32.PACK_AB_MERGE_C R2, R50, R53, RZ ;  /* 0x000000353202723e */ /* 0x002fca00048060ff */
[----:B------:R1:W-:Y:S01]  /*9b030*/  STL [R1+0x368], R2 ;  /* 0x0003680201007387 */ /* 0x0003e20000100800 */
[----:B0-----:R-:W-:-:S05]  /*9b040*/  F2FP.SATFINITE.E5M2.F32.PACK_AB_MERGE_C R0, R48, R49, RZ ;  /* 0x000000313000723e */ /* 0x001fca00048060ff */
[----:B------:R0:W-:Y:S01]  /*9b050*/  STL [R1+0x308], R0 ;  /* 0x0003080001007387 */ /* 0x0001e20000100800 */
[----:B--2---:R-:W-:-:S05]  /*9b060*/  F2FP.SATFINITE.E5M2.F32.PACK_AB_MERGE_C R3, R44, R47, RZ ;  /* 0x0000002f2c03723e */ /* 0x004fca00048060ff */
        /* <DEDUP_REMOVED lines=18> */
[----:B------:R-:W-:Y:S01]  /*9b190*/  STL [R1+0x2cc], R3 ;  /* 0x0002cc0301007387 */ /* 0x000fe20000100800 */
[----:B-1----:R-:W-:-:S03]  /*9b1a0*/  F2FP.SATFINITE.E5M2.F32.PACK_AB_MERGE_C R2, R21, R22, RZ ;  /* 0x000000161502723e */ /* 0x002fc600048060ff */
[----:B------:R-:W2:Y:S04]  /*9b1b0*/  LDL.LU R36, [R1+0xe68] ;  /* 0x000e680001247983 */ /* 0x000ea80000300800 */
[----:B------:R1:W-:Y:S01]  /*9b1c0*/  STL [R1+0x2a4], R2 ;  /* 0x0002a40201007387 */ /* 0x0003e20000100800 */
[----:B0-----:R-:W-:-:S03]  /*9b1d0*/  F2FP.SATFINITE.E5M2.F32.PACK_AB_MERGE_C R0, R19, R20, RZ ;  /* 0x000000141300723e */ /* 0x001fc600048060ff */
[----:B-1----:R-:W2:Y:S04]  /*9b1e0*/  LDL.LU R2, [R1+0xe6c] ;  /* 0x000e6c0001027983 */ /* 0x002ea80000300800 */
[----:B------:R0:W-:Y:S04]  /*9b1f0*/  STL [R1+0x2a0], R0 ;  /* 0x0002a00001007387 */ /* 0x0001e80000100800 */
        /* <DEDUP_REMOVED lines=56> */
[----:B--2---:R-:W-:-:S05]  /*9b580*/  F2FP.SATFINITE.E5M2.F32.PACK_AB_MERGE_C R36, R2, R36, RZ ;  /* 0x000000240224723e */ /* 0x004fca00048060ff */
[----:B------:R-:W-:Y:S01]  /*9b590*/  STL [R1+0x29c], R36 ;  /* 0x00029c2401007387 */ /* 0x000fe20000100800 */
[----:B---3--:R-:W-:Y:S02]  /*9b5a0*/  F2FP.SATFINITE.E5M2.F32.PACK_AB_MERGE_C R8, R0, R8, RZ ;  /* 0x000000080008723e */ /* 0x008fe400048060ff */
[----:B----4-:R-:W-:-:S03]  /*9b5b0*/  F2FP.SATFINITE.E5M2.F32.PACK_AB_MERGE_C R2, R17, R38, RZ ;  /* 0x000000261102723e */ /* 0x010fc600048060ff */
[----:B------:R-:W-:Y:S04]  /*9b5c0*/  STL [R1+0x298], R8 ;  /* 0x0002980801007387 */ /* 0x000fe80000100800 */
[----:B------:R0:W-:Y:S01]  /*9b5d0*/  STL [R1+0x294], R2 ;  /* 0x0002940201007387 */ /* 0x0001e20000100800 */
[----:B------:R-:W-:-:S05]  /*9b5e0*/  F2FP.SATFINITE.E5M2.F32.PACK_AB_MERGE_C R0, R16, R18, RZ ;  /* 0x000000121000723e */ /* 0x000fca00048060ff */
[----:B------:R1:W-:Y:S01]  /*9b5f0*/  STL [R1+0x290], R0 ;  /* 0x0002900001007387 */ /* 0x0003e20000100800 */
[----:B------:R-:W-:Y:S02]  /*9b600*/  F2FP.SATFINITE.E5M2.F32.PACK_AB_MERGE_C R4, R5, R4, RZ ;  /* 0x000000040504723e */ /* 0x000fe400048060ff */
[----:B0-----:R-:W-:-:S03]  /*9b610*/  F2FP.SATFINITE.E5M2.F32.PACK_AB_MERGE_C R2, R6, R9, RZ ;  /* 0x000000090602723e */ /* 0x001fc600048060ff */
[----:B------:R-:W-:Y:S04]  /*9b620*/  STL [R1+0x27c], R4 ;  /* 0x00027c0401007387 */ /* 0x000fe80000100800 */
[----:B------:R0:W-:Y:S01]  /*9b630*/  STL [R1+0x278], R2 ;  /* 0x0002780201007387 */ /* 0x0001e20000100800 */
[----:B-1----:R-:W-:-:S05]  /*9b640*/  F2FP.SATFINITE.E5M2.F32.PACK_AB_MERGE_C R0, R7, R3, RZ ;  /* 0x000000030700723e */ /* 0x002fca00048060ff */
[----:B------:R1:W-:Y:S01]  /*9b650*/  STL [R1+0x274], R0 ;  /* 0x0002740001007387 */ /* 0x0003e20000100800 */
[----:B------:R-:W-:Y:S02]  /*9b660*/  F2FP.SATFINITE.E5M2.F32.PACK_AB_MERGE_C R3, R37, R45, RZ ;  /* 0x0000002d2503723e */ /* 0x000fe400048060ff */
[----:B0-----:R-:W-:-:S03]  /*9b670*/  F2FP.SATFINITE.E5M2.F32.PACK_AB_MERGE_C R2, R15, R14, RZ ;  /* 0x0000000e0f02723e */ /* 0x001fc600048060ff */
[----:B------:R0:W-:Y:S04]  /*9b680*/  STL [R1+0x270], R3 ;  /* 0x0002700301007387 */ /* 0x0001e80000100800 */
[----:B------:R2:W-:Y:S01]  /*9b690*/  STL [R1+0x26c], R2 ;  /* 0x00026c0201007387 */ /* 0x0005e20000100800 */
[----:B-1----:R-:W-:-:S05]  /*9b6a0*/  F2FP.SATFINITE.E5M2.F32.PACK_AB_MERGE_C R0, R12, R11, RZ ;  /* 0x0000000b0c00723e */ /* 0x002fca00048060ff */
[----:B------:R1:W-:Y:S01]  /*9b6b0*/  STL [R1+0x268], R0 ;  /* 0x0002680001007387 */ /* 0x0003e20000100800 */
[----:B0-----:R-:W-:Y:S02]  /*9b6c0*/  F2FP.SATFINITE.E5M2.F32.PACK_AB_MERGE_C R3, R10, R13, RZ ;  /* 0x0000000d0a03723e */ /* 0x001fe400048060ff */
[----:B--2---:R-:W-:-:S03]  /*9b6d0*/  F2FP.SATFINITE.E5M2.F32.PACK_AB_MERGE_C R2, R52, R51, RZ ;  /* 0x000000333402723e */ /* 0x004fc600048060ff */
        /* <DEDUP_REMOVED lines=24> */
[----:B------:R-:W-:Y:S04]  /*9b860*/  STL [R1+0x224], R3 ;  /* 0x0002240301007387 */ /* 0x000fe80000100800 */
[----:B------:R-:W-:Y:S01]  /*9b870*/  STL [R1+0x220], R2 ;  /* 0x0002200201007387 */ /* 0x000fe20000100800 */
[----:B-1----:R-:W-:Y:S02]  /*9b880*/  F2FP.SATFINITE.E5M2.F32.PACK_AB_MERGE_C R0, R27, R28, RZ ;  /* 0x0000001c1b00723e */ /* 0x002fe400048060ff */
[----:B------:R-:W-:-:S05]  /*9b890*/  F2FP.SATFINITE.E5M2.F32.PACK_AB_MERGE_C R37, R25, R26, RZ ;  /* 0x0000001a1925723e */ /* 0x000fca00048060ff */
[----:B------:R-:W-:Y:S04]  /*9b8a0*/  STL [R1+0x3204], R37 ;  /* 0x0032042501007387 */ /* 0x000fe80000100800 */
[----:B------:R0:W-:Y:S01]  /*9b8b0*/  STL [R1+0x21c], R0 ;  /* 0x00021c0001007387 */ /* 0x0001e20000100800 */
[----:B------:R-:W-:Y:S02]  /*9b8c0*/  F2FP.SATFINITE.E5M2.F32.PACK_AB_MERGE_C R7, R21, R22, RZ ;  /* 0x000000161507723e */ /* 0x000fe400048060ff */
[----:B0-----:R-:W-:-:S03]  /*9b8d0*/  F2FP.SATFINITE.E5M2.F32.PACK_AB_MERGE_C R0, R23, R24, RZ ;  /* 0x000000181700723e */ /* 0x001fc600048060ff */
[----:B------:R-:W-:Y:S04]  /*9b8e0*/  STL [R1+0x3208], R7 ;  /* 0x0032080701007387 */ /* 0x000fe80000100800 */
[----:B------:R-:W-:Y:S04]  /*9b8f0*/  STL [R1+0x214], R0 ;  /* 0x0002140001007387 */ /* 0x000fe80000100800 */
[----:B------:R-:W2:Y:S04]  /*9b900*/  LDL.LU R5, [R1+0xd70] ;  /* 0x000d700001057983 */ /* 0x000ea80000300800 */
[----:B------:R-:W2:Y:S04]  /*9b910*/  LDL.LU R41, [R1+0xd74] ;  /* 0x000d740001297983 */ /* 0x000ea80000300800 */
        /* <DEDUP_REMOVED lines=42> */
[----:B------:R-:W-:-:S03]  /*9bbc0*/  F2FP.SATFINITE.E5M2.F32.PACK_AB_MERGE_C R6, R19, R20, RZ ;  /* 0x000000141306723e */ /* 0x000fc600048060ff */
[----:B------:R-:W4:Y:S04]  /*9bbd0*/  LDL.LU R20, [R1+0xcc0] ;  /* 0x000cc00001147983 */ /* 0x000f280000300800 */
[----:B------:R-:W4:Y:S04]  /*9bbe0*/  LDL.LU R19, [R1+0xcc4] ;  /* 0x000cc40001137983 */ /* 0x000f280000300800 */
[----:B------:R-:W-:Y:S01]  /*9bbf0*/  STL [R1+0x320c], R6 ;  /* 0x00320c0601007387 */ /* 0x000fe20000100800 */
[----:B--2---:R-:W-:Y:S02]  /*9bc00*/  F2FP.SATFINITE.E5M2.F32.PACK_AB_MERGE_C R41, R41, R5, RZ ;  /* 0x000000052929723e */ /* 0x004fe400048060ff */
[----:B---3--:R-:W-:-:S03]  /*9bc10*/  F2FP.SATFINITE.E5M2.F32.PACK_AB_MERGE_C R40, R40, R9, RZ ;  /* 0x000000092828723e */ /* 0x008fc600048060ff */
[----:B------:R-:W-:Y:S04]  /*9bc20*/  STL [R1+0x3210], R41 ;  /* 0x0032102901007387 */ /* 0x000fe80000100800 */
[----:B------:R0:W-:Y:S01]  /*9bc30*/  STL [R1+0x3214], R40 ;  /* 0x0032142801007387 */ /* 0x0001e20000100800 */
[----:B----4-:R-:W-:Y:S02]  /*9bc40*/  F2FP.SATFINITE.E5M2.F32.PACK_AB_MERGE_C R43, R43, R3, RZ ;  /* 0x000000032b2b723e */ /* 0x010fe400048060ff */
[----:B------:R-:W-:-:S03]  /*9bc50*/  F2FP.SATFINITE.E5M2.F32.PACK_AB_MERGE_C R42, R42, R45, RZ ;  /* 0x0000002d2a2a723e */ /* 0x000fc600048060ff */
[----:B------:R-:W-:Y:S01]  /*9bc60*/  STL [R1+0x3218], R43 ;  /* 0x0032182b01007387 */ /* 0x000fe20000100800 */
[----:B0-----:R-:W-:-:S03]  /*9bc70*/  F2FP.SATFINITE.E5M2.F32.PACK_AB_MERGE_C R40, R15, R14, RZ ;  /* 0x0000000e0f28723e */ /* 0x001fc600048060ff */
[----:B------:R-:W-:Y:S04]  /*9bc80*/  STL [R1+0x321c], R42 ;  /* 0x00321c2a01007387 */ /* 0x000fe80000100800 */
[----:B------:R0:W-:Y:S01]  /*9bc90*/  STL [R1+0x3220], R40 ;  /* 0x0032202801007387 */ /* 0x0001e20000100800 */
[----:B------:R-:W-:-:S05]  /*9bca0*/  F2FP.SATFINITE.E5M2.F32.PACK_AB_MERGE_C R41, R12, R11, RZ ;  /* 0x0000000b0c29723e */ /* 0x000fca00048060ff */
[----:B------:R-:W-:Y:S01]  /*9bcb0*/  STL [R1+0x3224], R41 ;  /* 0x0032242901007387 */ /* 0x000fe20000100800 */
[----:B------:R-:W-:Y:S02]  /*9bcc0*/  F2FP.SATFINITE.E5M2.F32.PACK_AB_MERGE_C R0, R10, R13, RZ ;  /* 0x0000000d0a00723e */ /* 0x000fe400048060ff */
[----:B0-----:R-:W-:-:S05]  /*9bcd0*/  F2FP.SATFINITE.E5M2.F32.PACK_AB_MERGE_C R40, R52, R51, RZ ;  /* 0x000000333428723e */ /* 0x001fca00048060ff */
[----:B------:R-:W-:Y:S01]  /*9bce0*/  STL [R1+0x3228], R40 ;  /* 0x0032282801007387 */ /* 0x000fe20000100800 */
[----:B------:R-:W-:-:S03]  /*9bcf0*/  F2FP.SATFINITE.E5M2.F32.PACK_AB_MERGE_C R3, R59, R57, RZ ;  /* 0x000000393b03723e */ /* 0x000fc600048060ff */
[----:B------:R0:W-:Y:S01]  /*9bd00*/  STL [R1+0x1f0], R0 ;  /* 0x0001f00001007387 */ /* 0x0001e20000100800 */
[----:B------:R-:W-:-:S03]  /*9bd10*/  F2FP.SATFINITE.E5M2.F32.PACK_AB_MERGE_C R2, R56, R58, RZ ;  /* 0x0000003a3802723e */ /* 0x000fc600048060ff */
[----:B------:R-:W-:Y:S04]  /*9bd20*/  STL [R1+0x1e8], R3 ;  /* 0x0001e80301007387 */ /* 0x000fe80000100800 */
[----:B------:R1:W-:Y:S01]  /*9bd30*/  STL [R1+0x1e4], R2 ;  /* 0x0001e40201007387 */ /* 0x0003e20000100800 */
[----:B0-----:R-:W-:Y:S02]  /*9bd40*/  F2FP.SATFINITE.E5M2.F32.PACK_AB_MERGE_C R0, R54, R55, RZ ;  /* 0x000000373600723e */ /* 0x001fe400048060ff */
[----:B------:R-:W-:-:S05]  /*9bd50*/  F2FP.SATFINITE.E5M2.F32.PACK_AB_MERGE_C R40, R50, R53, RZ ;  /* 0x000000353228723e */ /* 0x000fca00048060ff */
[----:B------:R-:W-:Y:S01]  /*9bd60*/  STL [R1+0x322c], R40 ;  /* 0x00322c2801007387 */ /* 0x000fe20000100800 */
[----:B-1----:R-:W-:-:S03]  /*9bd70*/  F2FP.SATFINITE.E5M2.F32.PACK_AB_MERGE_C R2, R48, R49, RZ ;  /* 0x000000313002723e */ /* 0x002fc600048060ff */
        /* <DEDUP_REMOVED lines=17> */
[----:B------:R-:W-:Y:S01]  /*9be90*/  STL [R1+0x1b8], R3 ;  /* 0x0001b80301007387 */ /* 0x000fe20000100800 */
[----:B-1----:R-:W-:-:S03]  /*9bea0*/  F2FP.SATFINITE.E5M2.F32.PACK_AB_MERGE_C R2, R21, R22, RZ ;  /* 0x000000161502723e */ /* 0x002fc600048060ff */
[----:B------:R-:W2:Y:S04]  /*9beb0*/  LDL.LU R40, [R1+0xccc] ;  /* 0x000ccc0001287983 */ /* 0x000ea80000300800 */
[----:B------:R-:W-:Y:S04]  /*9bec0*/  STL [R1+0x1b4], R2 ;  /* 0x0001b40201007387 */ /* 0x000fe80000100800 */
[----:B------:R-:W3:Y:S01]  /*9bed0*/  LDL.LU R41, [R1+0xcb0] ;  /* 0x000cb00001297983 */ /* 0x000ee20000300800 */
[----:B0-----:R-:W-:-:S05]  /*9bee0*/  F2FP.SATFINITE.E5M2.F32.PACK_AB_MERGE_C R0, R19, R20, RZ ;  /* 0x000000141300723e */ /* 0x001fca00048060ff */
[----:B------:R-:W-:Y:S04]  /*9bef0*/  STL [R1+0x1b0], R0 ;  /* 0x0001b00001007387 */ /* 0x000fe80000100800 */
[----:B---3--:R0:W-:Y:S04]  /*9bf00*/  STL [R1+0x32c0], R41 ;  /* 0x0032c02901007387 */ /* 0x0081e80000100800 */
[----:B0-----:R-:W2:Y:S04]  /*9bf10*/  LDL.LU R41, [R1+0xcc8] ;  /* 0x000cc80001297983 */ /* 0x001ea80000300800 */
[----:B------:R-:W3:Y:S04]  /*9bf20*/  LDL.LU R42, [R1+0xcb4] ;  /* 0x000cb400012a7983 */ /* 0x000ee80000300800 */
        /* <DEDUP_REMOVED lines=59> */
[----:B------:R-:W2:Y:S04]  /*9c2e0*/  LDL.LU R41, [R1+0x32c0] ;  /* 0x0032c00001297983 */ /* 0x000ea80000300800 */
[----:B------:R4:W-:Y:S02]  /*9c2f0*/  STL [R1+0x1ac], R40 ;  /* 0x0001ac2801007387 */ /* 0x0009e40000100800 */
[----:B----4-:R-:W-:Y:S02]  /*9c300*/  F2FP.SATFINITE.E5M2.F32.PACK_AB_MERGE_C R40, R6, R43, RZ ;  /* 0x0000002b0628723e */ /* 0x010fe400048060ff */
[----:B---3--:R-:W-:Y:S02]  /*9c310*/  F2FP.SATFINITE.E5M2.F32.PACK_AB_MERGE_C R7, R37, R7, RZ ;  /* 0x000000072507723e */ /* 0x008fe400048060ff */
[----:B------:R-:W-:-:S02]  /*9c320*/  F2FP.SATFINITE.E5M2.F32.PACK_AB_MERGE_C R6, R61, R60, RZ ;  /* 0x0000003c3d06723e */ /* 0x000fc400048060ff */
[----:B------:R-:W-:Y:S02]  /*9c330*/  F2FP.SATFINITE.E5M2.F32.PACK_AB_MERGE_C R36, R36, R46, RZ ;  /* 0x0000002e2424723e */ /* 0x000fe400048060ff */
[----:B--2---:R-:W-:-:S05]  /*9c340*/  F2FP.SATFINITE.E5M2.F32.PACK_AB_MERGE_C R41, R42, R41, RZ ;  /* 0x000000292a29723e */ /* 0x004fca00048060ff */
[----:B------:R-:W-:Y:S04]  /*9c350*/  STL [R1+0x1a8], R41 ;  /* 0x0001a82901007387 */ /* 0x000fe80000100800 */
[----:B------:R-:W-:Y:S04]  /*9c360*/  STL [R1+0x1a4], R40 ;  /* 0x0001a42801007387 */ /* 0x000fe80000100800 */
[----:B------:R0:W-:Y:S04]  /*9c370*/  STL [R1+0x1a0], R7 ;  /* 0x0001a00701007387 */ /* 0x0001e80000100800 */
[----:B------:R1:W-:Y:S01]  /*9c380*/  STL [R1+0x19c], R6 ;  /* 0x00019c0601007387 */ /* 0x0003e20000100800 */
[----:B0-----:R-:W-:-:S02]  /*9c390*/  F2FP.SATFINITE.E5M2.F32.PACK_AB_MERGE_C R7, R8, R2, RZ ;  /* 0x000000020807723e */ /* 0x001fc400048060ff */
[----:B------:R-:W-:Y:S02]  /*9c3a0*/  F2FP.SATFINITE.E5M2.F32.PACK_AB_MERGE_C R2, R18, R17, RZ ;  /* 0x000000111202723e */ /* 0x000fe400048060ff */
[----:B-1----:R-:W-:Y:S01]  /*9c3b0*/  F2FP.SATFINITE.E5M2.F32.PACK_AB_MERGE_C R6, R38, R0, RZ ;  /* 0x000000002606723e */ /* 0x002fe200048060ff */
[----:B------:R-:W-:Y:S01]  /*9c3c0*/  STL [R1+0x198], R36 ;  /* 0x0001982401007387 */ /* 0x000fe20000100800 */
[----:B------:R-:W-:-:S03]  /*9c3d0*/  F2FP.SATFINITE.E5M2.F32.PACK_AB_MERGE_C R0, R4, R16, RZ ;  /* 0x000000100400723e */ /* 0x000fc600048060ff */
[----:B------:R-:W-:Y:S01]  /*9c3e0*/  STL [R1+0x194], R7 ;  /* 0x0001940701007387 */ /* 0x000fe20000100800 */
[----:B------:R-:W-:-:S03]  /*9c3f0*/  F2FP.SATFINITE.E5M2.F32.PACK_AB_MERGE_C R4, R9, R5, RZ ;  /* 0x000000050904723e */ /* 0x000fc600048060ff */
[----:B------:R-:W-:Y:S04]  /*9c400*/  STL [R1+0x190], R6 ;  /* 0x0001900601007387 */ /* 0x000fe80000100800 */
[----:B------:R0:W-:Y:S04]  /*9c410*/  STL [R1+0x18c], R2 ;  /* 0x00018c0201007387 */ /* 0x0001e80000100800 */
[----:B------:R1:W-:Y:S01]  /*9c420*/  STL [R1+0x188], R0 ;  /* 0x0001880001007387 */ /* 0x0003e20000100800 */
[----:B0-----:R-:W-:-:S03]  /*9c430*/  F2FP.SATFINITE.E5M2.F32.PACK_AB_MERGE_C R2, R45, R3, RZ ;  /* 0x000000032d02723e */ /* 0x001fc600048060ff */
[----:B------:R-:W-:Y:S01]  /*9c440*/  STL [R1+0x184], R4 ;  /* 0x0001840401007387 */ /* 0x000fe20000100800 */
[----:B------:R-:W-:Y:S02]  /*9c450*/  F2FP.SATFINITE.E5M2.F32.PACK_AB_MERGE_C R3, R12, R11, RZ ;  /* 0x0000000b0c03723e */ /* 0x000fe400048060ff */
[----:B-1----:R-:W-:Y:S01]  /*9c460*/  F2FP.SATFINITE.E5M2.F32.PACK_AB_MERGE_C R0, R15, R14, RZ ;  /* 0x0000000e0f00723e */ /* 0x002fe200048060ff */
[----:B------:R0:W-:Y:S04]  /*9c470*/  STL [R1+0x180], R2 ;  /* 0x0001800201007387 */ /* 0x0001e80000100800 */
[----:B------:R1:W-:Y:S01]  /*9c480*/  STL [R1+0x17c], R0 ;  /* 0x00017c0001007387 */ /* 0x0003e20000100800 */
[----:B0-----:R-:W-:-:S03]  /*9c490*/  F2FP.SATFINITE.E5M2.F32.PACK_AB_MERGE_C R2, R10, R13, RZ ;  /* 0x0000000d0a02723e */ /* 0x001fc600048060ff */
[----:B------:R0:W-:Y:S01]  /*9c4a0*/  STL [R1+0x178], R3 ;  /* 0x0001780301007387 */ /* 0x0001e20000100800 */
[----:B-1----:R-:W-:-:S03]  /*9c4b0*/  F2FP.SATFINITE.E5M2.F32.PACK_AB_MERGE_C R0, R52, R51, RZ ;  /* 0x000000333400723e */ /* 0x002fc600048060ff */
        /* <DEDUP_REMOVED lines=28> */
[----:B------:R-:W-:Y:S04]  /*9c680*/  STL [R1+0x13c], R3 ;  /* 0x00013c0301007387 */ /* 0x000fe80000100800 */
[----:B------:R-:W2:Y:S01]  /*9c690*/  LDL.LU R46, [R1+0xbc0] ;  /* 0x000bc000012e7983 */ /* 0x000ea20000300800 */
[----:B0-----:R-:W-:-:S03]  /*9c6a0*/  F2FP.SATFINITE.E5M2.F32.PACK_AB_MERGE_C R0, R19, R20, RZ ;  /* 0x000000141300723e */ /* 0x001fc600048060ff */
[----:B------:R0:W-:Y:S04]  /*9c6b0*/  STL [R1+0x138], R2 ;  /* 0x0001380201007387 */ /* 0x0001e80000100800 */
[----:B------:R-:W2:Y:S04]  /*9c6c0*/  LDL.LU R36, [R1+0xbc4] ;  /* 0x000bc40001247983 */ /* 0x000ea80000300800 */
[----:B------:R1:W-:Y:S04]  /*9c6d0*/  STL [R1+0x130], R0 ;  /* 0x0001300001007387 */ /* 0x0003e80000100800 */
[----:B0-----:R-:W3:Y:S04]  /*9c6e0*/  LDL.LU R2, [R1+0xbc8] ;  /* 0x000bc80001027983 */ /* 0x001ee80000300800 */
[----:B------:R-:W3:Y:S04]  /*9c6f0*/  LDL.LU R8, [R1+0xbcc] ;  /* 0x000bcc0001087983 */ /* 0x000ee80000300800 */
        /* <DEDUP_REMOVED lines=60> */
[----:B-1----:R-:W-:Y:S02]  /*9cac0*/  F2FP.SATFINITE.E5M2.F32.PACK_AB_MERGE_C R0, R45, R3, RZ ;  /* 0x000000032d00723e */ /* 0x002fe400048060ff */
[----:B------:R-:W-:-:S03]  /*9cad0*/  F2FP.SATFINITE.E5M2.F32.PACK_AB_MERGE_C R3, R15, R14, RZ ;  /* 0x0000000e0f03723e */ /* 0x000fc600048060ff */
[----:B------:R1:W-:Y:S04]  /*9cae0*/  STL [R1+0x104], R0 ;  /* 0x0001040001007387 */ /* 0x0003e80000100800 */
[----:B------:R2:W-:Y:S01]  /*9caf0*/  STL [R1+0x100], R3 ;  /* 0x0001000301007387 */ /* 0x0005e20000100800 */
[----:B0-----:R-:W-:-:S05]  /*9cb00*/  F2FP.SATFINITE.E5M2.F32.PACK_AB_MERGE_C R2, R12, R11, RZ ;  /* 0x0000000b0c02723e */ /* 0x001fca00048060ff */
[----:B------:R0:W-:Y:S01]  /*9cb10*/  STL [R1+0xfc], R2 ;  /* 0x0000fc0201007387 */ /* 0x0001e20000100800 */
[----:B-1----:R-:W-:Y:S02]  /*9cb20*/  F2FP.SATFINITE.E5M2.F32.PACK_AB_MERGE_C R0, R10, R13, RZ ;  /* 0x0000000d0a00723e */ /* 0x002fe400048060ff */
[----:B--2---:R-:W-:-:S03]  /*9cb30*/  F2FP.SATFINITE.E5M2.F32.PACK_AB_MERGE_C R3, R52, R51, RZ ;  /* 0x000000333403723e */ /* 0x004fc600048060ff */
        /* <DEDUP_REMOVED lines=11> */
[----:B------:R-:W-:-:S05]  /*9cbf0*/  F2FP.SATFINITE.E5M2.F32.PACK_AB_MERGE_C R8, R44, R47, RZ ;  /* 0x0000002f2c08723e */ /* 0x000fca00048060ff */
[----:B------:R-:W-:Y:S01]  /*9cc00*/  STL [R1+0x3298], R8 ;  /* 0x0032980801007387 */ /* 0x000fe20000100800 */
[----:B--2---:R-:W-:-:S03]  /*9cc10*/  F2FP.SATFINITE.E5M2.F32.PACK_AB_MERGE_C R3, R35, R39, RZ ;  /* 0x000000272303723e */ /* 0x004fc600048060ff */
[----:B------:R1:W-:Y:S04]  /*9cc20*/  STL [R1+0xe0], R0 ;  /* 0x0000e00001007387 */ /* 0x0003e80000100800 */
[----:B------:R2:W-:Y:S01]  /*9cc30*/  STL [R1+0xdc], R3 ;  /* 0x0000dc0301007387 */ /* 0x0005e20000100800 */
[----:B0-----:R-:W-:-:S05]  /*9cc40*/  F2FP.SATFINITE.E5M2.F32.PACK_AB_MERGE_C R2, R33, R34, RZ ;  /* 0x000000222102723e */ /* 0x001fca00048060ff */
[----:B------:R0:W-:Y:S01]  /*9cc50*/  STL [R1+0x310], R2 ;  /* 0x0003100201007387 */ /* 0x0001e20000100800 */
[----:B-1----:R-:W-:Y:S02]  /*9cc60*/  F2FP.SATFINITE.E5M2.F32.PACK_AB_MERGE_C R0, R31, R32, RZ ;  /* 0x000000201f00723e */ /* 0x002fe400048060ff */
[----:B--2---:R-:W-:-:S05]  /*9cc70*/  F2FP.SATFINITE.E5M2.F32.PACK_AB_MERGE_C R3, R29, R30, RZ ;  /* 0x0000001e1d03723e */ /* 0x004fca00048060ff */
[----:B------:R-:W-:Y:S04]  /*9cc80*/  STL [R1+0x3188], R3 ;  /* 0x0031880301007387 */ /* 0x000fe80000100800 */
[----:B------:R1:W-:Y:S01]  /*9cc90*/  STL [R1+0x30c], R0 ;  /* 0x00030c0001007387 */ /* 0x0003e20000100800 */
[----:B0-----:R-:W-:Y:S02]  /*9cca0*/  F2FP.SATFINITE.E5M2.F32.PACK_AB_MERGE_C R2, R25, R26, RZ ;  /* 0x0000001a1902723e */ /* 0x001fe400048060ff */
[----:B-1----:R-:W-:-:S03]  /*9ccb0*/  F2FP.SATFINITE.E5M2.F32.PACK_AB_MERGE_C R0, R27, R28, RZ ;  /* 0x0000001c1b00723e */ /* 0x002fc600048060ff */
[----:B------:R-:W-:Y:S01]  /*9ccc0*/  STL [R1+0x318c], R2 ;  /* 0x00318c0201007387 */ /* 0x000fe20000100800 */
[----:B------:R-:W-:-:S03]  /*9ccd0*/  F2FP.SATFINITE.E5M2.F32.PACK_AB_MERGE_C R45, R23, R24, RZ ;  /* 0x00000018172d723e */ /* 0x000fc600048060ff */
[----:B------:R0:W-:Y:S04]  /*9cce0*/  STL [R1+0x31c], R0 ;  /* 0x00031c0001007387 */ /* 0x0001e80000100800 */
[----:B------:R-:W-:Y:S01]  /*9ccf0*/  STL [R1+0x3190], R45 ;  /* 0x0031902d01007387 */ /* 0x000fe20000100800 */
[----:B0-----:R-:W-:-:S05]  /*9cd00*/  F2FP.SATFINITE.E5M2.F32.PACK_AB_MERGE_C R0, R21, R22, RZ ;  /* 0x000000161500723e */ /* 0x001fca00048060ff */
[----:B------:R0:W-:Y:S04]  /*9cd10*/  STL [R1+0x3194], R0 ;  /* 0x0031940001007387 */ /* 0x0001e80000100800 */
[----:B------:R-:W2:Y:S04]  /*9cd20*/  LDL.LU R15, [R1+0xa80] ;  /* 0x000a8000010f7983 */ /* 0x000ea80000300800 */
[----:B------:R-:W2:Y:S04]  /*9cd30*/  LDL.LU R11, [R1+0xa84] ;  /* 0x000a8400010b7983 */ /* 0x000ea80000300800 */
[----:B------:R-:W3:Y:S04]  /*9cd40*/  LDL.LU R12, [R1+0xa88] ;  /* 0x000a8800010c7983 */ /* 0x000ee80000300800 */
[----:B------:R-:W3:Y:S04]  /*9cd50*/  LDL.LU R13, [R1+0xa8c] ;  /* 0x000a8c00010d7983 */ /* 0x000ee80000300800 */
[----:B------:R-:W4:Y:S04]  /*9cd60*/  LDL.LU R10, [R1+0xa60] ;  /* 0x000a6000010a7983 */ /* 0x000f280000300800 */
[----:B------:R-:W4:Y:S04]  /*9cd70*/  LDL.LU R51, [R1+0xa64] ;  /* 0x000a640001337983 */ /* 0x000f280000300800 */
[----:B------:R-:W0:Y:S04]  /*9cd80*/  LDL.LU R52, [R1+0xa68] ;  /* 0x000a680001347983 */ /* 0x000e280000300800 */
[----:B------:R-:W0:Y:S04]  /*9cd90*/  LDL.LU R57, [R1+0xa6c] ;  /* 0x000a6c0001397983 */ /* 0x000e280000300800 */
        /* <DEDUP_REMOVED lines=32> */
[----:B------:R-:W-:Y:S01]  /*9cfa0*/  STL [R1+0x319c], R46 ;  /* 0x00319c2e01007387 */ /* 0x000fe20000100800 */
[----:B----4-:R-:W-:-:S03]  /*9cfb0*/  F2FP.SATFINITE.E5M2.F32.PACK_AB_MERGE_C R60, R51, R10, RZ ;  /* 0x0000000a333c723e */ /* 0x010fc600048060ff */
[----:B------:R-:W-:Y:S04]  /*9cfc0*/  STL [R1+0x31a0], R36 ;  /* 0x0031a02401007387 */ /* 0x000fe80000100800 */
[----:B------:R-:W-:Y:S01]  /*9cfd0*/  STL [R1+0x31a4], R60 ;  /* 0x0031a43c01007387 */ /* 0x000fe20000100800 */
[----:B0-----:R-:W-:Y:S02]  /*9cfe0*/  F2FP.SATFINITE.E5M2.F32.PACK_AB_MERGE_C R0, R57, R52, RZ ;  /* 0x000000343900723e */ /* 0x001fe400048060ff */
[----:B------:R-:W-:-:S05]  /*9cff0*/  F2FP.SATFINITE.E5M2.F32.PACK_AB_MERGE_C R2, R58, R59, RZ ;  /* 0x0000003b3a02723e */ /* 0x000fca00048060ff */
[----:B------:R0:W-:Y:S01]  /*9d000*/  STL [R1+0x31a8], R2 ;  /* 0x0031a80201007387 */ /* 0x0001e20000100800 */
[----:B------:R-:W-:-:S03]  /*9d010*/  F2FP.SATFINITE.E5M2.F32.PACK_AB_MERGE_C R61, R55, R56, RZ ;  /* 0x00000038373d723e */ /* 0x000fc600048060ff */
[----:B------:R1:W-:Y:S01]  /*9d020*/  STL [R1+0x324], R0 ;  /* 0x0003240001007387 */ /* 0x0003e20000100800 */
[----:B------:R-:W-:-:S03]  /*9d030*/  F2FP.SATFINITE.E5M2.F32.PACK_AB_MERGE_C R3, R53, R54, RZ ;  /* 0x000000363503723e */ /* 0x000fc600048060ff */
[----:B------:R-:W-:Y:S04]  /*9d040*/  STL [R1+0x31ac], R61 ;  /* 0x0031ac3d01007387 */ /* 0x000fe80000100800 */
[----:B------:R-:W-:Y:S01]  /*9d050*/  STL [R1+0x31b0], R3 ;  /* 0x0031b00301007387 */ /* 0x000fe20000100800 */
[----:B0-----:R-:W-:Y:S02]  /*9d060*/  F2FP.SATFINITE.E5M2.F32.PACK_AB_MERGE_C R2, R49, R50, RZ ;  /* 0x000000323102723e */ /* 0x001fe400048060ff */
[----:B-1----:R-:W-:-:S05]  /*9d070*/  F2FP.SATFINITE.E5M2.F32.PACK_AB_MERGE_C R0, R44, R48, RZ ;  /* 0x000000302c00723e */ /* 0x002fca00048060ff */
[----:B------:R0:W-:Y:S01]  /*9d080*/  STL [R1+0x31b4], R0 ;  /* 0x0031b40001007387 */ /* 0x0001e20000100800 */
[----:B------:R-:W-:-:S03]  /*9d090*/  F2FP.SATFINITE.E5M2.F32.PACK_AB_MERGE_C R45, R35, R39, RZ ;  /* 0x00000027232d723e */ /* 0x000fc600048060ff */
[----:B------:R1:W-:Y:S01]  /*9d0a0*/  STL [R1+0x318], R2 ;  /* 0x0003180201007387 */ /* 0x0003e20000100800 */
[----:B------:R-:W-:-:S03]  /*9d0b0*/  F2FP.SATFINITE.E5M2.F32.PACK_AB_MERGE_C R47, R33, R34, RZ ;  /* 0x00000022212f723e */ /* 0x000fc600048060ff */
[----:B------:R-:W-:Y:S04]  /*9d0c0*/  STL [R1+0x31b8], R45 ;  /* 0x0031b82d01007387 */ /* 0x000fe80000100800 */
[----:B------:R-:W-:Y:S01]  /*9d0d0*/  STL [R1+0x31bc], R47 ;  /* 0x0031bc2f01007387 */ /* 0x000fe20000100800 */
[----:B0-----:R-:W-:Y:S02]  /*9d0e0*/  F2FP.SATFINITE.E5M2.F32.PACK_AB_MERGE_C R0, R31, R32, RZ ;  /* 0x000000201f00723e */ /* 0x001fe400048060ff */
[----:B------:R-:W-:-:S05]  /*9d0f0*/  F2FP.SATFINITE.E5M2.F32.PACK_AB_MERGE_C R36, R29, R30, RZ ;  /* 0x0000001e1d24723e */ /* 0x000fca00048060ff */
[----:B------:R-:W-:Y:S01]  /*9d100*/  STL [R1+0x31c0], R36 ;  /* 0x0031c02401007387 */ /* 0x000fe20000100800 */
[----:B------:R-:W-:-:S03]  /*9d110*/  F2FP.SATFINITE.E5M2.F32.PACK_AB_MERGE_C R46, R27, R28, RZ ;  /* 0x0000001c1b2e723e */ /* 0x000fc600048060ff */
[----:B------:R0:W-:Y:S01]  /*9d120*/  STL [R1+0x374], R0 ;  /* 0x0003740001007387 */ /* 0x0001e20000100800 */
[----:B------:R-:W-:-:S03]  /*9d130*/  F2FP.SATFINITE.E5M2.F32.PACK_AB_MERGE_C R60, R25, R26, RZ ;  /* 0x0000001a193c723e */ /* 0x000fc600048060ff */
[----:B------:R-:W-:Y:S01]  /*9d140*/  STL [R1+0x31c4], R46 ;  /* 0x0031c42e01007387 */ /* 0x000fe20000100800 */
[----:B------:R-:W-:-:S03]  /*9d150*/  F2FP.SATFINITE.E5M2.F32.PACK_AB_MERGE_C R48, R23, R24, RZ ;  /* 0x000000181730723e */ /* 0x000fc600048060ff */
[----:B------:R-:W-:Y:S01]  /*9d160*/  STL [R1+0x31c8], R60 ;  /* 0x0031c83c01007387 */ /* 0x000fe20000100800 */
[----:B------:R-:W-:-:S03]  /*9d170*/  F2FP.SATFINITE.E5M2.F32.PACK_AB_MERGE_C R61, R21, R22, RZ ;  /* 0x00000016153d723e */ /* 0x000fc600048060ff */
[----:B------:R-:W-:Y:S04]  /*9d180*/  STL [R1+0x31cc], R48 ;  /* 0x0031cc3001007387 */ /* 0x000fe80000100800 */
[----:B------:R-:W-:Y:S04]  /*9d190*/  STL [R1+0x31d0], R61 ;  /* 0x0031d03d01007387 */ /* 0x000fe80000100800 */
[----:B------:R-:W0:Y:S04]  /*9d1a0*/  LDL.LU R14, [R1+0x960] ;  /* 0x00096000010e7983 */ /* 0x000e280000300800 */
[----:B------:R-:W0:Y:S04]  /*9d1b0*/  LDL.LU R15, [R1+0x964] ;  /* 0x00096400010f7983 */ /* 0x000e280000300800 */
        /* <DEDUP_REMOVED lines=35> */
[----:B------:R-:W-:Y:S01]  /*9d3f0*/  STL [R1+0x31d4], R2 ;  /* 0x0031d40201007387 */ /* 0x000fe20000100800 */
[----:B0-----:R-:W-:-:S05]  /*9d400*/  F2FP.SATFINITE.E5M2.F32.PACK_AB_MERGE_C R0, R15, R14, RZ ;  /* 0x0000000e0f00723e */ /* 0x001fca00048060ff */
[----:B------:R2:W-:Y:S02]  /*9d410*/  STL [R1+0x31d8], R0 ;  /* 0x0031d80001007387 */ /* 0x0005e40000100800 */
[----:B--2---:R-:W-:Y:S02]  /*9d420*/  F2FP.SATFINITE.E5M2.F32.PACK_AB_MERGE_C R0, R12, R11, RZ ;  /* 0x0000000b0c00723e */ /* 0x004fe400048060ff */
[----:B---3--:R-:W-:-:S05]  /*9d430*/  F2FP.SATFINITE.E5M2.F32.PACK_AB_MERGE_C R47, R10, R13, RZ ;  /* 0x0000000d0a2f723e */ /* 0x008fca00048060ff */
[----:B------:R-:W-:Y:S01]  /*9d440*/  STL [R1+0x31dc], R47 ;  /* 0x0031dc2f01007387 */ /* 0x000fe20000100800 */
[----:B----4-:R-:W-:-:S03]  /*9d450*/  F2FP.SATFINITE.E5M2.F32.PACK_AB_MERGE_C R3, R52, R51, RZ ;  /* 0x000000333403723e */ /* 0x010fc600048060ff */
        /* <DEDUP_REMOVED lines=22> */
[----:B------:R-:W-:Y:S01]  /*9d5c0*/  STL [R1+0x3200], R49 ;  /* 0x0032003101007387 */ /* 0x000fe20000100800 */
[----:B0-----:R-:W-:-:S03]  /*9d5d0*/  F2FP.SATFINITE.E5M2.F32.PACK_AB_MERGE_C R0, R23, R24, RZ ;  /* 0x000000181700723e */ /* 0x001fc600048060ff */
[----:B------:R-:W-:Y:S04]  /*9d5e0*/  STL [R1+0x3230], R47 ;  /* 0x0032302f01007387 */ /* 0x000fe80000100800 */
[----:B------:R0:W-:Y:S01]  /*9d5f0*/  STL [R1+0x3234], R0 ;  /* 0x0032340001007387 */ /* 0x0001e20000100800 */
[----:B------:R-:W-:-:S05]  /*9d600*/  F2FP.SATFINITE.E5M2.F32.PACK_AB_MERGE_C R45, R21, R22, RZ ;  /* 0x00000016152d723e */ /* 0x000fca00048060ff */
[----:B------:R-:W-:Y:S01]  /*9d610*/  STL [R1+0x3238], R45 ;  /* 0x0032382d01007387 */ /* 0x000fe20000100800 */
[----:B0-----:R-:W-:-:S03]  /*9d620*/  F2FP.SATFINITE.E5M2.F32.PACK_AB_MERGE_C R0, R19, R20, RZ ;  /* 0x000000141300723e */ /* 0x001fc600048060ff */
[----:B------:R-:W2:Y:S04]  /*9d630*/  LDL.LU R9, [R1+0x840] ;  /* 0x0008400001097983 */ /* 0x000ea80000300800 */
[----:B------:R-:W2:Y:S04]  /*9d640*/  LDL.LU R14, [R1+0x844] ;  /* 0x00084400010e7983 */ /* 0x000ea80000300800 */
[----:B------:R0:W-:Y:S04]  /*9d650*/  STL [R1+0x394], R0 ;  /* 0x0003940001007387 */ /* 0x0001e80000100800 */
        /* <DEDUP_REMOVED lines=59> */
[----:B------:R-:W-:-:S03]  /*9da10*/  F2FP.SATFINITE.E5M2.F32.PACK_AB_MERGE_C R4, R27, R28, RZ ;  /* 0x0000001c1b04723e */ /* 0x000fc600048060ff */
[----:B------:R-:W-:Y:S01]  /*9da20*/  STL [R1+0x3264], R38 ;  /* 0x0032642601007387 */ /* 0x000fe20000100800 */
[----:B------:R-:W-:-:S03]  /*9da30*/  F2FP.SATFINITE.E5M2.F32.PACK_AB_MERGE_C R37, R25, R26, RZ ;  /* 0x0000001a1925723e */ /* 0x000fc600048060ff */
[----:B------:R-:W-:Y:S04]  /*9da40*/  STL [R1+0x3268], R4 ;  /* 0x0032680401007387 */ /* 0x000fe80000100800 */
[----:B------:R-:W-:Y:S01]  /*9da50*/  STL [R1+0x326c], R37 ;  /* 0x00326c2501007387 */ /* 0x000fe20000100800 */
[----:B0-----:R-:W-:Y:S02]  /*9da60*/  F2FP.SATFINITE.E5M2.F32.PACK_AB_MERGE_C R0, R23, R24, RZ ;  /* 0x000000181700723e */ /* 0x001fe400048060ff */
[----:B------:R-:W-:-:S05]  /*9da70*/  F2FP.SATFINITE.E5M2.F32.PACK_AB_MERGE_C R6, R21, R22, RZ ;  /* 0x000000161506723e */ /* 0x000fca00048060ff */
[----:B------:R-:W-:Y:S04]  /*9da80*/  STL [R1+0x3270], R6 ;  /* 0x0032700601007387 */ /* 0x000fe80000100800 */
[----:B------:R0:W-:Y:S04]  /*9da90*/  STL [R1+0x760], R0 ;  /* 0x0007600001007387 */ /* 0x0001e80000100800 */
[----:B------:R-:W2:Y:S04]  /*9daa0*/  LDL.LU R18, [R1+0x720] ;  /* 0x0007200001127983 */ /* 0x000ea80000300800 */
[----:B------:R-:W2:Y:S04]  /*9dab0*/  LDL.LU R16, [R1+0x724] ;  /* 0x0007240001107983 */ /* 0x000ea80000300800 */
[----:B------:R-:W0:Y:S04]  /*9dac0*/  LDL.LU R9, [R1+0x728] ;  /* 0x0007280001097983 */ /* 0x000e280000300800 */
[----:B------:R-:W0:Y:S04]  /*9dad0*/  LDL.LU R14, [R1+0x72c] ;  /* 0x00072c00010e7983 */ /* 0x000e280000300800 */
        /* <DEDUP_REMOVED lines=30> */
[----:B------:R-:W4:Y:S04]  /*9dcc0*/  LDL.LU R21, [R1+0x624] ;  /* 0x0006240001157983 */ /* 0x000f280000300800 */
[----:B------:R-:W4:Y:S04]  /*9dcd0*/  LDL.LU R20, [R1+0x628] ;  /* 0x0006280001147983 */ /* 0x000f280000300800 */
[----:B------:R-:W4:Y:S04]  /*9dce0*/  LDL.LU R19, [R1+0x62c] ;  /* 0x00062c0001137983 */ /* 0x000f280000300800 */
[----:B------:R-:W-:Y:S01]  /*9dcf0*/  STL [R1+0x3274], R39 ;  /* 0x0032742701007387 */ /* 0x000fe20000100800 */
[----:B--2---:R-:W-:-:S05]  /*9dd00*/  F2FP.SATFINITE.E5M2.F32.PACK_AB_MERGE_C R7, R16, R18, RZ ;  /* 0x000000121007723e */ /* 0x004fca00048060ff */
[----:B------:R-:W-:Y:S01]  /*9dd10*/  STL [R1+0x3278], R7 ;  /* 0x0032780701007387 */ /* 0x000fe20000100800 */
[----:B0-----:R-:W-:Y:S02]  /*9dd20*/  F2FP.SATFINITE.E5M2.F32.PACK_AB_MERGE_C R0, R14, R9, RZ ;  /* 0x000000090e00723e */ /* 0x001fe400048060ff */
        /* <DEDUP_REMOVED lines=11> */
[----:B------:R0:W-:Y:S04]  /*9dde0*/  STL [R1+0x6e0], R0 ;  /* 0x0006e00001007387 */ /* 0x0001e80000100800 */
[----:B------:R-:W-:Y:S01]  /*9ddf0*/  STL [R1+0x328c], R40 ;  /* 0x00328c2801007387 */ /* 0x000fe20000100800 */
[----:B0-----:R-:W-:Y:S02]  /*9de00*/  F2FP.SATFINITE.E5M2.F32.PACK_AB_MERGE_C R0, R53, R54, RZ ;  /* 0x000000363500723e */ /* 0x001fe400048060ff */
        /* <DEDUP_REMOVED lines=17> */
[----:B0-----:R-:W-:-:S03]  /*9df20*/  F2FP.SATFINITE.E5M2.F32.PACK_AB_MERGE_C R0, R19, R20, RZ ;  /* 0x000000141300723e */ /* 0x001fc600048060ff */
[----:B------:R-:W2:Y:S04]  /*9df30*/  LDL.LU R36, [R1+0x600] ;  /* 0x0006000001247983 */ /* 0x000ea80000300800 */
[----:B------:R-:W2:Y:S04]  /*9df40*/  LDL.LU R48, [R1+0x604] ;  /* 0x0006040001307983 */ /* 0x000ea80000300800 */
[----:B------:R0:W-:Y:S04]  /*9df50*/  STL [R1+0x620], R0 ;  /* 0x0006200001007387 */ /* 0x0001e80000100800 */
        /* <DEDUP_REMOVED lines=58> */
[----:B------:R-:W-:Y:S01]  /*9e300*/  STL [R1+0x32b8], R59 ;  /* 0x0032b83b01007387 */ /* 0x000fe20000100800 */
[----:B------:R-:W-:-:S03]  /*9e310*/  F2FP.SATFINITE.E5M2.F32.PACK_AB_MERGE_C R0, R47, R40, RZ ;  /* 0x000000282f00723e */ /* 0x000fc600048060ff */
[----:B------:R-:W-:Y:S04]  /*9e320*/  STL [R1+0x32bc], R58 ;  /* 0x0032bc3a01007387 */ /* 0x000fe80000100800 */
[----:B------:R0:W-:Y:S02]  /*9e330*/  STL [R1+0x5e0], R0 ;  /* 0x0005e00001007387 */ /* 0x0001e40000100800 */
[----:B0-----:R-:W-:-:S05]  /*9e340*/  F2FP.SATFINITE.E5M2.F32.PACK_AB_MERGE_C R0, R38, R4, RZ ;  /* 0x000000042600723e */ /* 0x001fca00048060ff */
[----:B------:R0:W-:Y:S01]  /*9e350*/  STL [R1+0x560], R0 ;  /* 0x0005600001007387 */ /* 0x0001e20000100800 */
[----:B------:R-:W-:Y:S02]  /*9e360*/  F2FP.SATFINITE.E5M2.F32.PACK_AB_MERGE_C R33, R33, R50, RZ ;  /* 0x000000322121723e */ /* 0x000fe400048060ff */
[----:B0-----:R-:W-:-:S05]  /*9e370*/  F2FP.SATFINITE.E5M2.F32.PACK_AB_MERGE_C R0, R8, R49, RZ ;  /* 0x000000310800723e */ /* 0x001fca00048060ff */
[----:B------:R0:W-:Y:S01]  /*9e380*/  STL [R1+0x520], R0 ;  /* 0x0005200001007387 */ /* 0x0001e20000100800 */
[----:B------:R-:W-:Y:S02]  /*9e390*/  F2FP.SATFINITE.E5M2.F32.PACK_AB_MERGE_C R32, R32, R5, RZ ;  /* 0x000000052020723e */ /* 0x000fe400048060ff */
[----:B------:R-:W-:Y:S02]  /*9e3a0*/  F2FP.SATFINITE.E5M2.F32.PACK_AB_MERGE_C R31, R31, R2, RZ ;  /* 0x000000021f1f723e */ /* 0x000fe400048060ff */
[----:B------:R-:W-:Y:S02]  /*9e3b0*/  F2FP.SATFINITE.E5M2.F32.PACK_AB_MERGE_C R30, R30, R17, RZ ;  /* 0x000000111e1e723e */ /* 0x000fe400048060ff */
[----:B0-----:R-:W-:-:S05]  /*9e3c0*/  F2FP.SATFINITE.E5M2.F32.PACK_AB_MERGE_C R0, R14, R9, RZ ;  /* 0x000000090e00723e */ /* 0x001fca00048060ff */
[----:B------:R0:W-:Y:S04]  /*9e3d0*/  STL [R1+0x4e0], R0 ;  /* 0x0004e00001007387 */ /* 0x0001e80000100800 */
[----:B------:R-:W2:Y:S01]  /*9e3e0*/  LDL.LU R38, [R1+0x450] ;  /* 0x0004500001267983 */ /* 0x000ea20000300800 */
[----:B------:R-:W-:Y:S02]  /*9e3f0*/  F2FP.SATFINITE.E5M2.F32.PACK_AB_MERGE_C R29, R29, R18, RZ ;  /* 0x000000121d1d723e */ /* 0x000fe400048060ff */
[----:B------:R-:W-:Y:S02]  /*9e400*/  F2FP.SATFINITE.E5M2.F32.PACK_AB_MERGE_C R28, R28, R16, RZ ;  /* 0x000000101c1c723e */ /* 0x000fe400048060ff */
[----:B------:R-:W-:Y:S02]  /*9e410*/  F2FP.SATFINITE.E5M2.F32.PACK_AB_MERGE_C R27, R27, R15, RZ ;  /* 0x0000000f1b1b723e */ /* 0x000fe400048060ff */
[----:B------:R-:W-:-:S02]  /*9e420*/  F2FP.SATFINITE.E5M2.F32.PACK_AB_MERGE_C R25, R25, R12, RZ ;  /* 0x0000000c1919723e */ /* 0x000fc400048060ff */
[----:B------:R-:W-:Y:S02]  /*9e430*/  F2FP.SATFINITE.E5M2.F32.PACK_AB_MERGE_C R53, R53, R13, RZ ;  /* 0x0000000d3535723e */ /* 0x000fe400048060ff */
[----:B------:R-:W-:Y:S02]  /*9e440*/  F2FP.SATFINITE.E5M2.F32.PACK_AB_MERGE_C R22, R21, R22, RZ ;  /* 0x000000161516723e */ /* 0x000fe400048060ff */
[----:B------:R-:W2:Y:S01]  /*9e450*/  LDL.LU R21, [R1+0x454] ;  /* 0x0004540001157983 */ /* 0x000ea20000300800 */
[----:B0-----:R-:W-:-:S05]  /*9e460*/  F2FP.SATFINITE.E5M2.F32.PACK_AB_MERGE_C R0, R19, R20, RZ ;  /* 0x000000141300723e */ /* 0x001fca00048060ff */
[----:B------:R0:W-:Y:S04]  /*9e470*/  STL [R1+0x460], R0 ;  /* 0x0004600001007387 */ /* 0x0001e80000100800 */
        /* <DEDUP_REMOVED lines=23> */
[----:B------:R-:W4:Y:S04]  /*9e5f0*/  LDL.LU R8, [R1+0x3f0] ;  /* 0x0003f00001087983 */ /* 0x000f280000300800 */
[----:B------:R-:W4:Y:S01]  /*9e600*/  LDL.LU R12, [R1+0x3f4] ;  /* 0x0003f400010c7983 */ /* 0x000f220000300800 */
[----:B------:R-:W-:-:S02]  /*9e610*/  F2FP.SATFINITE.E5M2.F32.PACK_AB_MERGE_C R57, R57, R41, RZ ;  /* 0x000000293939723e */ /* 0x000fc400048060ff */
[----:B------:R-:W-:Y:S01]  /*9e620*/  F2FP.SATFINITE.E5M2.F32.PACK_AB_MERGE_C R26, R26, R11, RZ ;  /* 0x0000000b1a1a723e */ /* 0x000fe200048060ff */
[----:B------:R-:W4:Y:S01]  /*9e630*/  LDL.LU R41, [R1+0x3f8] ;  /* 0x0003f80001297983 */ /* 0x000f220000300800 */
[----:B------:R-:W-:-:S03]  /*9e640*/  F2FP.SATFINITE.E5M2.F32.PACK_AB_MERGE_C R44, R44, R39, RZ ;  /* 0x000000272c2c723e */ /* 0x000fc600048060ff */
[----:B------:R-:W4:Y:S01]  /*9e650*/  LDL.LU R11, [R1+0x3fc] ;  /* 0x0003fc00010b7983 */ /* 0x000f220000300800 */
[----:B------:R-:W-:-:S03]  /*9e660*/  F2FP.SATFINITE.E5M2.F32.PACK_AB_MERGE_C R24, R24, R10, RZ ;  /* 0x0000000a1818723e */ /* 0x000fc600048060ff */
[----:B------:R-:W4:Y:S01]  /*9e670*/  LDL.LU R39, [R1+0x2bec] ;  /* 0x002bec0001277983 */ /* 0x000f220000300800 */
[----:B------:R-:W-:-:S03]  /*9e680*/  F2FP.SATFINITE.E5M2.F32.PACK_AB_MERGE_C R52, R52, R7, RZ ;  /* 0x000000073434723e */ /* 0x000fc600048060ff */
[----:B------:R-:W4:Y:S04]  /*9e690*/  LDL.LU R51, [R1+0x3e0] ;  /* 0x0003e00001337983 */ /* 0x000f280000300800 */
[----:B------:R-:W4:Y:S01]  /*9e6a0*/  LDL.LU R10, [R1+0x3e4] ;  /* 0x0003e400010a7983 */ /* 0x000f220000300800 */
[----:B------:R-:W-:-:S03]  /*9e6b0*/  F2FP.SATFINITE.E5M2.F32.PACK_AB_MERGE_C R35, R35, R6, RZ ;  /* 0x000000062323723e */ /* 0x000fc600048060ff */
[----:B------:R-:W4:Y:S04]  /*9e6c0*/  LDL.LU R7, [R1+0x3ec] ;  /* 0x0003ec0001077983 */ /* 0x000f280000300800 */
[----:B0-----:R-:W4:Y:S01]  /*9e6d0*/  LDL.LU R0, [R1+0x280] ;  /* 0x0002800001007983 */ /* 0x001f220000300800 */
[----:B------:R-:W-:-:S03]  /*9e6e0*/  F2FP.SATFINITE.E5M2.F32.PACK_AB_MERGE_C R56, R56, R43, RZ ;  /* 0x0000002b3838723e */ /* 0x000fc600048060ff */
[----:B------:R-:W4:Y:S01]  /*9e6f0*/  LDL.LU R9, [R1+0x284] ;  /* 0x0002840001097983 */ /* 0x000f220000300800 */
[----:B------:R-:W-:-:S03]  /*9e700*/  F2FP.SATFINITE.E5M2.F32.PACK_AB_MERGE_C R55, R55, R42, RZ ;  /* 0x0000002a3737723e */ /* 0x000fc600048060ff */
[----:B------:R-:W4:Y:S01]  /*9e710*/  LDL.LU R40, [R1+0x288] ;  /* 0x0002880001287983 */ /* 0x000f220000300800 */
[----:B------:R-:W-:-:S03]  /*9e720*/  F2FP.SATFINITE.E5M2.F32.PACK_AB_MERGE_C R34, R34, R37, RZ ;  /* 0x000000252222723e */ /* 0x000fc600048060ff */
[----:B------:R-:W4:Y:S04]  /*9e730*/  LDL.LU R6, [R1+0x28c] ;  /* 0x00028c0001067983 */ /* 0x000f280000300800 */
[----:B------:R-:W4:Y:S04]  /*9e740*/  LDL.LU R47, [R1+0x254] ;  /* 0x00025400012f7983 */ /* 0x000f280000300800 */
[----:B------:R-:W4:Y:S04]  /*9e750*/  LDL.LU R43, [R1+0x258] ;  /* 0x00025800012b7983 */ /* 0x000f280000300800 */
[----:B------:R-:W4:Y:S04]  /*9e760*/  LDL.LU R42, [R1+0x25c] ;  /* 0x00025c00012a7983 */ /* 0x000f280000300800 */
[----:B------:R-:W4:Y:S04]  /*9e770*/  LDL.LU R37, [R1+0x2bf8] ;  /* 0x002bf80001257983 */ /* 0x000f280000300800 */
[----:B------:R-:W4:Y:S01]  /*9e780*/  LDL.LU R4, [R1+0x2bf4] ;  /* 0x002bf40001047983 */ /* 0x000f220000300800 */
[----:B--2---:R-:W-:-:S02]  /*9e790*/  F2FP.SATFINITE.E5M2.F32.PACK_AB_MERGE_C R21, R21, R38, RZ ;  /* 0x000000261515723e */ /* 0x004fc400048060ff */
[----:B---3--:R-:W-:Y:S02]  /*9e7a0*/  F2FP.SATFINITE.E5M2.F32.PACK_AB_MERGE_C R20, R20, R50, RZ ;  /* 0x000000321414723e */ /* 0x008fe400048060ff */
[----:B----4-:R-:W-:Y:S02]  /*9e7b0*/  F2FP.SATFINITE.E5M2.F32.PACK_AB_MERGE_C R19, R19, R5, RZ ;  /* 0x000000051313723e */ /* 0x010fe400048060ff */
[----:B------:R-:W-:-:S05]  /*9e7c0*/  F2FP.SATFINITE.E5M2.F32.PACK_AB_MERGE_C R2, R49, R2, RZ ;  /* 0x000000023102723e */ /* 0x000fca00048060ff */
[----:B------:R0:W-:Y:S04]  /*9e7d0*/  STL [R1+0x440], R2 ;  /* 0x0004400201007387 */ /* 0x0001e80000100800 */
[----:B------:R-:W2:Y:S01]  /*9e7e0*/  LDL.LU R38, [R1+0x2bf0] ;  /* 0x002bf00001267983 */ /* 0x000ea20000300800 */
[----:B------:R-:W-:-:S03]  /*9e7f0*/  F2FP.SATFINITE.E5M2.F32.PACK_AB_MERGE_C R18, R18, R58, RZ ;  /* 0x0000003a1212723e */ /* 0x000fc600048060ff */
[----:B------:R-:W3:Y:S04]  /*9e800*/  LDL.LU R50, [R1+0x2a8] ;  /* 0x0002a80001327983 */ /* 0x000ee80000300800 */
[----:B------:R-:W4:Y:S01]  /*9e810*/  LDL.LU R5, [R1+0xe4] ;  /* 0x0000e40001057983 */ /* 0x000f220000300800 */
[----:B------:R-:W-:-:S03]  /*9e820*/  F2FP.SATFINITE.E5M2.F32.PACK_AB_MERGE_C R17, R17, R59, RZ ;  /* 0x0000003b1111723e */ /* 0x000fc600048060ff */
[----:B0-----:R-:W2:Y:S04]  /*9e830*/  LDL.LU R2, [R1+0xe0] ;  /* 0x0000e00001027983 */ /* 0x001ea80000300800 */
[----:B------:R-:W2:Y:S01]  /*9e840*/  LDL.LU R49, [R1+0xdc] ;  /* 0x0000dc0001317983 */ /* 0x000ea20000300800 */
[----:B------:R-:W-:-:S03]  /*9e850*/  F2FP.SATFINITE.E5M2.F32.PACK_AB_MERGE_C R16, R16, R48, RZ ;  /* 0x000000301010723e */ /* 0x000fc600048060ff */
[----:B------:R-:W2:Y:S01]  /*9e860*/  LDL.LU R58, [R1+0x32bc] ;  /* 0x0032bc00013a7983 */ /* 0x000ea20000300800 */
[----:B------:R-:W-:-:S03]  /*9e870*/  F2FP.SATFINITE.E5M2.F32.PACK_AB_MERGE_C R3, R3, R61, RZ ;  /* 0x0000003d0303723e */ /* 0x000fc600048060ff */
[----:B------:R-:W2:Y:S04]  /*9e880*/  LDL.LU R59, [R1+0x32b8] ;  /* 0x0032b800013b7983 */ /* 0x000ea80000300800 */
[----:B------:R-:W2:Y:S04]  /*9e890*/  LDL.LU R48, [R1+0x32b4] ;  /* 0x0032b40001307983 */ /* 0x000ea80000300800 */
[----:B------:R-:W2:Y:S01]  /*9e8a0*/  LDL.LU R61, [R1+0x32b0] ;  /* 0x0032b000013d7983 */ /* 0x000ea20000300800 */
[----:B------:R-:W-:-:S03]  /*9e8b0*/  F2FP.SATFINITE.E5M2.F32.PACK_AB_MERGE_C R15, R15, R60, RZ ;  /* 0x0000003c0f0f723e */ /* 0x000fc600048060ff */
[----:B------:R0:W-:Y:S01]  /*9e8c0*/  STL [R1+0x420], R3 ;  /* 0x0004200301007387 */ /* 0x0001e20000100800 */
[----:B------:R-:W-:-:S03]  /*9e8d0*/  F2FP.SATFINITE.E5M2.F32.PACK_AB_MERGE_C R14, R14, R46, RZ ;  /* 0x0000002e0e0e723e */ /* 0x000fc600048060ff */
[----:B0-----:R-:W2:Y:S01]  /*9e8e0*/  LDL.LU R3, [R1+0x32ac] ;  /* 0x0032ac0001037983 */ /* 0x001ea20000300800 */
[----:B------:R-:W-:-:S03]  /*9e8f0*/  F2FP.SATFINITE.E5M2.F32.PACK_AB_MERGE_C R13, R13, R45, RZ ;  /* 0x0000002d0d0d723e */ /* 0x000fc600048060ff */
[----:B------:R-:W2:Y:S04]  /*9e900*/  LDL.LU R60, [R1+0x32a8] ;  /* 0x0032a800013c7983 */ /* 0x000ea80000300800 */
[----:B------:R-:W2:Y:S01]  /*9e910*/  LDL.LU R46, [R1+0x32a4] ;  /* 0x0032a400012e7983 */ /* 0x000ea20000300800 */
[----:B------:R-:W-:-:S03]  /*9e920*/  F2FP.SATFINITE.E5M2.F32.PACK_AB_MERGE_C R54, R54, R36, RZ ;  /* 0x000000243636723e */ /* 0x000fc600048060ff */
[----:B------:R-:W2:Y:S04]  /*9e930*/  LDL.LU R45, [R1+0x32a0] ;  /* 0x0032a000012d7983 */ /* 0x000ea80000300800 */
[----:B------:R-:W2:Y:S01]  /*9e940*/  LDL.LU R36, [R1+0x329c] ;  /* 0x00329c0001247983 */ /* 0x000ea20000300800 */
[----:B------:R-:W-:-:S03]  /*9e950*/  F2FP.SATFINITE.E5M2.F32.PACK_AB_MERGE_C R12, R12, R8, RZ ;  /* 0x000000080c0c723e */ /* 0x000fc600048060ff */
[----:B------:R-:W2:Y:S01]  /*9e960*/  LDL.LU R8, [R1+0x3298] ;  /* 0x0032980001087983 */ /* 0x000ea20000300800 */
[----:B------:R-:W-:Y:S02]  /*9e970*/  F2FP.SATFINITE.E5M2.F32.PACK_AB_MERGE_C R11, R11, R41, RZ ;  /* 0x000000290b0b723e */ /* 0x000fe400048060ff */
[----:B--2---:R-:W-:Y:S02]  /*9e980*/  LOP3.LUT R41, R8, 0xffff, RZ, 0xc0, !PT ;  /* 0x0000ffff08297812 */ /* 0x004fe400078ec0ff */
[----:B------:R-:W2:Y:S01]  /*9e990*/  LDL.LU R8, [R1+0x3e8] ;  /* 0x0003e80001087983 */ /* 0x000ea20000300800 */
[----:B------:R-:W-:Y:S02]  /*9e9a0*/  LOP3.LUT R39, R39, 0xffff, RZ, 0xc0, !PT ;  /* 0x0000ffff27277812 */ /* 0x000fe400078ec0ff */
[----:B------:R-:W-:Y:S02]  /*9e9b0*/  F2FP.SATFINITE.E5M2.F32.PACK_AB_MERGE_C R10, R10, R51, RZ ;  /* 0x000000330a0a723e */ /* 0x000fe400048060ff */
[----:B------:R-:W-:Y:S01]  /*9e9c0*/  F2FP.SATFINITE.E5M2.F32.PACK_AB_MERGE_C R6, R6, R40, RZ ;  /* 0x000000280606723e */ /* 0x000fe200048060ff */
[----:B------:R-:W3:Y:S01]  /*9e9d0*/  LDL.LU R51, [R1+0x3294] ;  /* 0x0032940001337983 */ /* 0x000ee20000300800 */
[----:B------:R-:W-:-:S02]  /*9e9e0*/  F2FP.SATFINITE.E5M2.F32.PACK_AB_MERGE_C R9, R9, R0, RZ ;  /* 0x000000000909723e */ /* 0x000fc400048060ff */
[----:B--2---:R-:W-:Y:S02]  /*9e9f0*/  F2FP.SATFINITE.E5M2.F32.PACK_AB_MERGE_C R7, R7, R8, RZ ;  /* 0x000000080707723e */ /* 0x004fe400048060ff */
[----:B------:R-:W-:-:S03]  /*9ea00*/  SHF.R.U32.HI R8, RZ, 0x8, R39 ;  /* 0x00000008ff087819 */ /* 0x000fc60000011627 */
[----:B------:R-:W-:Y:S04]  /*9ea10*/  STL [R1+0x4c0], R7 ;  /* 0x0004c00701007387 */ /* 0x000fe80000100800 */
[----:B------:R-:W2:Y:S04]  /*9ea20*/  LDL.LU R0, [R1+0x3290] ;  /* 0x0032900001007983 */ /* 0x000ea80000300800 */
[----:B------:R-:W2:Y:S04]  /*9ea30*/  LDL.LU R40, [R1+0x328c] ;  /* 0x00328c0001287983 */ /* 0x000ea80000300800 */
[----:B------:R0:W-:Y:S02]  /*9ea40*/  STL [R1+0x3fc], R6 ;  /* 0x0003fc0601007387 */ /* 0x0001e40000100800 */
[----:B0-----:R-:W-:-:S02]  /*9ea50*/  LOP3.LUT R6, R8, 0xffff, RZ, 0xc0, !PT ;  /* 0x0000ffff08067812 */ /* 0x001fc400078ec0ff */
[----:B------:R-:W2:Y:S01]  /*9ea60*/  LDL.LU R8, [R1+0x250] ;  /* 0x0002500001087983 */ /* 0x000ea20000300800 */
[--C-:B------:R-:W-:Y:S02]  /*9ea70*/  SHF.R.U32.HI R7, RZ, 0x8, R41.reuse ;  /* 0x00000008ff077819 */ /* 0x100fe40000011629 */
[----:B------:R-:W-:Y:S02]  /*9ea80*/  F2FP.SATFINITE.E5M2.F32.PACK_AB_MERGE_C R42, R42, R43, RZ ;  /* 0x0000002b2a2a723e */ /* 0x000fe400048060ff */
[----:B------:R-:W-:Y:S02]  /*9ea90*/  LOP3.LUT R7, R7, 0xffff, RZ, 0xc0, !PT ;  /* 0x0000ffff07077812 */ /* 0x000fe400078ec0ff */
[----:B------:R-:W-:Y:S02]  /*9eaa0*/  PRMT R39, R39, 0x3340, R41 ;  /* 0x0000334027277816 */ /* 0x000fe40000000029 */
[----:B------:R-:W-:Y:S01]  /*9eab0*/  PRMT R6, R6, 0x3340, R7 ;  /* 0x0000334006067816 */ /* 0x000fe20000000007 */
[----:B------:R0:W-:Y:S01]  /*9eac0*/  STL [R1+0x3f8], R42 ;  /* 0x0003f82a01007387 */ /* 0x0001e20000100800 */
[----:B------:R-:W-:-:S03]  /*9ead0*/  LOP3.LUT R41, R38, 0xffff, RZ, 0xc0, !PT ;  /* 0x0000ffff26297812 */ /* 0x000fc600078ec0ff */
[----:B------:R-:W-:Y:S01]  /*9eae0*/  STL [R1+0xc8c], R39 ;  /* 0x000c8c2701007387 */ /* 0x000fe20000100800 */
[----:B---3--:R-:W-:-:S03]  /*9eaf0*/  LOP3.LUT R43, R50, 0xffff, RZ, 0xc0, !PT ;  /* 0x0000ffff322b7812 */ /* 0x008fc600078ec0ff */
[----:B------:R4:W-:Y:S01]  /*9eb00*/  STL [R1+0xae8], R6 ;  /* 0x000ae80601007387 */ /* 0x0009e20000100800 */
[----:B0-----:R-:W-:Y:S02]  /*9eb10*/  LOP3.LUT R42, R2, 0xffff, RZ, 0xc0, !PT ;  /* 0x0000ffff022a7812 */ /* 0x001fe400078ec0ff */
[----:B----4-:R-:W-:Y:S02]  /*9eb20*/  LOP3.LUT R6, R5, 0xffff, RZ, 0xc0, !PT ;  /* 0x0000ffff05067812 */ /* 0x010fe400078ec0ff */
[----:B------:R-:W-:Y:S02]  /*9eb30*/  LOP3.LUT R39, R49, 0xffff, RZ, 0xc0, !PT ;  /* 0x0000ffff31277812 */ /* 0x000fe400078ec0ff */
[----:B------:R-:W-:-:S04]  /*9eb40*/  LOP3.LUT R37, R37, 0xffff, RZ, 0xc0, !PT ;  /* 0x0000ffff25257812 */ /* 0x000fc800078ec0ff */
[----:B------:R-:W-:Y:S02]  /*9eb50*/  SHF.R.U32.HI R7, RZ, 0x8, R37 ;  /* 0x00000008ff077819 */ /* 0x000fe40000011625 */
[--C-:B------:R-:W-:Y:S02]  /*9eb60*/  PRMT R37, R37, 0x3340, R6.reuse ;  /* 0x0000334025257816 */ /* 0x100fe40000000006 */
[----:B--2---:R-:W-:Y:S02]  /*9eb70*/  F2FP.SATFINITE.E5M2.F32.PACK_AB_MERGE_C R8, R47, R8, RZ ;  /* 0x000000082f08723e */ /* 0x004fe400048060ff */
[----:B------:R-:W-:Y:S02]  /*9eb80*/  LOP3.LUT R47, R4, 0xffff, RZ, 0xc0, !PT ;  /* 0x0000ffff042f7812 */ /* 0x000fe400078ec0ff */
[----:B------:R-:W2:Y:S04]  /*9eb90*/  LDL.LU R4, [R1+0x2c08] ;  /* 0x002c080001047983 */ /* 0x000ea80000300800 */
[----:B------:R-:W3:Y:S04]  /*9eba0*/  LDL.LU R38, [R1+0x2c04] ;  /* 0x002c040001267983 */ /* 0x000ee80000300800 */
[----:B------:R-:W4:Y:S04]  /*9ebb0*/  LDL.LU R50, [R1+0x2b0] ;  /* 0x0002b00001327983 */ /* 0x000f280000300800 */
[----:B------:R-:W4:Y:S04]  /*9ebc0*/  LDL.LU R5, [R1+0x2ac] ;  /* 0x0002ac0001057983 */ /* 0x000f280000300800 */
[----:B------:R-:W4:Y:S04]  /*9ebd0*/  LDL.LU R2, [R1+0xec] ;  /* 0x0000ec0001027983 */ /* 0x000f280000300800 */
[----:B------:R-:W4:Y:S04]  /*9ebe0*/  LDL.LU R49, [R1+0xe8] ;  /* 0x0000e80001317983 */ /* 0x000f280000300800 */
[----:B------:R0:W-:Y:S02]  /*9ebf0*/  STL [R1+0xc80], R37 ;  /* 0x000c802501007387 */ /* 0x0001e40000100800 */
[----:B0-----:R-:W-:-:S02]  /*9ec00*/  SHF.R.U32.HI R37, RZ, 0x8, R6 ;  /* 0x00000008ff257819 */ /* 0x001fc40000011606 */
[----:B------:R-:W-:Y:S02]  /*9ec10*/  SHF.R.U32.HI R6, RZ, 0x8, R47 ;  /* 0x00000008ff067819 */ /* 0x000fe4000001162f */
[----:B------:R-:W-:-:S05]  /*9ec20*/  PRMT R47, R47, 0x3340, R42 ;  /* 0x000033402f2f7816 */ /* 0x000fca000000002a */
[----:B------:R0:W-:Y:S01]  /*9ec30*/  STL [R1+0xc7c], R47 ;  /* 0x000c7c2f01007387 */ /* 0x0001e20000100800 */
[----:B------:R-:W-:Y:S02]  /*9ec40*/  LOP3.LUT R8, R8, 0xffff, RZ, 0xc0, !PT ;  /* 0x0000ffff08087812 */ /* 0x000fe400078ec0ff */
[----:B0-----:R-:W-:Y:S02]  /*9ec50*/  SHF.R.U32.HI R47, RZ, 0x8, R42 ;  /* 0x00000008ff2f7819 */ /* 0x001fe4000001162a */
[----:B------:R-:W-:Y:S02]  /*9ec60*/  SHF.R.U32.HI R42, RZ, 0x8, R41 ;  /* 0x00000008ff2a7819 */ /* 0x000fe40000011629 */
[----:B------:R-:W-:-:S05]  /*9ec70*/  PRMT R41, R41, 0x3340, R39 ;  /* 0x0000334029297816 */ /* 0x000fca0000000027 */
[----:B------:R0:W-:Y:S02]  /*9ec80*/  STL [R1+0xc88], R41 ;  /* 0x000c882901007387 */ /* 0x0001e40000100800 */
[----:B0-----:R-:W-:Y:S02]  /*9ec90*/  SHF.R.U32.HI R41, RZ, 0x8, R39 ;  /* 0x00000008ff297819 */ /* 0x001fe40000011627 */
[----:B------:R-:W-:Y:S02]  /*9eca0*/  SHF.R.U32.HI R39, RZ, 0x8, R43 ;  /* 0x00000008ff277819 */ /* 0x000fe4000001162b */
[--C-:B------:R-:W-:Y:S02]  /*9ecb0*/  PRMT R43, R43, 0x3340, R8.reuse ;  /* 0x000033402b2b7816 */ /* 0x100fe40000000008 */
[----:B------:R-:W-:Y:S02]  /*9ecc0*/  SHF.R.U32.HI R8, RZ, 0x8, R8 ;  /* 0x00000008ff087819 */ /* 0x000fe40000011608 */
[----:B------:R-:W-:Y:S01]  /*9ecd0*/  LOP3.LUT R41, R41, 0xffff, RZ, 0xc0, !PT ;  /* 0x0000ffff29297812 */ /* 0x000fe200078ec0ff */
[----:B------:R0:W-:Y:S01]  /*9ece0*/  STL [R1+0xc84], R43 ;  /* 0x000c842b01007387 */ /* 0x0001e20000100800 */
[----:B------:R-:W-:-:S02]  /*9ecf0*/  LOP3.LUT R39, R39, 0xffff, RZ, 0xc0, !PT ;  /* 0x0000ffff27277812 */ /* 0x000fc400078ec0ff */
[----:B------:R-:W-:Y:S02]  /*9ed00*/  LOP3.LUT R7, R7, 0xffff, RZ, 0xc0, !PT ;  /* 0x0000ffff07077812 */ /* 0x000fe400078ec0ff */
[----:B------:R-:W-:Y:S02]  /*9ed10*/  LOP3.LUT R37, R37, 0xffff, RZ, 0xc0, !PT ;  /* 0x0000ffff25257812 */ /* 0x000fe400078ec0ff */
[----:B------:R-:W-:Y:S02]  /*9ed20*/  LOP3.LUT R6, R6, 0xffff, RZ, 0xc0, !PT ;  /* 0x0000ffff06067812 */ /* 0x000fe400078ec0ff */
[----:B0-----:R-:W-:Y:S02]  /*9ed30*/  LOP3.LUT R43, R42, 0xffff, RZ, 0xc0, !PT ;  /* 0x0000ffff2a2b7812 */ /* 0x001fe400078ec0ff */
[----:B------:R-:W-:Y:S02]  /*9ed40*/  LOP3.LUT R42, R8, 0xffff, RZ, 0xc0, !PT ;  /* 0x0000ffff082a7812 */ /* 0x000fe400078ec0ff */
[----:B------:R-:W-:-:S02]  /*9ed50*/  LOP3.LUT R8, R47, 0xffff, RZ, 0xc0, !PT ;  /* 0x0000ffff2f087812 */ /* 0x000fc400078ec0ff */
[----:B------:R-:W-:Y:S01]  /*9ed60*/  PRMT R43, R43, 0x3340, R41 ;  /* 0x000033402b2b7816 */ /* 0x000fe20000000029 */
[----:B------:R-:W4:Y:S01]  /*9ed70*/  LDL.LU R47, [R1+0x3288] ;  /* 0x00328800012f7983 */ /* 0x000f220000300800 */
[----:B------:R-:W-:Y:S02]  /*9ed80*/  PRMT R39, R39, 0x3340, R42 ;  /* 0x0000334027277816 */ /* 0x000fe4000000002a */
[----:B------:R-:W-:Y:S01]  /*9ed90*/  PRMT R7, R7, 0x3340, R37 ;  /* 0x0000334007077816 */ /* 0x000fe20000000025 */
[----:B------:R-:W4:Y:S01]  /*9eda0*/  LDL.LU R41, [R1+0x3284] ;  /* 0x0032840001297983 */ /* 0x000f220000300800 */
[----:B------:R-:W-:-:S03]  /*9edb0*/  PRMT R6, R6, 0x3340, R8 ;  /* 0x0000334006067816 */ /* 0x000fc60000000008 */
[----:B------:R-:W-:Y:S04]  /*9edc0*/  STL [R1+0xae0], R43 ;  /* 0x000ae02b01007387 */ /* 0x000fe80000100800 */
[----:B------:R3:W-:Y:S04]  /*9edd0*/  STL [R1+0xacc], R39 ;  /* 0x000acc2701007387 */ /* 0x0007e80000100800 */
[----:B------:R-:W-:Y:S04]  /*9ede0*/  STL [R1+0xac0], R7 ;  /* 0x000ac00701007387 */ /* 0x000fe80000100800 */
[----:B------:R0:W-:Y:S01]  /*9edf0*/  STL [R1+0xaac], R6 ;  /* 0x000aac0601007387 */ /* 0x0001e20000100800 */
[----:B--2---:R-:W-:-:S03]  /*9ee00*/  LOP3.LUT R37, R4, 0xffff, RZ, 0xc0, !PT ;  /* 0x0000ffff04257812 */ /* 0x004fc600078ec0ff */
[----:B------:R-:W2:Y:S01]  /*9ee10*/  LDL.LU R4, [R1+0x2c14] ;  /* 0x002c140001047983 */ /* 0x000ea20000300800 */
[----:B---3--:R-:W-:-:S03]  /*9ee20*/  LOP3.LUT R39, R38, 0xffff, RZ, 0xc0, !PT ;  /* 0x0000ffff26277812 */ /* 0x008fc600078ec0ff */
[----:B------:R-:W3:Y:S01]  /*9ee30*/  LDL.LU R38, [R1+0x2c10] ;  /* 0x002c100001267983 */ /* 0x000ee20000300800 */
[----:B----4-:R-:W-:-:S03]  /*9ee40*/  LOP3.LUT R42, R50, 0xffff, RZ, 0xc0, !PT ;  /* 0x0000ffff322a7812 */ /* 0x010fc600078ec0ff */
[----:B------:R-:W4:Y:S01]  /*9ee50*/  LDL.LU R50, [R1+0x2b8] ;  /* 0x0002b80001327983 */ /* 0x000f220000300800 */
[----:B------:R-:W-:-:S03]  /*9ee60*/  LOP3.LUT R43, R5, 0xffff, RZ, 0xc0, !PT ;  /* 0x0000ffff052b7812 */ /* 0x000fc600078ec0ff */
[----:B------:R-:W4:Y:S01]  /*9ee70*/  LDL.LU R5, [R1+0x2b4] ;  /* 0x0002b40001057983 */ /* 0x000f220000300800 */
[----:B0-----:R-:W-:-:S03]  /*9ee80*/  LOP3.LUT R6, R2, 0xffff, RZ, 0xc0, !PT ;  /* 0x0000ffff02067812 */ /* 0x001fc600078ec0ff */
[----:B------:R-:W4:Y:S01]  /*9ee90*/  LDL.LU R2, [R1+0xf4] ;  /* 0x0000f40001027983 */ /* 0x000f220000300800 */
[----:B------:R-:W-:-:S03]  /*9eea0*/  LOP3.LUT R8, R49, 0xffff, RZ, 0xc0, !PT ;  /* 0x0000ffff31087812 */ /* 0x000fc600078ec0ff */
[----:B------:R-:W4:Y:S01]  /*9eeb0*/  LDL.LU R49, [R1+0xf0] ;  /* 0x0000f00001317983 */ /* 0x000f220000300800 */
[----:B------:R-:W-:Y:S02]  /*9eec0*/  SHF.R.U32.HI R7, RZ, 0x8, R37 ;  /* 0x00000008ff077819 */ /* 0x000fe40000011625 */
[----:B------:R-:W-:-:S05]  /*9eed0*/  PRMT R37, R37, 0x3340, R6 ;  /* 0x0000334025257816 */ /* 0x000fca0000000006 */
[----:B------:R0:W-:Y:S01]  /*9eee0*/  STL [R1+0xc74], R37 ;  /* 0x000c742501007387 */ /* 0x0001e20000100800 */
[----:B------:R-:W-:Y:S02]  /*9eef0*/  LOP3.LUT R9, R9, 0xffff, RZ, 0xc0, !PT ;  /* 0x0000ffff09097812 */ /* 0x000fe400078ec0ff */
[----:B0-----:R-:W-:Y:S02]  /*9ef00*/  SHF.R.U32.HI R37, RZ, 0x8, R6 ;  /* 0x00000008ff257819 */ /* 0x001fe40000011606 */
        /* <DEDUP_REMOVED lines=8> */
[----:B------:R-:W-:Y:S02]  /*9ef90*/  SHF.R.U32.HI R9, RZ, 0x8, R9 ;  /* 0x00000008ff097819 */ /* 0x000fe40000011609 */
[----:B0-----:R-:W-:Y:S02]  /*9efa0*/  SHF.R.U32.HI R43, RZ, 0x8, R42 ;  /* 0x00000008ff2b7819 */ /* 0x001fe4000001162a */
[----:B------:R-:W-:-:S05]  /*9efb0*/  PRMT R42, R42, 0x3340, R10 ;  /* 0x000033402a2a7816 */ /* 0x000fca000000000a */
[----:B------:R0:W-:Y:S01]  /*9efc0*/  STL [R1+0xc6c], R42 ;  /* 0x000c6c2a01007387 */ /* 0x0001e20000100800 */
[----:B------:R-:W-:Y:S02]  /*9efd0*/  LOP3.LUT R7, R7, 0xffff, RZ, 0xc0, !PT ;  /* 0x0000ffff07077812 */ /* 0x000fe400078ec0ff */
[----:B0-----:R-:W-:Y:S01]  /*9efe0*/  SHF.R.U32.HI R42, RZ, 0x8, R10 ;  /* 0x00000008ff2a7819 */ /* 0x001fe2000001160a */
[----:B------:R-:W-:Y:S01]  /*9eff0*/  IMAD.MOV.U32 R10, RZ, RZ, R39 ;  /* 0x000000ffff0a7224 */ /* 0x000fe200078e0027 */
[----:B------:R-:W-:-:S03]  /*9f000*/  LOP3.LUT R39, R8, 0xffff, RZ, 0xc0, !PT ;  /* 0x0000ffff08277812 */ /* 0x000fc600078ec0ff */
[----:B------:R-:W-:Y:S01]  /*9f010*/  IMAD.MOV.U32 R8, RZ, RZ, R42 ;  /* 0x000000ffff087224 */ /* 0x000fe200078e002a */
[----:B------:R-:W-:Y:S02]  /*9f020*/  LOP3.LUT R42, R9, 0xffff, RZ, 0xc0, !PT ;  /* 0x0000ffff092a7812 */ /* 0x000fe400078ec0ff */
[----:B------:R-:W-:Y:S02]  /*9f030*/  LOP3.LUT R37, R37, 0xffff, RZ, 0xc0, !PT ;  /* 0x0000ffff25257812 */ /* 0x000fe400078ec0ff */
[----:B------:R-:W-:Y:S02]  /*9f040*/  LOP3.LUT R6, R6, 0xffff, RZ, 0xc0, !PT ;  /* 0x0000ffff06067812 */ /* 0x000fe400078ec0ff */
[----:B------:R-:W-:Y:S02]  /*9f050*/  LOP3.LUT R10, R10, 0xffff, RZ, 0xc0, !PT ;  /* 0x0000ffff0a0a7812 */ /* 0x000fe400078ec0ff */
[----:B------:R-:W-:Y:S02]  /*9f060*/  LOP3.LUT R9, R43, 0xffff, RZ, 0xc0, !PT ;  /* 0x0000ffff2b097812 */ /* 0x000fe400078ec0ff */
[----:B------:R-:W-:Y:S01]  /*9f070*/  LOP3.LUT R8, R8, 0xffff, RZ, 0xc0, !PT ;  /* 0x0000ffff08087812 */ /* 0x000fe200078ec0ff */
[----:B------:R-:W4:Y:S01]  /*9f080*/  LDL.LU R43, [R1+0x3280] ;  /* 0x00328000012b7983 */ /* 0x000f220000300800 */
[----:B------:R-:W-:-:S02]  /*9f090*/  PRMT R39, R39, 0x3340, R42 ;  /* 0x0000334027277816 */ /* 0x000fc4000000002a */
[----:B------:R-:W-:Y:S01]  /*9f0a0*/  PRMT R37, R7, 0x3340, R37 ;  /* 0x0000334007257816 */ /* 0x000fe20000000025 */
[----:B------:R-:W4:Y:S01]  /*9f0b0*/  LDL.LU R42, [R1+0x327c] ;  /* 0x00327c00012a7983 */ /* 0x000f220000300800 */
[----:B------:R-:W-:Y:S02]  /*9f0c0*/  PRMT R7, R6, 0x3340, R10 ;  /* 0x0000334006077816 */ /* 0x000fe4000000000a */
[----:B------:R-:W-:Y:S01]  /*9f0d0*/  PRMT R6, R9, 0x3340, R8 ;  /* 0x0000334009067816 */ /* 0x000fe20000000008 */
[----:B------:R2:W-:Y:S04]  /*9f0e0*/  STL [R1+0xaa8], R39 ;  /* 0x000aa82701007387 */ /* 0x0005e80000100800 */
[----:B------:R3:W-:Y:S04]  /*9f0f0*/  STL [R1+0xaa4], R37 ;  /* 0x000aa42501007387 */ /* 0x0007e80000100800 */
[----:B------:R-:W-:Y:S04]  /*9f100*/  STL [R1+0xaa0], R7 ;  /* 0x000aa00701007387 */ /* 0x000fe80000100800 */
[----:B------:R0:W-:Y:S01]  /*9f110*/  STL [R1+0xa8c], R6 ;  /* 0x000a8c0601007387 */ /* 0x0001e20000100800 */
[----:B------:R-:W-:-:S02]  /*9f120*/  LOP3.LUT R12, R12, 0xffff, RZ, 0xc0, !PT ;  /* 0x0000ffff0c0c7812 */ /* 0x000fc400078ec0ff */
[----:B------:R-:W-:Y:S02]  /*9f130*/  LOP3.LUT R11, R11, 0xffff, RZ, 0xc0, !PT ;  /* 0x0000ffff0b0b7812 */ /* 0x000fe400078ec0ff */
[----:B--2---:R-:W-:Y:S02]  /*9f140*/  LOP3.LUT R39, R4, 0xffff, RZ, 0xc0, !PT ;  /* 0x0000ffff04277812 */ /* 0x004fe400078ec0ff */
[----:B---3--:R-:W-:Y:S02]  /*9f150*/  LOP3.LUT R37, R38, 0xffff, RZ, 0xc0, !PT ;  /* 0x0000ffff26257812 */ /* 0x008fe400078ec0ff */
[----:B------:R-:W2:Y:S01]  /*9f160*/  LDL.LU R38, [R1+0x2c2c] ;  /* 0x002c2c0001267983 */ /* 0x000ea20000300800 */
[----:B0-----:R-:W-:Y:S02]  /*9f170*/  SHF.R.U32.HI R6, RZ, 0x8, R39 ;  /* 0x00000008ff067819 */ /* 0x001fe40000011627 */
[----:B----4-:R-:W-:Y:S01]  /*9f180*/  LOP3.LUT R7, R50, 0xffff, RZ, 0xc0, !PT ;  /* 0x0000ffff32077812 */ /* 0x010fe200078ec0ff */
[----:B------:R-:W3:Y:S01]  /*9f190*/  LDL.LU R4, [R1+0x2c24] ;  /* 0x002c240001047983 */ /* 0x000ee20000300800 */
[----:B------:R-:W-:-:S03]  /*9f1a0*/  LOP3.LUT R10, R5, 0xffff, RZ, 0xc0, !PT ;  /* 0x0000ffff050a7812 */ /* 0x000fc600078ec0ff */
[----:B------:R-:W4:Y:S01]  /*9f1b0*/  LDL.LU R50, [R1+0x2bc] ;  /* 0x0002bc0001327983 */ /* 0x000f220000300800 */
[----:B------:R-:W-:-:S03]  /*9f1c0*/  LOP3.LUT R9, R2, 0xffff, RZ, 0xc0, !PT ;  /* 0x0000ffff02097812 */ /* 0x000fc600078ec0ff */
[----:B------:R-:W4:Y:S01]  /*9f1d0*/  LDL.LU R5, [R1+0x104] ;  /* 0x0001040001057983 */ /* 0x000f220000300800 */
[--C-:B------:R-:W-:Y:S02]  /*9f1e0*/  PRMT R39, R39, 0x3340, R9.reuse ;  /* 0x0000334027277816 */ /* 0x100fe40000000009 */
[----:B------:R-:W-:Y:S01]  /*9f1f0*/  LOP3.LUT R8, R49, 0xffff, RZ, 0xc0, !PT ;  /* 0x0000ffff31087812 */ /* 0x000fe200078ec0ff */
[----:B------:R-:W4:Y:S04]  /*9f200*/  LDL.LU R2, [R1+0xfc] ;  /* 0x0000fc0001027983 */ /* 0x000f280000300800 */
[----:B------:R-:W4:Y:S04]  /*9f210*/  LDL.LU R49, [R1+0xf8] ;  /* 0x0000f80001317983 */ /* 0x000f280000300800 */
[----:B------:R0:W-:Y:S02]  /*9f220*/  STL [R1+0xc68], R39 ;  /* 0x000c682701007387 */ /* 0x0001e40000100800 */
[----:B0-----:R-:W-:-:S02]  /*9f230*/  SHF.R.U32.HI R39, RZ, 0x8, R9 ;  /* 0x00000008ff277819 */ /* 0x001fc40000011609 */
[----:B------:R-:W-:Y:S02]  /*9f240*/  SHF.R.U32.HI R9, RZ, 0x8, R37 ;  /* 0x00000008ff097819 */ /* 0x000fe40000011625 */
[----:B------:R-:W-:-:S05]  /*9f250*/  PRMT R37, R37, 0x3340, R8 ;  /* 0x0000334025257816 */ /* 0x000fca0000000008 */
[----:B------:R0:W-:Y:S01]  /*9f260*/  STL [R1+0xc64], R37 ;  /* 0x000c642501007387 */ /* 0x0001e20000100800 */
[----:B------:R-:W-:Y:S02]  /*9f270*/  SHF.R.U32.HI R8, RZ, 0x8, R8 ;  /* 0x00000008ff087819 */ /* 0x000fe40000011608 */
[----:B0-----:R-:W-:Y:S02]  /*9f280*/  SHF.R.U32.HI R37, RZ, 0x8, R7 ;  /* 0x00000008ff257819 */ /* 0x001fe40000011607 */
[----:B------:R-:W-:-:S05]  /*9f290*/  PRMT R7, R7, 0x3340, R12 ;  /* 0x0000334007077816 */ /* 0x000fca000000000c */
[----:B------:R0:W-:Y:S02]  /*9f2a0*/  STL [R1+0xc60], R7 ;  /* 0x000c600701007387 */ /* 0x0001e40000100800 */
[----:B0-----:R-:W-:Y:S01]  /*9f2b0*/  SHF.R.U32.HI R7, RZ, 0x8, R12 ;  /* 0x00000008ff077819 */ /* 0x001fe2000001160c */
[----:B------:R-:W-:Y:S01]  /*9f2c0*/  IMAD.MOV.U32 R12, RZ, RZ, R8 ;  /* 0x000000ffff0c7224 */ /* 0x000fe200078e0008 */
[----:B------:R-:W-:Y:S02]  /*9f2d0*/  SHF.R.U32.HI R8, RZ, 0x8, R10 ;  /* 0x00000008ff087819 */ /* 0x000fe4000001160a */
[--C-:B------:R-:W-:Y:S02]  /*9f2e0*/  PRMT R10, R10, 0x3340, R11.reuse ;  /* 0x000033400a0a7816 */ /* 0x100fe4000000000b */
[----:B------:R-:W-:-:S03]  /*9f2f0*/  SHF.R.U32.HI R11, RZ, 0x8, R11 ;  /* 0x00000008ff0b7819 */ /* 0x000fc6000001160b */
[----:B------:R0:W-:Y:S01]  /*9f300*/  STL [R1+0xc5c], R10 ;  /* 0x000c5c0a01007387 */ /* 0x0001e20000100800 */
[----:B------:R-:W-:Y:S02]  /*9f310*/  LOP3.LUT R6, R6, 0xffff, RZ, 0xc0, !PT ;  /* 0x0000ffff06067812 */ /* 0x000fe400078ec0ff */
[----:B------:R-:W-:Y:S02]  /*9f320*/  LOP3.LUT R39, R39, 0xffff, RZ, 0xc0, !PT ;  /* 0x0000ffff27277812 */ /* 0x000fe400078ec0ff */
[----:B------:R-:W-:Y:S01]  /*9f330*/  LOP3.LUT R12, R12, 0xffff, RZ, 0xc0, !PT ;  /* 0x0000ffff0c0c7812 */ /* 0x000fe200078ec0ff */
[----:B0-----:R-:W-:Y:S01]  /*9f340*/  IMAD.MOV.U32 R10, RZ, RZ, R37 ;  /* 0x000000ffff0a7224 */ /* 0x001fe200078e0025 */
[----:B------:R-:W-:Y:S01]  /*9f350*/  LOP3.LUT R37, R9, 0xffff, RZ, 0xc0, !PT ;  /* 0x0000ffff09257812 */ /* 0x000fe200078ec0ff */
[----:B------:R-:W-:Y:S01]  /*9f360*/  IMAD.MOV.U32 R9, RZ, RZ, R11 ;  /* 0x000000ffff097224 */ /* 0x000fe200078e000b */
[----:B------:R-:W-:Y:S02]  /*9f370*/  LOP3.LUT R11, R8, 0xffff, RZ, 0xc0, !PT ;  /* 0x0000ffff080b7812 */ /* 0x000fe400078ec0ff */
[----:B------:R-:W-:Y:S01]  /*9f380*/  PRMT R6, R6, 0x3340, R39 ;  /* 0x0000334006067816 */ /* 0x000fe20000000027 */
[----:B------:R-:W-:Y:S01]  /*9f390*/  IMAD.MOV.U32 R8, RZ, RZ, R9 ;  /* 0x000000ffff087224 */ /* 0x000fe200078e0009 */
[----:B------:R-:W-:-:S02]  /*9f3a0*/  LOP3.LUT R9, R7, 0xffff, RZ, 0xc0, !PT ;  /* 0x0000ffff07097812 */ /* 0x000fc400078ec0ff */
[----:B------:R-:W4:Y:S01]  /*9f3b0*/  LDL.LU R7, [R1+0x3278] ;  /* 0x0032780001077983 */ /* 0x000f220000300800 */
[----:B------:R-:W-:-:S03]  /*9f3c0*/  PRMT R12, R37, 0x3340, R12 ;  /* 0x00003340250c7816 */ /* 0x000fc6000000000c */
[----:B------:R-:W4:Y:S04]  /*9f3d0*/  LDL.LU R39, [R1+0x3274] ;  /* 0x0032740001277983 */ /* 0x000f280000300800 */
[----:B------:R0:W-:Y:S04]  /*9f3e0*/  STL [R1+0xa88], R6 ;  /* 0x000a880601007387 */ /* 0x0001e80000100800 */
[----:B0-----:R-:W4:Y:S04]  /*9f3f0*/  LDL.LU R6, [R1+0x3270] ;  /* 0x0032700001067983 */ /* 0x001f280000300800 */
[----:B------:R-:W4:Y:S04]  /*9f400*/  LDL.LU R37, [R1+0x326c] ;  /* 0x00326c0001257983 */ /* 0x000f280000300800 */
[----:B------:R0:W-:Y:S04]  /*9f410*/  STL [R1+0xa84], R12 ;  /* 0x000a840c01007387 */ /* 0x0001e80000100800 */
[----:B0-----:R-:W4:Y:S01]  /*9f420*/  LDL.LU R12, [R1+0x2c20] ;  /* 0x002c2000010c7983 */ /* 0x001f220000300800 */
[----:B------:R-:W-:-:S02]  /*9f430*/  LOP3.LUT R10, R10, 0xffff, RZ, 0xc0, !PT ;  /* 0x0000ffff0a0a7812 */ /* 0x000fc400078ec0ff */
[----:B------:R-:W-:Y:S02]  /*9f440*/  LOP3.LUT R8, R8, 0xffff, RZ, 0xc0, !PT ;  /* 0x0000ffff08087812 */ /* 0x000fe400078ec0ff */
[----:B------:R-:W-:Y:S02]  /*9f450*/  PRMT R9, R10, 0x3340, R9 ;  /* 0x000033400a097816 */ /* 0x000fe40000000009 */
[----:B------:R-:W-:-:S03]  /*9f460*/  PRMT R8, R11, 0x3340, R8 ;  /* 0x000033400b087816 */ /* 0x000fc60000000008 */
[----:B------:R0:W-:Y:S04]  /*9f470*/  STL [R1+0xa80], R9 ;  /* 0x000a800901007387 */ /* 0x0001e80000100800 */
[----:B------:R1:W-:Y:S01]  /*9f480*/  STL [R1+0xa6c], R8 ;  /* 0x000a6c0801007387 */ /* 0x0003e20000100800 */
[----:B------:R-:W-:Y:S02]  /*9f490*/  LOP3.LUT R13, R13, 0xffff, RZ, 0xc0, !PT ;  /* 0x0000ffff0d0d7812 */ /* 0x000fe400078ec0ff */
[----:B--2---:R-:W-:Y:S02]  /*9f4a0*/  LOP3.LUT R38, R38, 0xffff, RZ, 0xc0, !PT ;  /* 0x0000ffff26267812 */ /* 0x004fe400078ec0ff */
[----:B---3--:R-:W-:Y:S02]  /*9f4b0*/  LOP3.LUT R4, R4, 0xffff, RZ, 0xc0, !PT ;  /* 0x0000ffff04047812 */ /* 0x008fe400078ec0ff */
[----:B----4-:R-:W-:-:S02]  /*9f4c0*/  LOP3.LUT R11, R50, 0xffff, RZ, 0xc0, !PT ;  /* 0x0000ffff320b7812 */ /* 0x010fc400078ec0ff */
[----:B------:R-:W-:Y:S02]  /*9f4d0*/  LOP3.LUT R10, R5, 0xffff, RZ, 0xc0, !PT ;  /* 0x0000ffff050a7812 */ /* 0x000fe400078ec0ff */
[----:B------:R-:W-:Y:S02]  /*9f4e0*/  SHF.R.U32.HI R5, RZ, 0x8, R38 ;  /* 0x00000008ff057819 */ /* 0x000fe40000011626 */
[--C-:B------:R-:W-:Y:S02]  /*9f4f0*/  PRMT R50, R38, 0x3340, R10.reuse ;  /* 0x0000334026327816 */ /* 0x100fe4000000000a */
[----:B0-----:R-:W-:Y:S02]  /*9f500*/  LOP3.LUT R9, R2, 0xffff, RZ, 0xc0, !PT ;  /* 0x0000ffff02097812 */ /* 0x001fe400078ec0ff */
[----:B------:R-:W-:Y:S01]  /*9f510*/  SHF.R.U32.HI R38, RZ, 0x8, R10 ;  /* 0x00000008ff267819 */ /* 0x000fe2000001160a */
[----:B------:R-:W2:Y:S01]  /*9f520*/  LDL.LU R2, [R1+0x10c] ;  /* 0x00010c0001027983 */ /* 0x000ea20000300800 */
[----:B-1----:R-:W-:-:S02]  /*9f530*/  LOP3.LUT R8, R49, 0xffff, RZ, 0xc0, !PT ;  /* 0x0000ffff31087812 */ /* 0x002fc400078ec0ff */
[--C-:B------:R-:W-:Y:S01]  /*9f540*/  PRMT R10, R4, 0x3340, R9.reuse ;  /* 0x00003340040a7816 */ /* 0x100fe20000000009 */
[----:B------:R-:W3:Y:S04]  /*9f550*/  LDL.LU R49, [R1+0x100] ;  /* 0x0001000001317983 */ /* 0x000ee80000300800 */
[----:B------:R0:W-:Y:S02]  /*9f560*/  STL [R1+0xc4c], R50 ;  /* 0x000c4c3201007387 */ /* 0x0001e40000100800 */
[----:B0-----:R-:W-:Y:S02]  /*9f570*/  SHF.R.U32.HI R50, RZ, 0x8, R4 ;  /* 0x00000008ff327819 */ /* 0x001fe40000011604 */
[----:B------:R-:W4:Y:S04]  /*9f580*/  LDL.LU R4, [R1+0x3268] ;  /* 0x0032680001047983 */ /* 0x000f280000300800 */
[----:B------:R0:W-:Y:S02]  /*9f590*/  STL [R1+0xc58], R10 ;  /* 0x000c580a01007387 */ /* 0x0001e40000100800 */
[----:B0-----:R-:W-:-:S02]  /*9f5a0*/  SHF.R.U32.HI R10, RZ, 0x8, R9 ;  /* 0x00000008ff0a7819 */ /* 0x001fc40000011609 */
[----:B------:R-:W-:Y:S02]  /*9f5b0*/  LOP3.LUT R50, R50, 0xffff, RZ, 0xc0, !PT ;  /* 0x0000ffff32327812 */ /* 0x000fe400078ec0ff */
[----:B------:R-:W-:-:S04]  /*9f5c0*/  LOP3.LUT R12, R12, 0xffff, RZ, 0xc0, !PT ;  /* 0x0000ffff0c0c7812 */ /* 0x000fc800078ec0ff */
[----:B------:R-:W-:Y:S02]  /*9f5d0*/  SHF.R.U32.HI R9, RZ, 0x8, R12 ;  /* 0x00000008ff097819 */ /* 0x000fe4000001160c */
[----:B------:R-:W-:-:S05]  /*9f5e0*/  PRMT R12, R12, 0x3340, R8 ;  /* 0x000033400c0c7816 */ /* 0x000fca0000000008 */
[----:B------:R0:W-:Y:S02]  /*9f5f0*/  STL [R1+0xc54], R12 ;  /* 0x000c540c01007387 */ /* 0x0001e40000100800 */
[----:B0-----:R-:W-:Y:S02]  /*9f600*/  SHF.R.U32.HI R12, RZ, 0x8, R8 ;  /* 0x00000008ff0c7819 */ /* 0x001fe40000011608 */
[----:B------:R-:W-:Y:S02]  /*9f610*/  SHF.R.U32.HI R8, RZ, 0x8, R11 ;  /* 0x00000008ff087819 */ /* 0x000fe4000001160b */
[----:B------:R-:W-:-:S05]  /*9f620*/  PRMT R11, R11, 0x3340, R13 ;  /* 0x000033400b0b7816 */ /* 0x000fca000000000d */
[----:B------:R0:W-:Y:S02]  /*9f630*/  STL [R1+0xc50], R11 ;  /* 0x000c500b01007387 */ /* 0x0001e40000100800 */
[----:B0-----:R-:W-:Y:S01]  /*9f640*/  IMAD.MOV.U32 R11, RZ, RZ, R10 ;  /* 0x000000ffff0b7224 */ /* 0x001fe200078e000a */
[----:B------:R-:W-:Y:S01]  /*9f650*/  SHF.R.U32.HI R10, RZ, 0x8, R13 ;  /* 0x00000008ff0a7819 */ /* 0x000fe2000001160d */
[----:B------:R-:W-:Y:S01]  /*9f660*/  IMAD.MOV.U32 R13, RZ, RZ, R5 ;  /* 0x000000ffff0d7224 */ /* 0x000fe200078e0005 */
[----:B------:R-:W-:-:S03]  /*9f670*/  LOP3.LUT R5, R9, 0xffff, RZ, 0xc0, !PT ;  /* 0x0000ffff09057812 */ /* 0x000fc600078ec0ff */
[----:B------:R-:W-:Y:S01]  /*9f680*/  IMAD.MOV.U32 R9, RZ, RZ, R13 ;  /* 0x000000ffff097224 */ /* 0x000fe200078e000d */
[----:B------:R-:W-:Y:S02]  /*9f690*/  LOP3.LUT R13, R11, 0xffff, RZ, 0xc0, !PT ;  /* 0x0000ffff0b0d7812 */ /* 0x000fe400078ec0ff */
[----:B------:R-:W-:Y:S02]  /*9f6a0*/  LOP3.LUT R11, R8, 0xffff, RZ, 0xc0, !PT ;  /* 0x0000ffff080b7812 */ /* 0x000fe400078ec0ff */
[----:B------:R-:W-:Y:S02]  /*9f6b0*/  PRMT R13, R50, 0x3340, R13 ;  /* 0x00003340320d7816 */ /* 0x000fe4000000000d */
[----:B------:R-:W-:Y:S02]  /*9f6c0*/  LOP3.LUT R8, R38, 0xffff, RZ, 0xc0, !PT ;  /* 0x0000ffff26087812 */ /* 0x000fe400078ec0ff */
[----:B------:R-:W4:Y:S01]  /*9f6d0*/  LDL.LU R38, [R1+0x3264] ;  /* 0x0032640001267983 */ /* 0x000f220000300800 */
[----:B------:R-:W-:-:S03]  /*9f6e0*/  LOP3.LUT R12, R12, 0xffff, RZ, 0xc0, !PT ;  /* 0x0000ffff0c0c7812 */ /* 0x000fc600078ec0ff */
[----:B------:R-:W4:Y:S04]  /*9f6f0*/  LDL.LU R50, [R1+0x3260] ;  /* 0x0032600001327983 */ /* 0x000f280000300800 */
[----:B------:R0:W-:Y:S01]  /*9f700*/  STL [R1+0xa68], R13 ;  /* 0x000a680d01007387 */ /* 0x0001e20000100800 */
[----:B------:R-:W-:-:S03]  /*9f710*/  PRMT R12, R5, 0x3340, R12 ;  /* 0x00003340050c7816 */ /* 0x000fc6000000000c */
[----:B0-----:R-:W4:Y:S04]  /*9f720*/  LDL.LU R13, [R1+0x2c60] ;  /* 0x002c6000010d7983 */ /* 0x001f280000300800 */
[----:B------:R-:W4:Y:S01]  /*9f730*/  LDL.LU R5, [R1+0x325c] ;  /* 0x00325c0001057983 */ /* 0x000f220000300800 */
[----:B------:R-:W-:-:S03]  /*9f740*/  LOP3.LUT R10, R10, 0xffff, RZ, 0xc0, !PT ;  /* 0x0000ffff0a0a7812 */ /* 0x000fc600078ec0ff */
[----:B------:R0:W-:Y:S01]  /*9f750*/  STL [R1+0xa64], R12 ;  /* 0x000a640c01007387 */ /* 0x0001e20000100800 */
[----:B------:R-:W-:-:S03]  /*9f760*/  PRMT R10, R11, 0x3340, R10 ;  /* 0x000033400b0a7816 */ /* 0x000fc6000000000a */
[----:B0-----:R-:W4:Y:S04]  /*9f770*/  LDL.LU R12, [R1+0x2c48] ;  /* 0x002c4800010c7983 */ /* 0x001f280000300800 */
[----:B------:R-:W4:Y:S04]  /*9f780*/  LDL.LU R11, [R1+0x2bcc] ;  /* 0x002bcc00010b7983 */ /* 0x000f280000300800 */
[----:B------:R0:W-:Y:S04]  /*9f790*/  STL [R1+0xa60], R10 ;  /* 0x000a600a01007387 */ /* 0x0001e80000100800 */
[----:B0-----:R-:W4:Y:S01]  /*9f7a0*/  LDL.LU R10, [R1+0x2c0] ;  /* 0x0002c000010a7983 */ /* 0x001f220000300800 */
[----:B------:R-:W-:-:S04]  /*9f7b0*/  LOP3.LUT R9, R9, 0xffff, RZ, 0xc0, !PT ;  /* 0x0000ffff09097812 */ /* 0x000fc800078ec0ff */
[----:B------:R-:W-:-:S05]  /*9f7c0*/  PRMT R8, R9, 0x3340, R8 ;  /* 0x0000334009087816 */ /* 0x000fca0000000008 */
[----:B------:R3:W-:Y:S01]  /*9f7d0*/  STL [R1+0xa4c], R8 ;  /* 0x000a4c0801007387 */ /* 0x0007e20000100800 */
[----:B------:R-:W-:Y:S02]  /*9f7e0*/  LOP3.LUT R15, R15, 0xffff, RZ, 0xc0, !PT ;  /* 0x0000ffff0f0f7812 */ /* 0x000fe400078ec0ff */
[----:B------:R-:W-:Y:S02]  /*9f7f0*/  LOP3.LUT R14, R14, 0xffff, RZ, 0xc0, !PT ;  /* 0x0000ffff0e0e7812 */ /* 0x000fe400078ec0ff */
[----:B--2---:R-:W-:Y:S02]  /*9f800*/  LOP3.LUT R9, R2, 0xffff, RZ, 0xc0, !PT ;  /* 0x0000ffff02097812 */ /* 0x004fe400078ec0ff */
[----:B---3--:R-:W-:Y:S02]  /*9f810*/  LOP3.LUT R8, R49, 0xffff, RZ, 0xc0, !PT ;  /* 0x0000ffff31087812 */ /* 0x008fe400078ec0ff */
[----:B------:R-:W2:Y:S01]  /*9f820*/  LDL.LU R49, [R1+0x108] ;  /* 0x0001080001317983 */ /* 0x000ea20000300800 */
[----:B----4-:R-:W-:-:S04]  /*9f830*/  LOP3.LUT R13, R13, 0xffff, RZ, 0xc0, !PT ;  /* 0x0000ffff0d0d7812 */ /* 0x010fc800078ec0ff */
[----:B------:R-:W-:Y:S02]  /*9f840*/  SHF.R.U32.HI R2, RZ, 0x8, R13 ;  /* 0x00000008ff027819 */ /* 0x000fe4000001160d */
[----:B------:R-:W-:-:S05]  /*9f850*/  PRMT R13, R13, 0x3340, R9 ;  /* 0x000033400d0d7816 */ /* 0x000fca0000000009 */
[----:B------:R0:W-:Y:S01]  /*9f860*/  STL [R1+0xc3c], R13 ;  /* 0x000c3c0d01007387 */ /* 0x0001e20000100800 */
[----:B------:R-:W-:Y:S01]  /*9f870*/  LOP3.LUT R12, R12, 0xffff, RZ, 0xc0, !PT ;  /* 0x0000ffff0c0c7812 */ /* 0x000fe200078ec0ff */
[----:B0-----:R-:W-:Y:S01]  /*9f880*/  IMAD.MOV.U32 R13, RZ, RZ, R2 ;  /* 0x000000ffff0d7224 */ /* 0x001fe200078e0002 */
[----:B------:R-:W-:Y:S02]  /*9f890*/  SHF.R.U32.HI R2, RZ, 0x8, R9 ;  /* 0x00000008ff027819 */ /* 0x000fe40000011609 */
[----:B------:R-:W-:Y:S02]  /*9f8a0*/  SHF.R.U32.HI R9, RZ, 0x8, R12 ;  /* 0x00000008ff097819 */ /* 0x000fe4000001160c */
[----:B------:R-:W-:Y:S02]  /*9f8b0*/  PRMT R12, R12, 0x3340, R8 ;  /* 0x000033400c0c7816 */ /* 0x000fe40000000008 */
[----:B------:R-:W-:-:S03]  /*9f8c0*/  LOP3.LUT R11, R11, 0xffff, RZ, 0xc0, !PT ;  /* 0x0000ffff0b0b7812 */ /* 0x000fc600078ec0ff */
[----:B------:R0:W-:Y:S01]  /*9f8d0*/  STL [R1+0xc48], R12 ;  /* 0x000c480c01007387 */ /* 0x0001e20000100800 */
[----:B------:R-:W-:Y:S02]  /*9f8e0*/  LOP3.LUT R10, R10, 0xffff, RZ, 0xc0, !PT ;  /* 0x0000ffff0a0a7812 */ /* 0x000fe400078ec0ff */
[----:B0-----:R-:W-:Y:S02]  /*9f8f0*/  SHF.R.U32.HI R12, RZ, 0x8, R11 ;  /* 0x00000008ff0c7819 */ /* 0x001fe4000001160b */
[----:B------:R-:W-:-:S05]  /*9f900*/  PRMT R11, R11, 0x3340, R15 ;  /* 0x000033400b0b7816 */ /* 0x000fca000000000f */
[----:B------:R0:W-:Y:S02]  /*9f910*/  STL [R1+0xc44], R11 ;  /* 0x000c440b01007387 */ /* 0x0001e40000100800 */
[----:B0-----:R-:W-:Y:S01]  /*9f920*/  SHF.R.U32.HI R11, RZ, 0x8, R15 ;  /* 0x00000008ff0b7819 */ /* 0x001fe2000001160f */
[----:B------:R-:W-:Y:S01]  /*9f930*/  IMAD.MOV.U32 R15, RZ, RZ, R13 ;  /* 0x000000ffff0f7224 */ /* 0x000fe200078e000d */
[----:B------:R-:W-:Y:S02]  /*9f940*/  SHF.R.U32.HI R13, RZ, 0x8, R10 ;  /* 0x00000008ff0d7819 */ /* 0x000fe4000001160a */
[----:B------:R-:W-:Y:S02]  /*9f950*/  PRMT R10, R10, 0x3340, R14 ;  /* 0x000033400a0a7816 */ /* 0x000fe4000000000e */
[----:B------:R-:W-:-:S03]  /*9f960*/  SHF.R.U32.HI R8, RZ, 0x8, R8 ;  /* 0x00000008ff087819 */ /* 0x000fc60000011608 */
        /* <DEDUP_REMOVED lines=8> */
[----:B------:R-:W-:Y:S02]  /*9f9f0*/  PRMT R15, R15, 0x3340, R14 ;  /* 0x000033400f0f7816 */ /* 0x000fe4000000000e */
[----:B------:R-:W-:Y:S02]  /*9fa00*/  LOP3.LUT R13, R13, 0xffff, RZ, 0xc0, !PT ;  /* 0x0000ffff0d0d7812 */ /* 0x000fe400078ec0ff */
[----:B------:R-:W-:Y:S02]  /*9fa10*/  LOP3.LUT R10, R10, 0xffff, RZ, 0xc0, !PT ;  /* 0x0000ffff0a0a7812 */ /* 0x000fe400078ec0ff */
[----:B------:R-:W-:-:S02]  /*9fa20*/  LOP3.LUT R8, R2, 0xffff, RZ, 0xc0, !PT ;  /* 0x0000ffff02087812 */ /* 0x000fc400078ec0ff */
[----:B------:R-:W3:Y:S01]  /*9fa30*/  LDL.LU R2, [R1+0x3258] ;  /* 0x0032580001027983 */ /* 0x000ee20000300800 */
[----:B------:R-:W-:-:S03]  /*9fa40*/  PRMT R11, R12, 0x3340, R11 ;  /* 0x000033400c0b7816 */ /* 0x000fc6000000000b */
[----:B------:R-:W4:Y:S01]  /*9fa50*/  LDL.LU R14, [R1+0x2ca4] ;  /* 0x002ca400010e7983 */ /* 0x000f220000300800 */
[----:B------:R-:W-:-:S03]  /*9fa60*/  PRMT R10, R13, 0x3340, R10 ;  /* 0x000033400d0a7816 */ /* 0x000fc6000000000a */
[----:B------:R0:W-:Y:S04]  /*9fa70*/  STL [R1+0xa48], R15 ;  /* 0x000a480f01007387 */ /* 0x0001e80000100800 */
[----:B0-----:R-:W3:Y:S04]  /*9fa80*/  LDL.LU R15, [R1+0x110] ;  /* 0x00011000010f7983 */ /* 0x001ee80000300800 */
[----:B------:R-:W3:Y:S04]  /*9fa90*/  LDL.LU R12, [R1+0x2c98] ;  /* 0x002c9800010c7983 */ /* 0x000ee80000300800 */
[----:B------:R0:W-:Y:S04]  /*9faa0*/  STL [R1+0xa44], R11 ;  /* 0x000a440b01007387 */ /* 0x0001e80000100800 */
[----:B0-----:R-:W3:Y:S04]  /*9fab0*/  LDL.LU R11, [R1+0x2bd0] ;  /* 0x002bd000010b7983 */ /* 0x001ee80000300800 */
[----:B------:R-:W3:Y:S04]  /*9fac0*/  LDL.LU R13, [R1+0x2ca0] ;  /* 0x002ca000010d7983 */ /* 0x000ee80000300800 */
[----:B------:R0:W-:Y:S04]  /*9fad0*/  STL [R1+0xa40], R10 ;  /* 0x000a400a01007387 */ /* 0x0001e80000100800 */
[----:B0-----:R-:W3:Y:S01]  /*9fae0*/  LDL.LU R10, [R1+0x114] ;  /* 0x00011400010a7983 */ /* 0x001ee20000300800 */
[----:B------:R-:W-:-:S04]  /*9faf0*/  LOP3.LUT R9, R9, 0xffff, RZ, 0xc0, !PT ;  /* 0x0000ffff09097812 */ /* 0x000fc800078ec0ff */
[----:B------:R-:W-:-:S05]  /*9fb00*/  PRMT R8, R9, 0x3340, R8 ;  /* 0x0000334009087816 */ /* 0x000fca0000000008 */
[----:B------:R2:W-:Y:S02]  /*9fb10*/  STL [R1+0xa2c], R8 ;  /* 0x000a2c0801007387 */ /* 0x0005e40000100800 */
[----:B--2---:R-:W-:Y:S02]  /*9fb20*/  LOP3.LUT R8, R49, 0xffff, RZ, 0xc0, !PT ;  /* 0x0000ffff31087812 */ /* 0x004fe400078ec0ff */
[----:B------:R-:W-:Y:S02]  /*9fb30*/  LOP3.LUT R16, R16, 0xffff, RZ, 0xc0, !PT ;  /* 0x0000ffff10107812 */ /* 0x000fe400078ec0ff */
[----:B----4-:R-:W-:-:S04]  /*9fb40*/  LOP3.LUT R14, R14, 0xffff, RZ, 0xc0, !PT ;  /* 0x0000ffff0e0e7812 */ /* 0x010fc800078ec0ff */
[----:B------:R-:W-:Y:S02]  /*9fb50*/  SHF.R.U32.HI R49, RZ, 0x8, R14 ;  /* 0x00000008ff317819 */ /* 0x000fe4000001160e */
[----:B---3--:R-:W-:Y:S02]  /*9fb60*/  LOP3.LUT R9, R15, 0xffff, RZ, 0xc0, !PT ;  /* 0x0000ffff0f097812 */ /* 0x008fe400078ec0ff */
[----:B------:R-:W-:Y:S02]  /*9fb70*/  LOP3.LUT R12, R12, 0xffff, RZ, 0xc0, !PT ;  /* 0x0000ffff0c0c7812 */ /* 0x000fe400078ec0ff */
[----:B------:R-:W-:Y:S02]  /*9fb80*/  LOP3.LUT R13, R13, 0xffff, RZ, 0xc0, !PT ;  /* 0x0000ffff0d0d7812 */ /* 0x000fe400078ec0ff */
[----:B------:R-:W-:-:S04]  /*9fb90*/  LOP3.LUT R10, R10, 0xffff, RZ, 0xc0, !PT ;  /* 0x0000ffff0a0a7812 */ /* 0x000fc800078ec0ff */
[--C-:B------:R-:W-:Y:S02]  /*9fba0*/  PRMT R14, R14, 0x3340, R10.reuse ;  /* 0x000033400e0e7816 */ /* 0x100fe4000000000a */
[----:B------:R-:W-:Y:S02]  /*9fbb0*/  SHF.R.U32.HI R15, RZ, 0x8, R10 ;  /* 0x00000008ff0f7819 */ /* 0x000fe4000001160a */
[----:B------:R-:W-:Y:S01]  /*9fbc0*/  SHF.R.U32.HI R10, RZ, 0x8, R13 ;  /* 0x00000008ff0a7819 */ /* 0x000fe2000001160d */
[----:B------:R0:W-:Y:S01]  /*9fbd0*/  STL [R1+0xc30], R14 ;  /* 0x000c300e01007387 */ /* 0x0001e20000100800 */
[----:B------:R-:W-:Y:S02]  /*9fbe0*/  LOP3.LUT R11, R11, 0xffff, RZ, 0xc0, !PT ;  /* 0x0000ffff0b0b7812 */ /* 0x000fe400078ec0ff */
[--C-:B0-----:R-:W-:Y:S02]  /*9fbf0*/  PRMT R14, R13, 0x3340, R9.reuse ;  /* 0x000033400d0e7816 */ /* 0x101fe40000000009 */
[----:B------:R-:W-:Y:S01]  /*9fc00*/  SHF.R.U32.HI R13, RZ, 0x8, R9 ;  /* 0x00000008ff0d7819 */ /* 0x000fe20000011609 */
[----:B------:R-:W-:Y:S01]  /*9fc10*/  IMAD.MOV.U32 R9, RZ, RZ, R15 ;  /* 0x000000ffff097224 */ /* 0x000fe200078e000f */
[----:B------:R-:W-:-:S02]  /*9fc20*/  SHF.R.U32.HI R15, RZ, 0x8, R12 ;  /* 0x00000008ff0f7819 */ /* 0x000fc4000001160c */
[----:B------:R-:W-:Y:S01]  /*9fc30*/  PRMT R12, R12, 0x3340, R8 ;  /* 0x000033400c0c7816 */ /* 0x000fe20000000008 */
[----:B------:R0:W-:Y:S01]  /*9fc40*/  STL [R1+0xc2c], R14 ;  /* 0x000c2c0e01007387 */ /* 0x0001e20000100800 */
[----:B------:R-:W-:-:S03]  /*9fc50*/  LOP3.LUT R15, R15, 0xffff, RZ, 0xc0, !PT ;  /* 0x0000ffff0f0f7812 */ /* 0x000fc600078ec0ff */
[----:B------:R1:W-:Y:S01]  /*9fc60*/  STL [R1+0xc38], R12 ;  /* 0x000c380c01007387 */ /* 0x0003e20000100800 */
[----:B0-----:R-:W-:Y:S01]  /*9fc70*/  SHF.R.U32.HI R14, RZ, 0x8, R8 ;  /* 0x00000008ff0e7819 */ /* 0x001fe20000011608 */
[----:B------:R-:W-:Y:S01]  /*9fc80*/  IMAD.MOV.U32 R8, RZ, RZ, R13 ;  /* 0x000000ffff087224 */ /* 0x000fe200078e000d */
[----:B------:R-:W-:Y:S02]  /*9fc90*/  SHF.R.U32.HI R13, RZ, 0x8, R11 ;  /* 0x00000008ff0d7819 */ /* 0x000fe4000001160b */
[--C-:B------:R-:W-:Y:S02]  /*9fca0*/  PRMT R11, R11, 0x3340, R16.reuse ;  /* 0x000033400b0b7816 */ /* 0x100fe40000000010 */
[----:B-1----:R-:W-:Y:S02]  /*9fcb0*/  SHF.R.U32.HI R12, RZ, 0x8, R16 ;  /* 0x00000008ff0c7819 */ /* 0x002fe40000011610 */
[----:B------:R-:W-:Y:S01]  /*9fcc0*/  LOP3.LUT R14, R14, 0xffff, RZ, 0xc0, !PT ;  /* 0x0000ffff0e0e7812 */ /* 0x000fe200078ec0ff */
[----:B------:R-:W2:Y:S01]  /*9fcd0*/  LDL.LU R16, [R1+0x118] ;  /* 0x0001180001107983 */ /* 0x000ea20000300800 */
[----:B------:R-:W-:-:S02]  /*9fce0*/  LOP3.LUT R13, R13, 0xffff, RZ, 0xc0, !PT ;  /* 0x0000ffff0d0d7812 */ /* 0x000fc400078ec0ff */
[----:B------:R-:W-:Y:S01]  /*9fcf0*/  LOP3.LUT R12, R12, 0xffff, RZ, 0xc0, !PT ;  /* 0x0000ffff0c0c7812 */ /* 0x000fe200078ec0ff */
[----:B------:R0:W-:Y:S01]  /*9fd00*/  STL [R1+0xc34], R11 ;  /* 0x000c340b01007387 */ /* 0x0001e20000100800 */
[----:B------:R-:W-:Y:S02]  /*9fd10*/  PRMT R14, R15, 0x3340, R14 ;  /* 0x000033400f0e7816 */ /* 0x000fe4000000000e */
[----:B------:R-:W-:Y:S02]  /*9fd20*/  PRMT R12, R13, 0x3340, R12 ;  /* 0x000033400d0c7816 */ /* 0x000fe4000000000c */
[----:B------:R-:W-:Y:S02]  /*9fd30*/  LOP3.LUT R9, R9, 0xffff, RZ, 0xc0, !PT ;  /* 0x0000ffff09097812 */ /* 0x000fe400078ec0ff */
[----:B0-----:R-:W-:Y:S02]  /*9fd40*/  LOP3.LUT R11, R10, 0xffff, RZ, 0xc0, !PT ;  /* 0x0000ffff0a0b7812 */ /* 0x001fe400078ec0ff */
[----:B------:R-:W-:-:S02]  /*9fd50*/  LOP3.LUT R10, R49, 0xffff, RZ, 0xc0, !PT ;  /* 0x0000ffff310a7812 */ /* 0x000fc400078ec0ff */
[----:B------:R-:W3:Y:S04]  /*9fd60*/  LDL.LU R49, [R1+0x3254] ;  /* 0x0032540001317983 */ /* 0x000ee80000300800 */
[----:B------:R-:W4:Y:S04]  /*9fd70*/  LDL.LU R15, [R1+0x2bd4] ;  /* 0x002bd400010f7983 */ /* 0x000f280000300800 */
[----:B------:R0:W-:Y:S01]  /*9fd80*/  STL [R1+0xa28], R14 ;  /* 0x000a280e01007387 */ /* 0x0001e20000100800 */
[----:B------:R-:W-:-:S03]  /*9fd90*/  PRMT R10, R10, 0x3340, R9 ;  /* 0x000033400a0a7816 */ /* 0x000fc60000000009 */
[----:B0-----:R-:W3:Y:S04]  /*9fda0*/  LDL.LU R14, [R1+0x11c] ;  /* 0x00011c00010e7983 */ /* 0x001ee80000300800 */
[----:B------:R-:W3:Y:S04]  /*9fdb0*/  LDL.LU R13, [R1+0x2ccc] ;  /* 0x002ccc00010d7983 */ /* 0x000ee80000300800 */
[----:B------:R0:W-:Y:S04]  /*9fdc0*/  STL [R1+0xa24], R12 ;  /* 0x000a240c01007387 */ /* 0x0001e80000100800 */
[----:B0-----:R-:W3:Y:S04]  /*9fdd0*/  LDL.LU R12, [R1+0x2cc8] ;  /* 0x002cc800010c7983 */ /* 0x001ee80000300800 */
[----:B------:R-:W3:Y:S01]  /*9fde0*/  LDL.LU R9, [R1+0x2bd8] ;  /* 0x002bd80001097983 */ /* 0x000ee20000300800 */
[----:B------:R-:W-:-:S04]  /*9fdf0*/  LOP3.LUT R8, R8, 0xffff, RZ, 0xc0, !PT ;  /* 0x0000ffff08087812 */ /* 0x000fc800078ec0ff */
[----:B------:R-:W-:Y:S01]  /*9fe00*/  PRMT R8, R11, 0x3340, R8 ;  /* 0x000033400b087816 */ /* 0x000fe20000000008 */
[----:B------:R-:W-:Y:S04]  /*9fe10*/  STL [R1+0xa20], R10 ;  /* 0x000a200a01007387 */ /* 0x000fe80000100800 */
[----:B------:R2:W-:Y:S01]  /*9fe20*/  STL [R1+0xa0c], R8 ;  /* 0x000a0c0801007387 */ /* 0x0005e20000100800 */
[----:B------:R-:W-:Y:S02]  /*9fe30*/  LOP3.LUT R18, R18, 0xffff, RZ, 0xc0, !PT ;  /* 0x0000ffff12127812 */ /* 0x000fe400078ec0ff */
[----:B------:R-:W-:Y:S02]  /*9fe40*/  LOP3.LUT R17, R17, 0xffff, RZ, 0xc0, !PT ;  /* 0x0000ffff11117812 */ /* 0x000fe400078ec0ff */
[----:B--2---:R-:W-:-:S02]  /*9fe50*/  LOP3.LUT R8, R16, 0xffff, RZ, 0xc0, !PT ;  /* 0x0000ffff10087812 */ /* 0x004fc400078ec0ff */
[----:B----4-:R-:W-:Y:S02]  /*9fe60*/  LOP3.LUT R10, R15, 0xffff, RZ, 0xc0, !PT ;  /* 0x0000ffff0f0a7812 */ /* 0x010fe400078ec0ff */
[----:B---3--:R-:W-:Y:S02]  /*9fe70*/  LOP3.LUT R13, R13, 0xffff, RZ, 0xc0, !PT ;  /* 0x0000ffff0d0d7812 */ /* 0x008fe400078ec0ff */
[----:B------:R-:W-:Y:S02]  /*9fe80*/  LOP3.LUT R11, R9, 0xffff, RZ, 0xc0, !PT ;  /* 0x0000ffff090b7812 */ /* 0x000fe400078ec0ff */
[----:B------:R-:W-:Y:S02]  /*9fe90*/  LOP3.LUT R9, R14, 0xffff, RZ, 0xc0, !PT ;  /* 0x0000ffff0e097812 */ /* 0x000fe400078ec0ff */
[----:B------:R-:W-:Y:S02]  /*9fea0*/  SHF.R.U32.HI R14, RZ, 0x8, R13 ;  /* 0x00000008ff0e7819 */ /* 0x000fe4000001160d */
[----:B------:R-:W-:-:S02]  /*9feb0*/  PRMT R13, R13, 0x3340, R9 ;  /* 0x000033400d0d7816 */ /* 0x000fc40000000009 */
[----:B------:R-:W-:Y:S02]  /*9fec0*/  LOP3.LUT R12, R12, 0xffff, RZ, 0xc0, !PT ;  /* 0x0000ffff0c0c7812 */ /* 0x000fe400078ec0ff */
[----:B------:R-:W-:Y:S01]  /*9fed0*/  SHF.R.U32.HI R16, RZ, 0x8, R9 ;  /* 0x00000008ff107819 */ /* 0x000fe20000011609 */
[----:B------:R0:W-:Y:S01]  /*9fee0*/  STL [R1+0xc20], R13 ;  /* 0x000c200d01007387 */ /* 0x0001e20000100800 */
[----:B------:R-:W-:Y:S02]  /*9fef0*/  SHF.R.U32.HI R9, RZ, 0x8, R12 ;  /* 0x00000008ff097819 */ /* 0x000fe4000001160c */
[----:B0-----:R-:W-:Y:S01]  /*9ff00*/  PRMT R13, R12, 0x3340, R8 ;  /* 0x000033400c0d7816 */ /* 0x001fe20000000008 */
[----:B------:R-:W-:Y:S01]  /*9ff10*/  IMAD.MOV.U32 R12, RZ, RZ, R14 ;  /* 0x000000ffff0c7224 */ /* 0x000fe200078e000e */
[----:B------:R-:W-:Y:S02]  /*9ff20*/  SHF.R.U32.HI R14, RZ, 0x8, R11 ;  /* 0x00000008ff0e7819 */ /* 0x000fe4000001160b */
[----:B------:R-:W-:Y:S01]  /*9ff30*/  PRMT R11, R11, 0x3340, R18 ;  /* 0x000033400b0b7816 */ /* 0x000fe20000000012 */
[----:B------:R0:W-:Y:S01]  /*9ff40*/  STL [R1+0xc1c], R13 ;  /* 0x000c1c0d01007387 */ /* 0x0001e20000100800 */
[----:B------:R-:W-:-:S03]  /*9ff50*/  SHF.R.U32.HI R15, RZ, 0x8, R10 ;  /* 0x00000008ff0f7819 */ /* 0x000fc6000001160a */
[----:B------:R1:W-:Y:S01]  /*9ff60*/  STL [R1+0xc28], R11 ;  /* 0x000c280b01007387 */ /* 0x0003e20000100800 */
[----:B------:R-:W-:Y:S02]  /*9ff70*/  LOP3.LUT R14, R14, 0xffff, RZ, 0xc0, !PT ;  /* 0x0000ffff0e0e7812 */ /* 0x000fe400078ec0ff */
[----:B0-----:R-:W-:Y:S02]  /*9ff80*/  SHF.R.U32.HI R13, RZ, 0x8, R18 ;  /* 0x00000008ff0d7819 */ /* 0x001fe40000011612 */
[----:B------:R-:W2:Y:S01]  /*9ff90*/  LDL.LU R18, [R1+0x130] ;  /* 0x0001300001127983 */ /* 0x000ea20000300800 */
[--C-:B-1----:R-:W-:Y:S01]  /*9ffa0*/  PRMT R11, R10, 0x3340, R17.reuse ;  /* 0x000033400a0b7816 */ /* 0x102fe20000000011 */
[----:B------:R-:W-:Y:S01]  /*9ffb0*/  IMAD.MOV.U32 R10, RZ, RZ, R12 ;  /* 0x000000ffff0a7224 */ /* 0x000fe200078e000c */
[----:B------:R-:W-:Y:S02]  /*9ffc0*/  LOP3.LUT R13, R13, 0xffff, RZ, 0xc0, !PT ;  /* 0x0000ffff0d0d7812 */ /* 0x000fe400078ec0ff */
[----:B------:R-:W-:Y:S01]  /*9ffd0*/  SHF.R.U32.HI R12, RZ, 0x8, R17 ;  /* 0x00000008ff0c7819 */ /* 0x000fe20000011611 */
[----:B------:R0:W-:Y:S01]  /*9ffe0*/  STL [R1+0xc24], R11 ;  /* 0x000c240b01007387 */ /* 0x0001e20000100800 */
[----:B------:R-:W-:-:S02]  /*9fff0*/  PRMT R14, R14, 0x3340, R13 ;  /* 0x000033400e0e7816 */ /* 0x000fc4000000000d */
[----:B------:R-:W-:Y:S01]  /*a0000*/  LOP3.LUT R12, R12, 0xffff, RZ, 0xc0, !PT ;  /* 0x0000ffff0c0c7812 */ /* 0x000fe200078ec0ff */
[----:B------:R-:W3:Y:S01]  /*a0010*/  LDL.LU R17, [R1+0x138] ;  /* 0x0001380001117983 */ /* 0x000ee20000300800 */
[----:B------:R-:W-:Y:S02]  /*a0020*/  LOP3.LUT R15, R15, 0xffff, RZ, 0xc0, !PT ;  /* 0x0000ffff0f0f7812 */ /* 0x000fe400078ec0ff */
[----:B0-----:R-:W-:Y:S02]  /*a0030*/  LOP3.LUT R11, R9, 0xffff, RZ, 0xc0, !PT ;  /* 0x0000ffff090b7812 */ /* 0x001fe400078ec0ff */
[----:B------:R-:W-:Y:S02]  /*a0040*/  LOP3.LUT R9, R16, 0xffff, RZ, 0xc0, !PT ;  /* 0x0000ffff10097812 */ /* 0x000fe400078ec0ff */
[----:B------:R-:W4:Y:S01]  /*a0050*/  LDL.LU R16, [R1+0x2bdc] ;  /* 0x002bdc0001107983 */ /* 0x000f220000300800 */
[----:B------:R-:W-:-:S03]  /*a0060*/  PRMT R15, R15, 0x3340, R12 ;  /* 0x000033400f0f7816 */ /* 0x000fc6000000000c */
[----:B------:R-:W4:Y:S04]  /*a0070*/  LDL.LU R13, [R1+0x2cd8] ;  /* 0x002cd800010d7983 */ /* 0x000f280000300800 */
[----:B------:R0:W-:Y:S04]  /*a0080*/  STL [R1+0xa08], R14 ;  /* 0x000a080e01007387 */ /* 0x0001e80000100800 */
[----:B0-----:R-:W4:Y:S04]  /*a0090*/  LDL.LU R14, [R1+0x2be0] ;  /* 0x002be000010e7983 */ /* 0x001f280000300800 */
[----:B------:R-:W4:Y:S01]  /*a00a0*/  LDL.LU R12, [R1+0x2cd4] ;  /* 0x002cd400010c7983 */ /* 0x000f220000300800 */
[----:B------:R-:W-:-:S02]  /*a00b0*/  SHF.R.U32.HI R8, RZ, 0x8, R8 ;  /* 0x00000008ff087819 */ /* 0x000fc40000011608 */
[----:B------:R-:W-:Y:S02]  /*a00c0*/  LOP3.LUT R10, R10, 0xffff, RZ, 0xc0, !PT ;  /* 0x0000ffff0a0a7812 */ /* 0x000fe400078ec0ff */
[----:B------:R-:W-:Y:S02]  /*a00d0*/  LOP3.LUT R8, R8, 0xffff, RZ, 0xc0, !PT ;  /* 0x0000ffff08087812 */ /* 0x000fe400078ec0ff */
[----:B------:R-:W-:Y:S02]  /*a00e0*/  PRMT R9, R10, 0x3340, R9 ;  /* 0x000033400a097816 */ /* 0x000fe40000000009 */
[----:B------:R-:W-:Y:S01]  /*a00f0*/  PRMT R8, R11, 0x3340, R8 ;  /* 0x000033400b087816 */ /* 0x000fe20000000008 */
[----:B------:R-:W-:Y:S04]  /*a0100*/  STL [R1+0xa04], R15 ;  /* 0x000a040f01007387 */ /* 0x000fe80000100800 */
[----:B------:R-:W-:Y:S01]  /*a0110*/  STL [R1+0xa00], R9 ;  /* 0x000a000901007387 */ /* 0x000fe20000100800 */
[----:B------:R-:W-:-:S03]  /*a0120*/  LOP3.LUT R19, R19, 0xffff, RZ, 0xc0, !PT ;  /* 0x0000ffff13137812 */ /* 0x000fc600078ec0ff */
[----:B------:R2:W-:Y:S01]  /*a0130*/  STL [R1+0x9ec], R8 ;  /* 0x0009ec0801007387 */ /* 0x0005e20000100800 */
[----:B------:R-:W-:Y:S02]  /*a0140*/  LOP3.LUT R21, R21, 0xffff, RZ, 0xc0, !PT ;  /* 0x0000ffff15157812 */ /* 0x000fe400078ec0ff */
[----:B--2---:R-:W-:Y:S02]  /*a0150*/  LOP3.LUT R8, R18, 0xffff, RZ, 0xc0, !PT ;  /* 0x0000ffff12087812 */ /* 0x004fe400078ec0ff */
[----:B---3--:R-:W-:-:S04]  /*a0160*/  LOP3.LUT R9, R17, 0xffff, RZ, 0xc0, !PT ;  /* 0x0000ffff11097812 */ /* 0x008fc800078ec0ff */
[----:B------:R-:W-:Y:S02]  /*a0170*/  SHF.R.U32.HI R17, RZ, 0x8, R9 ;  /* 0x00000008ff117819 */ /* 0x000fe40000011609 */
[----:B----4-:R-:W-:Y:S02]  /*a0180*/  LOP3.LUT R10, R16, 0xffff, RZ, 0xc0, !PT ;  /* 0x0000ffff100a7812 */ /* 0x010fe400078ec0ff */
[----:B------:R-:W-:Y:S02]  /*a0190*/  LOP3.LUT R13, R13, 0xffff, RZ, 0xc0, !PT ;  /* 0x0000ffff0d0d7812 */ /* 0x000fe400078ec0ff */
[----:B------:R-:W-:Y:S02]  /*a01a0*/  SHF.R.U32.HI R16, RZ, 0x8, R8 ;  /* 0x00000008ff107819 */ /* 0x000fe40000011608 */
[----:B------:R-:W-:Y:S02]  /*a01b0*/  SHF.R.U32.HI R15, RZ, 0x8, R10 ;  /* 0x00000008ff0f7819 */ /* 0x000fe4000001160a */
[----:B------:R-:W-:-:S02]  /*a01c0*/  SHF.R.U32.HI R18, RZ, 0x8, R13 ;  /* 0x00000008ff127819 */ /* 0x000fc4000001160d */
[----:B------:R-:W-:Y:S02]  /*a01d0*/  LOP3.LUT R11, R14, 0xffff, RZ, 0xc0, !PT ;  /* 0x0000ffff0e0b7812 */ /* 0x000fe400078ec0ff */
[----:B------:R-:W-:Y:S02]  /*a01e0*/  PRMT R14, R13, 0x3340, R9 ;  /* 0x000033400d0e7816 */ /* 0x000fe40000000009 */
[----:B------:R-:W-:-:S04]  /*a01f0*/  LOP3.LUT R12, R12, 0xffff, RZ, 0xc0, !PT ;  /* 0x0000ffff0c0c7812 */ /* 0x000fc800078ec0ff */
[----:B------:R-:W-:Y:S01]  /*a0200*/  PRMT R9, R12, 0x3340, R8 ;  /* 0x000033400c097816 */ /* 0x000fe20000000008 */
[----:B------:R0:W-:Y:S01]  /*a0210*/  STL [R1+0xc14], R14 ;  /* 0x000c140e01007387 */ /* 0x0001e20000100800 */
[----:B------:R-:W-:Y:S02]  /*a0220*/  PRMT R8, R10, 0x3340, R19 ;  /* 0x000033400a087816 */ /* 0x000fe40000000013 */
[----:B------:R-:W-:Y:S01]  /*a0230*/  PRMT R10, R11, 0x3340, R21 ;  /* 0x000033400b0a7816 */ /* 0x000fe20000000015 */
[----:B------:R1:W-:Y:S01]  /*a0240*/  STL [R1+0xc10], R9 ;  /* 0x000c100901007387 */ /* 0x0003e20000100800 */
[----:B------:R-:W-:Y:S02]  /*a0250*/  SHF.R.U32.HI R13, RZ, 0x8, R12 ;  /* 0x00000008ff0d7819 */ /* 0x000fe4000001160c */
[----:B0-----:R-:W-:Y:S02]  /*a0260*/  SHF.R.U32.HI R14, RZ, 0x8, R19 ;  /* 0x00000008ff0e7819 */ /* 0x001fe40000011613 */
[----:B------:R-:W2:Y:S01]  /*a0270*/  LDL.LU R19, [R1+0x13c] ;  /* 0x00013c0001137983 */ /* 0x000ea20000300800 */
[----:B------:R-:W-:-:S02]  /*a0280*/  LOP3.LUT R15, R15, 0xffff, RZ, 0xc0, !PT ;  /* 0x0000ffff0f0f7812 */ /* 0x000fc400078ec0ff */
[----:B------:R-:W-:Y:S01]  /*a0290*/  LOP3.LUT R14, R14, 0xffff, RZ, 0xc0, !PT ;  /* 0x0000ffff0e0e7812 */ /* 0x000fe200078ec0ff */
[----:B------:R0:W-:Y:S01]  /*a02a0*/  STL [R1+0xc18], R8 ;  /* 0x000c180801007387 */ /* 0x0001e20000100800 */
[----:B-1----:R-:W-:Y:S02]  /*a02b0*/  SHF.R.U32.HI R9, RZ, 0x8, R11 ;  /* 0x00000008ff097819 */ /* 0x002fe4000001160b */
[----:B------:R-:W-:Y:S02]  /*a02c0*/  LOP3.LUT R12, R18, 0xffff, RZ, 0xc0, !PT ;  /* 0x0000ffff120c7812 */ /* 0x000fe400078ec0ff */
[----:B------:R-:W-:Y:S02]  /*a02d0*/  LOP3.LUT R11, R17, 0xffff, RZ, 0xc0, !PT ;  /* 0x0000ffff110b7812 */ /* 0x000fe400078ec0ff */
[----:B0-----:R-:W-:Y:S02]  /*a02e0*/  SHF.R.U32.HI R8, RZ, 0x8, R21 ;  /* 0x00000008ff087819 */ /* 0x001fe40000011615 */
[----:B------:R-:W3:Y:S01]  /*a02f0*/  LDL.LU R21, [R1+0x140] ;  /* 0x0001400001157983 */ /* 0x000ee20000300800 */
[----:B------:R-:W-:-:S03]  /*a0300*/  PRMT R15, R15, 0x3340, R14 ;  /* 0x000033400f0f7816 */ /* 0x000fc6000000000e */
[----:B------:R0:W-:Y:S04]  /*a0310*/  STL [R1+0xc0c], R10 ;  /* 0x000c0c0a01007387 */ /* 0x0001e80000100800 */
[----:B------:R-:W4:Y:S04]  /*a0320*/  LDL.LU R18, [R1+0x2be4] ;  /* 0x002be40001127983 */ /* 0x000f280000300800 */
[----:B------:R-:W4:Y:S01]  /*a0330*/  LDL.LU R17, [R1+0x2be8] ;  /* 0x002be80001117983 */ /* 0x000f220000300800 */
[----:B0-----:R-:W-:-:S03]  /*a0340*/  LOP3.LUT R10, R16, 0xffff, RZ, 0xc0, !PT ;  /* 0x0000ffff100a7812 */ /* 0x001fc600078ec0ff */
[----:B------:R-:W4:Y:S04]  /*a0350*/  LDL.LU R16, [R1+0x2ce4] ;  /* 0x002ce40001107983 */ /* 0x000f280000300800 */
[----:B------:R-:W4:Y:S01]  /*a0360*/  LDL.LU R14, [R1+0x2ce8] ;  /* 0x002ce800010e7983 */ /* 0x000f220000300800 */
[----:B------:R-:W-:Y:S02]  /*a0370*/  LOP3.LUT R13, R13, 0xffff, RZ, 0xc0, !PT ;  /* 0x0000ffff0d0d7812 */ /* 0x000fe400078ec0ff */
[----:B------:R-:W-:Y:S02]  /*a0380*/  LOP3.LUT R9, R9, 0xffff, RZ, 0xc0, !PT ;  /* 0x0000ffff09097812 */ /* 0x000fe400078ec0ff */
[----:B------:R-:W-:Y:S02]  /*a0390*/  LOP3.LUT R8, R8, 0xffff, RZ, 0xc0, !PT ;  /* 0x0000ffff08087812 */ /* 0x000fe400078ec0ff */
[----:B------:R-:W-:-:S02]  /*a03a0*/  PRMT R11, R12, 0x3340, R11 ;  /* 0x000033400c0b7816 */ /* 0x000fc4000000000b */
[----:B------:R-:W-:Y:S02]  /*a03b0*/  PRMT R10, R13, 0x3340, R10 ;  /* 0x000033400d0a7816 */ /* 0x000fe4000000000a */
[----:B------:R-:W-:Y:S01]  /*a03c0*/  PRMT R8, R9, 0x3340, R8 ;  /* 0x0000334009087816 */ /* 0x000fe20000000008 */
[----:B------:R-:W-:Y:S04]  /*a03d0*/  STL [R1+0x9e8], R15 ;  /* 0x0009e80f01007387 */ /* 0x000fe80000100800 */
[----:B------:R-:W-:Y:S04]  /*a03e0*/  STL [R1+0x9e4], R11 ;  /* 0x0009e40b01007387 */ /* 0x000fe80000100800 */
[----:B------:R-:W-:Y:S01]  /*a03f0*/  STL [R1+0x9e0], R10 ;  /* 0x0009e00a01007387 */ /* 0x000fe20000100800 */
[----:B------:R-:W-:-:S03]  /*a0400*/  LOP3.LUT R20, R20, 0xffff, RZ, 0xc0, !PT ;  /* 0x0000ffff14147812 */ /* 0x000fc600078ec0ff */
[----:B------:R2:W-:Y:S01]  /*a0410*/  STL [R1+0x9cc], R8 ;  /* 0x0009cc0801007387 */ /* 0x0005e20000100800 */
[----:B------:R-:W-:Y:S02]  /*a0420*/  LOP3.LUT R22, R22, 0xffff, RZ, 0xc0, !PT ;  /* 0x0000ffff16167812 */ /* 0x000fe400078ec0ff */
[----:B--2---:R-:W-:Y:S02]  /*a0430*/  LOP3.LUT R8, R19, 0xffff, RZ, 0xc0, !PT ;  /* 0x0000ffff13087812 */ /* 0x004fe400078ec0ff */
[----:B---3--:R-:W-:Y:S02]  /*a0440*/  LOP3.LUT R9, R21, 0xffff, RZ, 0xc0, !PT ;  /* 0x0000ffff15097812 */ /* 0x008fe400078ec0ff */
[----:B------:R-:W2:Y:S04]  /*a0450*/  LDL.LU R21, [R1+0x148] ;  /* 0x0001480001157983 */ /* 0x000ea80000300800 */
[----:B------:R-:W3:Y:S01]  /*a0460*/  LDL.LU R19, [R1+0x144] ;  /* 0x0001440001137983 */ /* 0x000ee20000300800 */
[----:B----4-:R-:W-:-:S02]  /*a0470*/  LOP3.LUT R10, R18, 0xffff, RZ, 0xc0, !PT ;  /* 0x0000ffff120a7812 */ /* 0x010fc400078ec0ff */
[----:B------:R-:W-:Y:S02]  /*a0480*/  LOP3.LUT R11, R17, 0xffff, RZ, 0xc0, !PT ;  /* 0x0000ffff110b7812 */ /* 0x000fe400078ec0ff */
[----:B------:R-:W-:Y:S02]  /*a0490*/  LOP3.LUT R12, R16, 0xffff, RZ, 0xc0, !PT ;  /* 0x0000ffff100c7812 */ /* 0x000fe400078ec0ff */
[----:B------:R-:W-:Y:S02]  /*a04a0*/  LOP3.LUT R13, R14, 0xffff, RZ, 0xc0, !PT ;  /* 0x0000ffff0e0d7812 */ /* 0x000fe400078ec0ff */
[--C-:B------:R-:W-:Y:S02]  /*a04b0*/  SHF.R.U32.HI R17, RZ, 0x8, R9.reuse ;  /* 0x00000008ff117819 */ /* 0x100fe40000011609 */
[----:B------:R-:W-:Y:S02]  /*a04c0*/  PRMT R14, R13, 0x3340, R9 ;  /* 0x000033400d0e7816 */ /* 0x000fe40000000009 */
[----:B------:R-:W-:-:S02]  /*a04d0*/  PRMT R9, R12, 0x3340, R8 ;  /* 0x000033400c097816 */ /* 0x000fc40000000008 */
[----:B------:R-:W-:Y:S02]  /*a04e0*/  SHF.R.U32.HI R16, RZ, 0x8, R8 ;  /* 0x00000008ff107819 */ /* 0x000fe40000011608 */
[----:B------:R-:W-:Y:S01]  /*a04f0*/  PRMT R8, R10, 0x3340, R20 ;  /* 0x000033400a087816 */ /* 0x000fe20000000014 */
[----:B------:R0:W-:Y:S01]  /*a0500*/  STL [R1+0xc04], R14 ;  /* 0x000c040e01007387 */ /* 0x0001e20000100800 */
[----:B------:R-:W-:Y:S02]  /*a0510*/  SHF.R.U32.HI R15, RZ, 0x8, R10 ;  /* 0x00000008ff0f7819 */ /* 0x000fe4000001160a */
[----:B------:R-:W-:Y:S01]  /*a0520*/  SHF.R.U32.HI R18, RZ, 0x8, R13 ;  /* 0x00000008ff127819 */ /* 0x000fe2000001160d */
[----:B------:R1:W-:Y:S01]  /*a0530*/  STL [R1+0xc00], R9 ;  /* 0x000c000901007387 */ /* 0x0003e20000100800 */
[----:B------:R-:W-:Y:S02]  /*a0540*/  PRMT R10, R11, 0x3340, R22 ;  /* 0x000033400b0a7816 */ /* 0x000fe40000000016 */
[----:B0-----:R-:W-:-:S02]  /*a0550*/  SHF.R.U32.HI R14, RZ, 0x8, R20 ;  /* 0x00000008ff0e7819 */ /* 0x001fc40000011614 */
[----:B------:R-:W4:Y:S01]  /*a0560*/  LDL.LU R20, [R1+0x2bfc] ;  /* 0x002bfc0001147983 */ /* 0x000f220000300800 */
[----:B------:R-:W-:-:S03]  /*a0570*/  SHF.R.U32.HI R13, RZ, 0x8, R12 ;  /* 0x00000008ff0d7819 */ /* 0x000fc6000001160c */
[----:B------:R0:W-:Y:S01]  /*a0580*/  STL [R1+0xc08], R8 ;  /* 0x000c080801007387 */ /* 0x0001e20000100800 */
[----:B-1----:R-:W-:Y:S02]  /*a0590*/  SHF.R.U32.HI R9, RZ, 0x8, R11 ;  /* 0x00000008ff097819 */ /* 0x002fe4000001160b */
[----:B------:R-:W-:Y:S02]  /*a05a0*/  LOP3.LUT R12, R18, 0xffff, RZ, 0xc0, !PT ;  /* 0x0000ffff120c7812 */ /* 0x000fe400078ec0ff */
[----:B------:R-:W-:Y:S02]  /*a05b0*/  LOP3.LUT R11, R17, 0xffff, RZ, 0xc0, !PT ;  /* 0x0000ffff110b7812 */ /* 0x000fe400078ec0ff */
[----:B0-----:R-:W-:Y:S02]  /*a05c0*/  SHF.R.U32.HI R8, RZ, 0x8, R22 ;  /* 0x00000008ff087819 */ /* 0x001fe40000011616 */
[----:B------:R-:W4:Y:S04]  /*a05d0*/  LDL.LU R22, [R1+0x2c00] ;  /* 0x002c000001167983 */ /* 0x000f280000300800 */
[----:B------:R0:W-:Y:S04]  /*a05e0*/  STL [R1+0xbfc], R10 ;  /* 0x000bfc0a01007387 */ /* 0x0001e80000100800 */
[----:B------:R-:W4:Y:S04]  /*a05f0*/  LDL.LU R18, [R1+0x2cf0] ;  /* 0x002cf00001127983 */ /* 0x000f280000300800 */
[----:B------:R-:W4:Y:S01]  /*a0600*/  LDL.LU R17, [R1+0x2cf4] ;  /* 0x002cf40001117983 */ /* 0x000f220000300800 */
[----:B------:R-:W-:-:S02]  /*a0610*/  LOP3.LUT R15, R15, 0xffff, RZ, 0xc0, !PT ;  /* 0x0000ffff0f0f7812 */ /* 0x000fc400078ec0ff */
[----:B------:R-:W-:Y:S02]  /*a0620*/  LOP3.LUT R14, R14, 0xffff, RZ, 0xc0, !PT ;  /* 0x0000ffff0e0e7812 */ /* 0x000fe400078ec0ff */
[----:B------:R-:W-:Y:S02]  /*a0630*/  LOP3.LUT R13, R13, 0xffff, RZ, 0xc0, !PT ;  /* 0x0000ffff0d0d7812 */ /* 0x000fe400078ec0ff */
[----:B0-----:R-:W-:Y:S02]  /*a0640*/  LOP3.LUT R10, R16, 0xffff, RZ, 0xc0, !PT ;  /* 0x0000ffff100a7812 */ /* 0x001fe400078ec0ff */
[----:B------:R-:W-:Y:S02]  /*a0650*/  LOP3.LUT R9, R9, 0xffff, RZ, 0xc0, !PT ;  /* 0x0000ffff09097812 */ /* 0x000fe400078ec0ff */
[----:B------:R-:W-:Y:S02]  /*a0660*/  LOP3.LUT R8, R8, 0xffff, RZ, 0xc0, !PT ;  /* 0x0000ffff08087812 */ /* 0x000fe400078ec0ff */
[----:B------:R-:W-:-:S02]  /*a0670*/  PRMT R14, R15, 0x3340, R14 ;  /* 0x000033400f0e7816 */ /* 0x000fc4000000000e */
[----:B------:R-:W-:Y:S02]  /*a0680*/  PRMT R11, R12, 0x3340, R11 ;  /* 0x000033400c0b7816 */ /* 0x000fe4000000000b */
[----:B------:R-:W-:Y:S02]  /*a0690*/  PRMT R10, R13, 0x3340, R10 ;  /* 0x000033400d0a7816 */ /* 0x000fe4000000000a */
[----:B------:R-:W-:Y:S01]  /*a06a0*/  PRMT R8, R9, 0x3340, R8 ;  /* 0x0000334009087816 */ /* 0x000fe20000000008 */
[----:B------:R-:W-:Y:S04]  /*a06b0*/  STL [R1+0x9c8], R14 ;  /* 0x0009c80e01007387 */ /* 0x000fe80000100800 */
[----:B------:R-:W-:Y:S04]  /*a06c0*/  STL [R1+0x9c4], R11 ;  /* 0x0009c40b01007387 */ /* 0x000fe80000100800 */
[----:B------:R-:W-:Y:S04]  /*a06d0*/  STL [R1+0x9c0], R10 ;  /* 0x0009c00a01007387 */ /* 0x000fe80000100800 */
[----:B------:R3:W-:Y:S01]  /*a06e0*/  STL [R1+0x9ac], R8 ;  /* 0x0009ac0801007387 */ /* 0x0007e20000100800 */
[----:B------:R-:W-:-:S02]  /*a06f0*/  LOP3.LUT R24, R24, 0xffff, RZ, 0xc0, !PT ;  /* 0x0000ffff18187812 */ /* 0x000fc400078ec0ff */
[----:B--2---:R-:W-:Y:S02]  /*a0700*/  LOP3.LUT R9, R21, 0xffff, RZ, 0xc0, !PT ;  /* 0x0000ffff15097812 */ /* 0x004fe400078ec0ff */
[----:B---3--:R-:W-:Y:S02]  /*a0710*/  LOP3.LUT R8, R19, 0xffff, RZ, 0xc0, !PT ;  /* 0x0000ffff13087812 */ /* 0x008fe400078ec0ff */
[----:B----4-:R-:W-:Y:S02]  /*a0720*/  LOP3.LUT R10, R20, 0xffff, RZ, 0xc0, !PT ;  /* 0x0000ffff140a7812 */ /* 0x010fe400078ec0ff */
[----:B------:R-:W-:Y:S02]  /*a0730*/  LOP3.LUT R11, R22, 0xffff, RZ, 0xc0, !PT ;  /* 0x0000ffff160b7812 */ /* 0x000fe400078ec0ff */
[----:B------:R-:W-:Y:S02]  /*a0740*/  LOP3.LUT R12, R18, 0xffff, RZ, 0xc0, !PT ;  /* 0x0000ffff120c7812 */ /* 0x000fe400078ec0ff */
[----:B------:R-:W-:-:S02]  /*a0750*/  LOP3.LUT R13, R17, 0xffff, RZ, 0xc0, !PT ;  /* 0x0000ffff110d7812 */ /* 0x000fc400078ec0ff */
[----:B------:R-:W2:Y:S02]  /*a0760*/  LDL.LU R17, [R1+0x2d04] ;  /* 0x002d040001117983 */ /* 0x000ea40000300800 */
[----:B------:R-:W-:Y:S02]  /*a0770*/  SHF.R.U32.HI R14, RZ, 0x8, R13 ;  /* 0x00000008ff0e7819 */ /* 0x000fe4000001160d */
[--C-:B------:R-:W-:Y:S01]  /*a0780*/  PRMT R16, R13, 0x3340, R9.reuse ;  /* 0x000033400d107816 */ /* 0x100fe20000000009 */
[----:B------:R-:W3:Y:S01]  /*a0790*/  LDL.LU R18, [R1+0x2d00] ;  /* 0x002d000001127983 */ /* 0x000ee20000300800 */
[----:B------:R-:W-:Y:S02]  /*a07a0*/  SHF.R.U32.HI R13, RZ, 0x8, R9 ;  /* 0x00000008ff0d7819 */ /* 0x000fe40000011609 */
[----:B------:R-:W-:Y:S01]  /*a07b0*/  PRMT R9, R12, 0x3340, R8 ;  /* 0x000033400c097816 */ /* 0x000fe20000000008 */
[----:B------:R-:W4:Y:S01]  /*a07c0*/  LDL.LU R22, [R1+0x2c0c] ;  /* 0x002c0c0001167983 */ /* 0x000f220000300800 */
[----:B------:R-:W-:-:S03]  /*a07d0*/  SHF.R.U32.HI R15, RZ, 0x8, R12 ;  /* 0x00000008ff0f7819 */ /* 0x000fc6000001160c */
[----:B------:R-:W2:Y:S01]  /*a07e0*/  LDL.LU R20, [R1+0x158] ;  /* 0x0001580001147983 */ /* 0x000ea20000300800 */
[----:B------:R-:W-:-:S03]  /*a07f0*/  SHF.R.U32.HI R12, RZ, 0x8, R8 ;  /* 0x00000008ff0c7819 */ /* 0x000fc60000011608 */
[----:B------:R-:W2:Y:S01]  /*a0800*/  LDL.LU R21, [R1+0x150] ;  /* 0x0001500001157983 */ /* 0x000ea20000300800 */
[----:B------:R-:W-:-:S03]  /*a0810*/  PRMT R8, R11, 0x3340, R24 ;  /* 0x000033400b087816 */ /* 0x000fc60000000018 */
[----:B------:R-:W2:Y:S04]  /*a0820*/  LDL.LU R19, [R1+0x14c] ;  /* 0x00014c0001137983 */ /* 0x000ea80000300800 */
[----:B------:R-:W-:Y:S04]  /*a0830*/  STL [R1+0xbf8], R16 ;  /* 0x000bf81001007387 */ /* 0x000fe80000100800 */
[----:B------:R0:W-:Y:S02]  /*a0840*/  STL [R1+0xbf4], R9 ;  /* 0x000bf40901007387 */ /* 0x0001e40000100800 */
[----:B0-----:R-:W-:-:S02]  /*a0850*/  SHF.R.U32.HI R9, RZ, 0x8, R24 ;  /* 0x00000008ff097819 */ /* 0x001fc40000011618 */
[----:B------:R-:W2:Y:S01]  /*a0860*/  LDL.LU R24, [R1+0x2d0c] ;  /* 0x002d0c0001187983 */ /* 0x000ea20000300800 */
[----:B------:R-:W-:Y:S02]  /*a0870*/  LOP3.LUT R23, R23, 0xffff, RZ, 0xc0, !PT ;  /* 0x0000ffff17177812 */ /* 0x000fe400078ec0ff */
[----:B------:R-:W-:Y:S02]  /*a0880*/  SHF.R.U32.HI R16, RZ, 0x8, R11 ;  /* 0x00000008ff107819 */ /* 0x000fe4000001160b */
[----:B------:R-:W-:Y:S02]  /*a0890*/  SHF.R.U32.HI R11, RZ, 0x8, R10 ;  /* 0x00000008ff0b7819 */ /* 0x000fe4000001160a */
[----:B------:R-:W-:Y:S01]  /*a08a0*/  PRMT R10, R10, 0x3340, R23 ;  /* 0x000033400a0a7816 */ /* 0x000fe20000000017 */
[----:B------:R0:W-:Y:S01]  /*a08b0*/  STL [R1+0xbf0], R8 ;  /* 0x000bf00801007387 */ /* 0x0001e20000100800 */
[----:B------:R-:W-:Y:S02]  /*a08c0*/  LOP3.LUT R14, R14, 0xffff, RZ, 0xc0, !PT ;  /* 0x0000ffff0e0e7812 */ /* 0x000fe400078ec0ff */
[----:B------:R-:W-:Y:S01]  /*a08d0*/  LOP3.LUT R13, R13, 0xffff, RZ, 0xc0, !PT ;  /* 0x0000ffff0d0d7812 */ /* 0x000fe200078ec0ff */
[----:B------:R1:W-:Y:S01]  /*a08e0*/  STL [R1+0xbec], R10 ;  /* 0x000bec0a01007387 */ /* 0x0003e20000100800 */
[----:B------:R-:W-:-:S02]  /*a08f0*/  LOP3.LUT R15, R15, 0xffff, RZ, 0xc0, !PT ;  /* 0x0000ffff0f0f7812 */ /* 0x000fc400078ec0ff */
[----:B------:R-:W-:Y:S02]  /*a0900*/  LOP3.LUT R12, R12, 0xffff, RZ, 0xc0, !PT ;  /* 0x0000ffff0c0c7812 */ /* 0x000fe400078ec0ff */
[----:B0-----:R-:W-:Y:S02]  /*a0910*/  SHF.R.U32.HI R8, RZ, 0x8, R23 ;  /* 0x00000008ff087819 */ /* 0x001fe40000011617 */
[----:B------:R-:W-:Y:S02]  /*a0920*/  LOP3.LUT R9, R9, 0xffff, RZ, 0xc0, !PT ;  /* 0x0000ffff09097812 */ /* 0x000fe400078ec0ff */
[----:B-1----:R-:W-:Y:S02]  /*a0930*/  LOP3.LUT R10, R16, 0xffff, RZ, 0xc0, !PT ;  /* 0x0000ffff100a7812 */ /* 0x002fe400078ec0ff */
[----:B------:R-:W-:Y:S02]  /*a0940*/  LOP3.LUT R11, R11, 0xffff, RZ, 0xc0, !PT ;  /* 0x0000ffff0b0b7812 */ /* 0x000fe400078ec0ff */
[----:B------:R-:W-:-:S02]  /*a0950*/  LOP3.LUT R8, R8, 0xffff, RZ, 0xc0, !PT ;  /* 0x0000ffff08087812 */ /* 0x000fc400078ec0ff */
[----:B------:R-:W-:Y:S02]  /*a0960*/  PRMT R13, R14, 0x3340, R13 ;  /* 0x000033400e0d7816 */ /* 0x000fe4000000000d */
[----:B------:R-:W-:Y:S02]  /*a0970*/  PRMT R12, R15, 0x3340, R12 ;  /* 0x000033400f0c7816 */ /* 0x000fe4000000000c */
[----:B------:R-:W-:Y:S02]  /*a0980*/  PRMT R9, R10, 0x3340, R9 ;  /* 0x000033400a097816 */ /* 0x000fe40000000009 */
[----:B------:R-:W-:Y:S01]  /*a0990*/  PRMT R8, R11, 0x3340, R8 ;  /* 0x000033400b087816 */ /* 0x000fe20000000008 */
[----:B------:R-:W-:Y:S04]  /*a09a0*/  STL [R1+0x9a8], R13 ;  /* 0x0009a80d01007387 */ /* 0x000fe80000100800 */
[----:B------:R3:W-:Y:S04]  /*a09b0*/  STL [R1+0x9a4], R12 ;  /* 0x0009a40c01007387 */ /* 0x0007e80000100800 */
[----:B------:R0:W-:Y:S04]  /*a09c0*/  STL [R1+0x9a0], R9 ;  /* 0x0009a00901007387 */ /* 0x0001e80000100800 */
[----:B------:R1:W-:Y:S01]  /*a09d0*/  STL [R1+0x98c], R8 ;  /* 0x00098c0801007387 */ /* 0x0003e20000100800 */
[----:B---3--:R-:W-:-:S02]  /*a09e0*/  LOP3.LUT R12, R18, 0xffff, RZ, 0xc0, !PT ;  /* 0x0000ffff120c7812 */ /* 0x008fc400078ec0ff */
[----:B----4-:R-:W-:Y:S02]  /*a09f0*/  LOP3.LUT R11, R22, 0xffff, RZ, 0xc0, !PT ;  /* 0x0000ffff160b7812 */ /* 0x010fe400078ec0ff */
[----:B--2---:R-:W-:Y:S02]  /*a0a00*/  LOP3.LUT R10, R20, 0xffff, RZ, 0xc0, !PT ;  /* 0x0000ffff140a7812 */ /* 0x004fe400078ec0ff */
[----:B0-----:R-:W-:Y:S02]  /*a0a10*/  LOP3.LUT R9, R21, 0xffff, RZ, 0xc0, !PT ;  /* 0x0000ffff15097812 */ /* 0x001fe400078ec0ff */
[----:B------:R-:W-:Y:S02]  /*a0a20*/  LOP3.LUT R14, R24, 0xffff, RZ, 0xc0, !PT ;  /* 0x0000ffff180e7812 */ /* 0x000fe400078ec0ff */
[----:B------:R-:W2:Y:S04]  /*a0a30*/  LDL.LU R24, [R1+0x2d1c] ;  /* 0x002d1c0001187983 */ /* 0x000ea80000300800 */
[----:B------:R-:W3:Y:S04]  /*a0a40*/  LDL.LU R18, [R1+0x2d10] ;  /* 0x002d100001127983 */ /* 0x000ee80000300800 */
[----:B------:R-:W4:Y:S04]  /*a0a50*/  LDL.LU R22, [R1+0x2c1c] ;  /* 0x002c1c0001167983 */ /* 0x000f280000300800 */
[----:B------:R-:W4:Y:S04]  /*a0a60*/  LDL.LU R20, [R1+0x2c18] ;  /* 0x002c180001147983 */ /* 0x000f280000300800 */
[----:B------:R-:W4:Y:S01]  /*a0a70*/  LDL.LU R21, [R1+0x160] ;  /* 0x0001600001157983 */ /* 0x000f220000300800 */
[----:B-1----:R-:W-:-:S02]  /*a0a80*/  LOP3.LUT R8, R19, 0xffff, RZ, 0xc0, !PT ;  /* 0x0000ffff13087812 */ /* 0x002fc400078ec0ff */
[----:B------:R-:W-:Y:S01]  /*a0a90*/  LOP3.LUT R13, R17, 0xffff, RZ, 0xc0, !PT ;  /* 0x0000ffff110d7812 */ /* 0x000fe200078ec0ff */
[----:B------:R-:W4:Y:S01]  /*a0aa0*/  LDL.LU R19, [R1+0x154] ;  /* 0x0001540001137983 */ /* 0x000f220000300800 */
[----:B------:R-:W-:Y:S02]  /*a0ab0*/  SHF.R.U32.HI R17, RZ, 0x8, R14 ;  /* 0x00000008ff117819 */ /* 0x000fe4000001160e */
[--C-:B------:R-:W-:Y:S02]  /*a0ac0*/  PRMT R15, R14, 0x3340, R10.reuse ;  /* 0x000033400e0f7816 */ /* 0x100fe4000000000a */
[----:B------:R-:W-:Y:S02]  /*a0ad0*/  SHF.R.U32.HI R16, RZ, 0x8, R10 ;  /* 0x00000008ff107819 */ /* 0x000fe4000001160a */
[----:B------:R-:W-:Y:S02]  /*a0ae0*/  SHF.R.U32.HI R14, RZ, 0x8, R13 ;  /* 0x00000008ff0e7819 */ /* 0x000fe4000001160d */
[----:B------:R-:W-:-:S02]  /*a0af0*/  PRMT R10, R13, 0x3340, R9 ;  /* 0x000033400d0a7816 */ /* 0x000fc40000000009 */
[----:B------:R-:W-:Y:S02]  /*a0b00*/  SHF.R.U32.HI R13, RZ, 0x8, R9 ;  /* 0x00000008ff0d7819 */ /* 0x000fe40000011609 */
[----:B------:R-:W-:Y:S01]  /*a0b10*/  PRMT R9, R12, 0x3340, R8 ;  /* 0x000033400c097816 */ /* 0x000fe20000000008 */
[----:B------:R0:W-:Y:S01]  /*a0b20*/  STL [R1+0xbdc], R15 ;  /* 0x000bdc0f01007387 */ /* 0x0001e20000100800 */
[----:B------:R-:W-:-:S03]  /*a0b30*/  LOP3.LUT R25, R25, 0xffff, RZ, 0xc0, !PT ;  /* 0x0000ffff19197812 */ /* 0x000fc600078ec0ff */
[----:B------:R1:W-:Y:S04]  /*a0b40*/  STL [R1+0xbe8], R10 ;  /* 0x000be80a01007387 */ /* 0x0003e80000100800 */
[----:B------:R1:W-:Y:S01]  /*a0b50*/  STL [R1+0xbe4], R9 ;  /* 0x000be40901007387 */ /* 0x0003e20000100800 */
[----:B0-----:R-:W-:Y:S02]  /*a0b60*/  SHF.R.U32.HI R15, RZ, 0x8, R12 ;  /* 0x00000008ff0f7819 */ /* 0x001fe4000001160c */
[----:B------:R-:W-:Y:S02]  /*a0b70*/  SHF.R.U32.HI R12, RZ, 0x8, R8 ;  /* 0x00000008ff0c7819 */ /* 0x000fe40000011608 */
[----:B------:R-:W-:Y:S02]  /*a0b80*/  SHF.R.U32.HI R8, RZ, 0x8, R11 ;  /* 0x00000008ff087819 */ /* 0x000fe4000001160b */
[----:B-1----:R-:W-:-:S02]  /*a0b90*/  SHF.R.U32.HI R10, RZ, 0x8, R25 ;  /* 0x00000008ff0a7819 */ /* 0x002fc40000011619 */
[----:B------:R-:W-:Y:S02]  /*a0ba0*/  PRMT R9, R11, 0x3340, R25 ;  /* 0x000033400b097816 */ /* 0x000fe40000000019 */
[----:B------:R-:W-:Y:S02]  /*a0bb0*/  LOP3.LUT R14, R14, 0xffff, RZ, 0xc0, !PT ;  /* 0x0000ffff0e0e7812 */ /* 0x000fe400078ec0ff */
[----:B------:R-:W-:Y:S01]  /*a0bc0*/  LOP3.LUT R13, R13, 0xffff, RZ, 0xc0, !PT ;  /* 0x0000ffff0d0d7812 */ /* 0x000fe200078ec0ff */
[----:B------:R0:W-:Y:S01]  /*a0bd0*/  STL [R1+0xbe0], R9 ;  /* 0x000be00901007387 */ /* 0x0001e20000100800 */
[----:B------:R-:W-:Y:S02]  /*a0be0*/  LOP3.LUT R15, R15, 0xffff, RZ, 0xc0, !PT ;  /* 0x0000ffff0f0f7812 */ /* 0x000fe400078ec0ff */
[----:B------:R-:W-:Y:S02]  /*a0bf0*/  LOP3.LUT R12, R12, 0xffff, RZ, 0xc0, !PT ;  /* 0x0000ffff0c0c7812 */ /* 0x000fe400078ec0ff */
[----:B------:R-:W-:-:S02]  /*a0c00*/  LOP3.LUT R11, R8, 0xffff, RZ, 0xc0, !PT ;  /* 0x0000ffff080b7812 */ /* 0x000fc400078ec0ff */
[----:B------:R-:W-:Y:S02]  /*a0c10*/  LOP3.LUT R10, R10, 0xffff, RZ, 0xc0, !PT ;  /* 0x0000ffff0a0a7812 */ /* 0x000fe400078ec0ff */
[----:B------:R-:W-:Y:S02]  /*a0c20*/  LOP3.LUT R8, R16, 0xffff, RZ, 0xc0, !PT ;  /* 0x0000ffff10087812 */ /* 0x000fe400078ec0ff */
[----:B0-----:R-:W-:Y:S02]  /*a0c30*/  LOP3.LUT R9, R17, 0xffff, RZ, 0xc0, !PT ;  /* 0x0000ffff11097812 */ /* 0x001fe400078ec0ff */
[----:B------:R-:W-:Y:S02]  /*a0c40*/  PRMT R13, R14, 0x3340, R13 ;  /* 0x000033400e0d7816 */ /* 0x000fe4000000000d */
[----:B------:R-:W-:Y:S02]  /*a0c50*/  PRMT R12, R15, 0x3340, R12 ;  /* 0x000033400f0c7816 */ /* 0x000fe4000000000c */
[----:B------:R-:W-:-:S02]  /*a0c60*/  PRMT R10, R11, 0x3340, R10 ;  /* 0x000033400b0a7816 */ /* 0x000fc4000000000a */
[----:B------:R-:W-:Y:S01]  /*a0c70*/  PRMT R8, R9, 0x3340, R8 ;  /* 0x0000334009087816 */ /* 0x000fe20000000008 */
[----:B------:R2:W-:Y:S04]  /*a0c80*/  STL [R1+0x988], R13 ;  /* 0x0009880d01007387 */ /* 0x0005e80000100800 */
[----:B------:R3:W-:Y:S04]  /*a0c90*/  STL [R1+0x984], R12 ;  /* 0x0009840c01007387 */ /* 0x0007e80000100800 */
[----:B------:R0:W-:Y:S04]  /*a0ca0*/  STL [R1+0x980], R10 ;  /* 0x0009800a01007387 */ /* 0x0001e80000100800 */
[----:B------:R1:W-:Y:S04]  /*a0cb0*/  STL [R1+0x96c], R8 ;  /* 0x00096c0801007387 */ /* 0x0003e80000100800 */
[----:B------:R-:W4:Y:S01]  /*a0cc0*/  LDL.LU R23, [R1+0x2d2c] ;  /* 0x002d2c0001177983 */ /* 0x000f220000300800 */
[----:B--2---:R-:W-:-:S03]  /*a0cd0*/  LOP3.LUT R13, R24, 0xffff, RZ, 0xc0, !PT ;  /* 0x0000ffff180d7812 */ /* 0x004fc600078ec0ff */
[----:B------:R-:W2:Y:S01]  /*a0ce0*/  LDL.LU R24, [R1+0x2d28] ;  /* 0x002d280001187983 */ /* 0x000ea20000300800 */
[----:B---3--:R-:W-:-:S03]  /*a0cf0*/  LOP3.LUT R12, R18, 0xffff, RZ, 0xc0, !PT ;  /* 0x0000ffff120c7812 */ /* 0x008fc600078ec0ff */
[----:B------:R-:W3:Y:S01]  /*a0d00*/  LDL.LU R18, [R1+0x2d20] ;  /* 0x002d200001127983 */ /* 0x000ee20000300800 */
[----:B----4-:R-:W-:-:S03]  /*a0d10*/  LOP3.LUT R11, R22, 0xffff, RZ, 0xc0, !PT ;  /* 0x0000ffff160b7812 */ /* 0x010fc600078ec0ff */
[----:B------:R-:W4:Y:S01]  /*a0d20*/  LDL.LU R22, [R1+0x2c28] ;  /* 0x002c280001167983 */ /* 0x000f220000300800 */
[----:B0-----:R-:W-:-:S03]  /*a0d30*/  LOP3.LUT R10, R20, 0xffff, RZ, 0xc0, !PT ;  /* 0x0000ffff140a7812 */ /* 0x001fc600078ec0ff */
[----:B------:R-:W3:Y:S01]  /*a0d40*/  LDL.LU R20, [R1+0x168] ;  /* 0x0001680001147983 */ /* 0x000ee20000300800 */
[----:B------:R-:W-:-:S03]  /*a0d50*/  LOP3.LUT R9, R21, 0xffff, RZ, 0xc0, !PT ;  /* 0x0000ffff15097812 */ /* 0x000fc600078ec0ff */
[----:B------:R-:W3:Y:S01]  /*a0d60*/  LDL.LU R21, [R1+0x164] ;  /* 0x0001640001157983 */ /* 0x000ee20000300800 */
[----:B-1----:R-:W-:-:S03]  /*a0d70*/  LOP3.LUT R8, R19, 0xffff, RZ, 0xc0, !PT ;  /* 0x0000ffff13087812 */ /* 0x002fc600078ec0ff */
[----:B------:R-:W3:Y:S01]  /*a0d80*/  LDL.LU R19, [R1+0x15c] ;  /* 0x00015c0001137983 */ /* 0x000ee20000300800 */
[----:B------:R-:W-:Y:S02]  /*a0d90*/  LOP3.LUT R27, R27, 0xffff, RZ, 0xc0, !PT ;  /* 0x0000ffff1b1b7812 */ /* 0x000fe400078ec0ff */
[----:B------:R-:W-:Y:S02]  /*a0da0*/  SHF.R.U32.HI R17, RZ, 0x8, R13 ;  /* 0x00000008ff117819 */ /* 0x000fe4000001160d */
[--C-:B------:R-:W-:Y:S02]  /*a0db0*/  PRMT R13, R13, 0x3340, R9.reuse ;  /* 0x000033400d0d7816 */ /* 0x100fe40000000009 */
[----:B------:R-:W-:Y:S02]  /*a0dc0*/  SHF.R.U32.HI R16, RZ, 0x8, R9 ;  /* 0x00000008ff107819 */ /* 0x000fe40000011609 */
[--C-:B------:R-:W-:Y:S02]  /*a0dd0*/  PRMT R9, R12, 0x3340, R8.reuse ;  /* 0x000033400c097816 */ /* 0x100fe40000000008 */
[----:B------:R-:W-:-:S02]  /*a0de0*/  SHF.R.U32.HI R14, RZ, 0x8, R8 ;  /* 0x00000008ff0e7819 */ /* 0x000fc40000011608 */
[----:B------:R-:W-:Y:S01]  /*a0df0*/  PRMT R8, R11, 0x3340, R27 ;  /* 0x000033400b087816 */ /* 0x000fe2000000001b */
[----:B------:R0:W-:Y:S01]  /*a0e00*/  STL [R1+0xbcc], R13 ;  /* 0x000bcc0d01007387 */ /* 0x0001e20000100800 */
[----:B------:R-:W-:Y:S02]  /*a0e10*/  LOP3.LUT R26, R26, 0xffff, RZ, 0xc0, !PT ;  /* 0x0000ffff1a1a7812 */ /* 0x000fe400078ec0ff */
[----:B------:R-:W-:Y:S01]  /*a0e20*/  SHF.R.U32.HI R15, RZ, 0x8, R12 ;  /* 0x00000008ff0f7819 */ /* 0x000fe2000001160c */
[----:B------:R-:W-:Y:S01]  /*a0e30*/  STL [R1+0xbd8], R9 ;  /* 0x000bd80901007387 */ /* 0x000fe20000100800 */
[----:B------:R-:W-:Y:S02]  /*a0e40*/  SHF.R.U32.HI R12, RZ, 0x8, R11 ;  /* 0x00000008ff0c7819 */ /* 0x000fe4000001160b */
[----:B------:R-:W-:Y:S01]  /*a0e50*/  SHF.R.U32.HI R11, RZ, 0x8, R27 ;  /* 0x00000008ff0b7819 */ /* 0x000fe2000001161b */
[----:B------:R1:W-:Y:S01]  /*a0e60*/  STL [R1+0xbd4], R8 ;  /* 0x000bd40801007387 */ /* 0x0003e20000100800 */
[----:B0-----:R-:W-:-:S02]  /*a0e70*/  SHF.R.U32.HI R13, RZ, 0x8, R10 ;  /* 0x00000008ff0d7819 */ /* 0x001fc4000001160a */
[----:B------:R-:W-:Y:S02]  /*a0e80*/  LOP3.LUT R15, R15, 0xffff, RZ, 0xc0, !PT ;  /* 0x0000ffff0f0f7812 */ /* 0x000fe400078ec0ff */
[----:B------:R-:W-:Y:S02]  /*a0e90*/  LOP3.LUT R14, R14, 0xffff, RZ, 0xc0, !PT ;  /* 0x0000ffff0e0e7812 */ /* 0x000fe400078ec0ff */
[--C-:B-1----:R-:W-:Y:S02]  /*a0ea0*/  PRMT R8, R10, 0x3340, R26.reuse ;  /* 0x000033400a087816 */ /* 0x102fe4000000001a */
[----:B------:R-:W-:Y:S02]  /*a0eb0*/  SHF.R.U32.HI R10, RZ, 0x8, R26 ;  /* 0x00000008ff0a7819 */ /* 0x000fe4000001161a */
[----:B------:R-:W-:Y:S01]  /*a0ec0*/  LOP3.LUT R12, R12, 0xffff, RZ, 0xc0, !PT ;  /* 0x0000ffff0c0c7812 */ /* 0x000fe200078ec0ff */
[----:B------:R0:W-:Y:S01]  /*a0ed0*/  STL [R1+0xbd0], R8 ;  /* 0x000bd00801007387 */ /* 0x0001e20000100800 */
[----:B------:R-:W-:-:S02]  /*a0ee0*/  LOP3.LUT R11, R11, 0xffff, RZ, 0xc0, !PT ;  /* 0x0000ffff0b0b7812 */ /* 0x000fc400078ec0ff */
[----:B------:R-:W-:Y:S02]  /*a0ef0*/  LOP3.LUT R13, R13, 0xffff, RZ, 0xc0, !PT ;  /* 0x0000ffff0d0d7812 */ /* 0x000fe400078ec0ff */
[----:B------:R-:W-:Y:S02]  /*a0f00*/  LOP3.LUT R10, R10, 0xffff, RZ, 0xc0, !PT ;  /* 0x0000ffff0a0a7812 */ /* 0x000fe400078ec0ff */
[----:B------:R-:W-:Y:S02]  /*a0f10*/  LOP3.LUT R9, R17, 0xffff, RZ, 0xc0, !PT ;  /* 0x0000ffff11097812 */ /* 0x000fe400078ec0ff */
[----:B------:R-:W-:Y:S02]  /*a0f20*/  PRMT R14, R15, 0x3340, R14 ;  /* 0x000033400f0e7816 */ /* 0x000fe4000000000e */
[----:B0-----:R-:W-:Y:S02]  /*a0f30*/  LOP3.LUT R8, R16, 0xffff, RZ, 0xc0, !PT ;  /* 0x0000ffff10087812 */ /* 0x001fe400078ec0ff */
[----:B------:R-:W-:-:S02]  /*a0f40*/  PRMT R11, R12, 0x3340, R11 ;  /* 0x000033400c0b7816 */ /* 0x000fc4000000000b */
[----:B------:R-:W-:Y:S02]  /*a0f50*/  PRMT R10, R13, 0x3340, R10 ;  /* 0x000033400d0a7816 */ /* 0x000fe4000000000a */
[----:B------:R-:W-:Y:S01]  /*a0f60*/  PRMT R8, R9, 0x3340, R8 ;  /* 0x0000334009087816 */ /* 0x000fe20000000008 */
[----:B------:R0:W-:Y:S04]  /*a0f70*/  STL [R1+0x968], R14 ;  /* 0x0009680e01007387 */ /* 0x0001e80000100800 */
[----:B------:R4:W-:Y:S04]  /*a0f80*/  STL [R1+0x964], R11 ;  /* 0x0009640b01007387 */ /* 0x0009e80000100800 */
[----:B------:R3:W-:Y:S04]  /*a0f90*/  STL [R1+0x960], R10 ;  /* 0x0009600a01007387 */ /* 0x0007e80000100800 */
[----:B------:R1:W-:Y:S01]  /*a0fa0*/  STL [R1+0x94c], R8 ;  /* 0x00094c0801007387 */ /* 0x0003e20000100800 */
[----:B0-----:R-:W-:-:S03]  /*a0fb0*/  LOP3.LUT R14, R23, 0xffff, RZ, 0xc0, !PT ;  /* 0x0000ffff170e7812 */ /* 0x001fc600078ec0ff */
[----:B------:R-:W3:Y:S01]  /*a0fc0*/  LDL.LU R23, [R1+0x2d3c] ;  /* 0x002d3c0001177983 */ /* 0x000ee20000300800 */
[----:B--2---:R-:W-:-:S03]  /*a0fd0*/  LOP3.LUT R13, R24, 0xffff, RZ, 0xc0, !PT ;  /* 0x0000ffff180d7812 */ /* 0x004fc600078ec0ff */
[----:B------:R-:W2:Y:S01]  /*a0fe0*/  LDL.LU R24, [R1+0x2d38] ;  /* 0x002d380001187983 */ /* 0x000ea20000300800 */
[----:B----4-:R-:W-:-:S03]  /*a0ff0*/  LOP3.LUT R11, R22, 0xffff, RZ, 0xc0, !PT ;  /* 0x0000ffff160b7812 */ /* 0x010fc600078ec0ff */
[----:B------:R-:W4:Y:S01]  /*a1000*/  LDL.LU R22, [R1+0x2c58] ;  /* 0x002c580001167983 */ /* 0x000f220000300800 */
[----:B---3--:R-:W-:-:S03]  /*a1010*/  LOP3.LUT R10, R20, 0xffff, RZ, 0xc0, !PT ;  /* 0x0000ffff140a7812 */ /* 0x008fc600078ec0ff */
        /* <DEDUP_REMOVED lines=9> */
[----:B------:R-:W-:Y:S02]  /*a10b0*/  SHF.R.U32.HI R10, RZ, 0x8, R13 ;  /* 0x00000008ff0a7819 */ /* 0x000fe4000001160d */
[----:B------:R-:W-:-:S02]  /*a10c0*/  PRMT R13, R13, 0x3340, R9 ;  /* 0x000033400d0d7816 */ /* 0x000fc40000000009 */
[----:B------:R-:W-:Y:S01]  /*a10d0*/  LOP3.LUT R28, R28, 0xffff, RZ, 0xc0, !PT ;  /* 0x0000ffff1c1c7812 */ /* 0x000fe200078ec0ff */
[----:B------:R0:W-:Y:S01]  /*a10e0*/  STL [R1+0xbc0], R14 ;  /* 0x000bc00e01007387 */ /* 0x0001e20000100800 */
[----:B------:R-:W-:Y:S02]  /*a10f0*/  SHF.R.U32.HI R16, RZ, 0x8, R9 ;  /* 0x00000008ff107819 */ /* 0x000fe40000011609 */
[----:B------:R-:W-:Y:S01]  /*a1100*/  SHF.R.U32.HI R15, RZ, 0x8, R12 ;  /* 0x00000008ff0f7819 */ /* 0x000fe2000001160c */
[----:B------:R1:W-:Y:S01]  /*a1110*/  STL [R1+0xbbc], R13 ;  /* 0x000bbc0d01007387 */ /* 0x0003e20000100800 */
[----:B------:R-:W-:Y:S02]  /*a1120*/  PRMT R9, R12, 0x3340, R8 ;  /* 0x000033400c097816 */ /* 0x000fe40000000008 */
[----:B------:R-:W-:Y:S02]  /*a1130*/  SHF.R.U32.HI R12, RZ, 0x8, R28 ;  /* 0x00000008ff0c7819 */ /* 0x000fe4000001161c */
[----:B0-----:R-:W-:-:S02]  /*a1140*/  SHF.R.U32.HI R14, RZ, 0x8, R8 ;  /* 0x00000008ff0e7819 */ /* 0x001fc40000011608 */
[----:B------:R-:W-:Y:S02]  /*a1150*/  PRMT R8, R11, 0x3340, R28 ;  /* 0x000033400b087816 */ /* 0x000fe4000000001c */
[----:B-1----:R-:W-:Y:S01]  /*a1160*/  SHF.R.U32.HI R13, RZ, 0x8, R11 ;  /* 0x00000008ff0d7819 */ /* 0x002fe2000001160b */
[----:B------:R0:W-:Y:S01]  /*a1170*/  STL [R1+0xbc8], R9 ;  /* 0x000bc80901007387 */ /* 0x0001e20000100800 */
[----:B------:R-:W-:Y:S02]  /*a1180*/  LOP3.LUT R15, R15, 0xffff, RZ, 0xc0, !PT ;  /* 0x0000ffff0f0f7812 */ /* 0x000fe400078ec0ff */
[----:B------:R-:W-:Y:S01]  /*a1190*/  LOP3.LUT R14, R14, 0xffff, RZ, 0xc0, !PT ;  /* 0x0000ffff0e0e7812 */ /* 0x000fe200078ec0ff */
[----:B------:R1:W-:Y:S01]  /*a11a0*/  STL [R1+0xbc4], R8 ;  /* 0x000bc40801007387 */ /* 0x0003e20000100800 */
[----:B------:R-:W-:Y:S02]  /*a11b0*/  LOP3.LUT R13, R13, 0xffff, RZ, 0xc0, !PT ;  /* 0x0000ffff0d0d7812 */ /* 0x000fe400078ec0ff */
[----:B------:R-:W-:-:S02]  /*a11c0*/  LOP3.LUT R12, R12, 0xffff, RZ, 0xc0, !PT ;  /* 0x0000ffff0c0c7812 */ /* 0x000fc400078ec0ff */
[----:B------:R-:W-:Y:S02]  /*a11d0*/  LOP3.LUT R11, R10, 0xffff, RZ, 0xc0, !PT ;  /* 0x0000ffff0a0b7812 */ /* 0x000fe400078ec0ff */
[----:B------:R-:W-:Y:S02]  /*a11e0*/  LOP3.LUT R10, R18, 0xffff, RZ, 0xc0, !PT ;  /* 0x0000ffff120a7812 */ /* 0x000fe400078ec0ff */
[----:B0-----:R-:W-:Y:S02]  /*a11f0*/  LOP3.LUT R9, R17, 0xffff, RZ, 0xc0, !PT ;  /* 0x0000ffff11097812 */ /* 0x001fe400078ec0ff */
[----:B-1----:R-:W-:Y:S02]  /*a1200*/  LOP3.LUT R8, R16, 0xffff, RZ, 0xc0, !PT ;  /* 0x0000ffff10087812 */ /* 0x002fe400078ec0ff */
[----:B------:R-:W-:Y:S02]  /*a1210*/  PRMT R14, R15, 0x3340, R14 ;  /* 0x000033400f0e7816 */ /* 0x000fe4000000000e */
[----:B------:R-:W-:-:S02]  /*a1220*/  PRMT R12, R13, 0x3340, R12 ;  /* 0x000033400d0c7816 */ /* 0x000fc4000000000c */
[----:B------:R-:W-:Y:S02]  /*a1230*/  PRMT R9, R10, 0x3340, R9 ;  /* 0x000033400a097816 */ /* 0x000fe40000000009 */
[----:B------:R-:W-:Y:S01]  /*a1240*/  PRMT R8, R11, 0x3340, R8 ;  /* 0x000033400b087816 */ /* 0x000fe20000000008 */
[----:B------:R-:W-:Y:S04]  /*a1250*/  STL [R1+0x928], R14 ;  /* 0x0009280e01007387 */ /* 0x000fe80000100800 */
[----:B------:R2:W-:Y:S04]  /*a1260*/  STL [R1+0x924], R12 ;  /* 0x0009240c01007387 */ /* 0x0005e80000100800 */
[----:B------:R0:W-:Y:S04]  /*a1270*/  STL [R1+0x920], R9 ;  /* 0x0009200901007387 */ /* 0x0001e80000100800 */
[----:B------:R1:W-:Y:S01]  /*a1280*/  STL [R1+0x90c], R8 ;  /* 0x00090c0801007387 */ /* 0x0003e20000100800 */
[----:B------:R-:W-:-:S03]  /*a1290*/  LOP3.LUT R13, R23, 0xffff, RZ, 0xc0, !PT ;  /* 0x0000ffff170d7812 */ /* 0x000fc600078ec0ff */
[----:B------:R-:W3:Y:S01]  /*a12a0*/  LDL.LU R23, [R1+0x2d48] ;  /* 0x002d480001177983 */ /* 0x000ee20000300800 */
[----:B--2---:R-:W-:-:S03]  /*a12b0*/  LOP3.LUT R12, R24, 0xffff, RZ, 0xc0, !PT ;  /* 0x0000ffff180c7812 */ /* 0x004fc600078ec0ff */
[----:B------:R-:W2:Y:S01]  /*a12c0*/  LDL.LU R24, [R1+0x2d44] ;  /* 0x002d440001187983 */ /* 0x000ea20000300800 */
[----:B----4-:R-:W-:-:S03]  /*a12d0*/  LOP3.LUT R11, R22, 0xffff, RZ, 0xc0, !PT ;  /* 0x0000ffff160b7812 */ /* 0x010fc600078ec0ff */
[----:B------:R-:W4:Y:S01]  /*a12e0*/  LDL.LU R22, [R1+0x2ca8] ;  /* 0x002ca80001167983 */ /* 0x000f220000300800 */
[----:B---3--:R-:W-:-:S03]  /*a12f0*/  LOP3.LUT R10, R20, 0xffff, RZ, 0xc0, !PT ;  /* 0x0000ffff140a7812 */ /* 0x008fc600078ec0ff */
[----:B------:R-:W3:Y:S01]  /*a1300*/  LDL.LU R20, [R1+0x2c9c] ;  /* 0x002c9c0001147983 */ /* 0x000ee20000300800 */
[----:B0-----:R-:W-:-:S03]  /*a1310*/  LOP3.LUT R9, R21, 0xffff, RZ, 0xc0, !PT ;  /* 0x0000ffff15097812 */ /* 0x001fc600078ec0ff */
[----:B------:R-:W3:Y:S01]  /*a1320*/  LDL.LU R21, [R1+0x178] ;  /* 0x0001780001157983 */ /* 0x000ee20000300800 */
[----:B-1----:R-:W-:-:S03]  /*a1330*/  LOP3.LUT R8, R19, 0xffff, RZ, 0xc0, !PT ;  /* 0x0000ffff13087812 */ /* 0x002fc600078ec0ff */
[----:B------:R-:W3:Y:S01]  /*a1340*/  LDL.LU R19, [R1+0x174] ;  /* 0x0001740001137983 */ /* 0x000ee20000300800 */
[----:B------:R-:W-:Y:S02]  /*a1350*/  SHF.R.U32.HI R17, RZ, 0x8, R13 ;  /* 0x00000008ff117819 */ /* 0x000fe4000001160d */
[--C-:B------:R-:W-:Y:S02]  /*a1360*/  PRMT R13, R13, 0x3340, R9.reuse ;  /* 0x000033400d0d7816 */ /* 0x100fe40000000009 */
[----:B------:R-:W-:Y:S02]  /*a1370*/  SHF.R.U32.HI R16, RZ, 0x8, R9 ;  /* 0x00000008ff107819 */ /* 0x000fe40000011609 */
[----:B------:R-:W-:Y:S02]  /*a1380*/  SHF.R.U32.HI R9, RZ, 0x8, R12 ;  /* 0x00000008ff097819 */ /* 0x000fe4000001160c */
[----:B------:R-:W-:Y:S02]  /*a1390*/  LOP3.LUT R30, R30, 0xffff, RZ, 0xc0, !PT ;  /* 0x0000ffff1e1e7812 */ /* 0x000fe400078ec0ff */
[----:B------:R-:W-:-:S02]  /*a13a0*/  PRMT R12, R12, 0x3340, R8 ;  /* 0x000033400c0c7816 */ /* 0x000fc40000000008 */
[----:B------:R-:W-:Y:S01]  /*a13b0*/  LOP3.LUT R29, R29, 0xffff, RZ, 0xc0, !PT ;  /* 0x0000ffff1d1d7812 */ /* 0x000fe200078ec0ff */
[----:B------:R0:W-:Y:S01]  /*a13c0*/  STL [R1+0xbb0], R13 ;  /* 0x000bb00d01007387 */ /* 0x0001e20000100800 */
[----:B------:R-:W-:Y:S02]  /*a13d0*/  SHF.R.U32.HI R14, RZ, 0x8, R11 ;  /* 0x00000008ff0e7819 */ /* 0x000fe4000001160b */
[----:B------:R-:W-:Y:S01]  /*a13e0*/  PRMT R11, R11, 0x3340, R30 ;  /* 0x000033400b0b7816 */ /* 0x000fe2000000001e */
[----:B------:R1:W-:Y:S01]  /*a13f0*/  STL [R1+0xbac], R12 ;  /* 0x000bac0c01007387 */ /* 0x0003e20000100800 */
[----:B------:R-:W-:Y:S02]  /*a1400*/  SHF.R.U32.HI R15, RZ, 0x8, R10 ;  /* 0x00000008ff0f7819 */ /* 0x000fe4000001160a */
[----:B------:R-:W-:Y:S02]  /*a1410*/  PRMT R10, R10, 0x3340, R29 ;  /* 0x000033400a0a7816 */ /* 0x000fe4000000001d */
[----:B0-----:R-:W-:Y:S01]  /*a1420*/  SHF.R.U32.HI R13, RZ, 0x8, R30 ;  /* 0x00000008ff0d7819 */ /* 0x001fe2000001161e */
[----:B------:R0:W-:Y:S01]  /*a1430*/  STL [R1+0xbb8], R11 ;  /* 0x000bb80b01007387 */ /* 0x0001e20000100800 */
[----:B------:R-:W-:-:S02]  /*a1440*/  SHF.R.U32.HI R8, RZ, 0x8, R8 ;  /* 0x00000008ff087819 */ /* 0x000fc40000011608 */
[----:B-1----:R-:W-:Y:S01]  /*a1450*/  SHF.R.U32.HI R12, RZ, 0x8, R29 ;  /* 0x00000008ff0c7819 */ /* 0x002fe2000001161d */
[----:B------:R1:W-:Y:S01]  /*a1460*/  STL [R1+0xbb4], R10 ;  /* 0x000bb40a01007387 */ /* 0x0003e20000100800 */
[----:B------:R-:W-:Y:S02]  /*a1470*/  LOP3.LUT R14, R14, 0xffff, RZ, 0xc0, !PT ;  /* 0x0000ffff0e0e7812 */ /* 0x000fe400078ec0ff */
[----:B------:R-:W-:Y:S02]  /*a1480*/  LOP3.LUT R13, R13, 0xffff, RZ, 0xc0, !PT ;  /* 0x0000ffff0d0d7812 */ /* 0x000fe400078ec0ff */
[----:B------:R-:W-:Y:S02]  /*a1490*/  LOP3.LUT R15, R15, 0xffff, RZ, 0xc0, !PT ;  /* 0x0000ffff0f0f7812 */ /* 0x000fe400078ec0ff */
[----:B------:R-:W-:Y:S02]  /*a14a0*/  LOP3.LUT R12, R12, 0xffff, RZ, 0xc0, !PT ;  /* 0x0000ffff0c0c7812 */ /* 0x000fe400078ec0ff */
[----:B0-----:R-:W-:-:S02]  /*a14b0*/  LOP3.LUT R11, R9, 0xffff, RZ, 0xc0, !PT ;  /* 0x0000ffff090b7812 */ /* 0x001fc400078ec0ff */
[----:B-1----:R-:W-:Y:S02]  /*a14c0*/  LOP3.LUT R10, R17, 0xffff, RZ, 0xc0, !PT ;  /* 0x0000ffff110a7812 */ /* 0x002fe400078ec0ff */
[----:B------:R-:W-:Y:S02]  /*a14d0*/  LOP3.LUT R9, R16, 0xffff, RZ, 0xc0, !PT ;  /* 0x0000ffff10097812 */ /* 0x000fe400078ec0ff */
[----:B------:R-:W-:Y:S02]  /*a14e0*/  LOP3.LUT R8, R8, 0xffff, RZ, 0xc0, !PT ;  /* 0x0000ffff08087812 */ /* 0x000fe400078ec0ff */
[----:B------:R-:W-:Y:S02]  /*a14f0*/  PRMT R13, R14, 0x3340, R13 ;  /* 0x000033400e0d7816 */ /* 0x000fe4000000000d */
[----:B------:R-:W-:Y:S02]  /*a1500*/  PRMT R12, R15, 0x3340, R12 ;  /* 0x000033400f0c7816 */ /* 0x000fe4000000000c */
[----:B------:R-:W-:-:S02]  /*a1510*/  PRMT R9, R10, 0x3340, R9 ;  /* 0x000033400a097816 */ /* 0x000fc40000000009 */
        /* <DEDUP_REMOVED lines=13> */
[----:B-1----:R-:W-:-:S03]  /*a15f0*/  LOP3.LUT R9, R21, 0xffff, RZ, 0xc0, !PT ;  /* 0x0000ffff15097812 */ /* 0x002fc600078ec0ff */
[----:B------:R-:W3:Y:S01]  /*a1600*/  LDL.LU R21, [R1+0x180] ;  /* 0x0001800001157983 */ /* 0x000ee20000300800 */
[----:B------:R-:W-:-:S03]  /*a1610*/  LOP3.LUT R8, R19, 0xffff, RZ, 0xc0, !PT ;  /* 0x0000ffff13087812 */ /* 0x000fc600078ec0ff */
[----:B------:R-:W3:Y:S01]  /*a1620*/  LDL.LU R19, [R1+0x17c] ;  /* 0x00017c0001137983 */ /* 0x000ee20000300800 */
[----:B------:R-:W-:Y:S02]  /*a1630*/  LOP3.LUT R31, R31, 0xffff, RZ, 0xc0, !PT ;  /* 0x0000ffff1f1f7812 */ /* 0x000fe400078ec0ff */
[--C-:B------:R-:W-:Y:S02]  /*a1640*/  PRMT R14, R13, 0x3340, R9.reuse ;  /* 0x000033400d0e7816 */ /* 0x100fe40000000009 */
[----:B------:R-:W-:Y:S02]  /*a1650*/  SHF.R.U32.HI R17, RZ, 0x8, R9 ;  /* 0x00000008ff117819 */ /* 0x000fe40000011609 */
[----:B------:R-:W-:Y:S02]  /*a1660*/  LOP3.LUT R33, R33, 0xffff, RZ, 0xc0, !PT ;  /* 0x0000ffff21217812 */ /* 0x000fe400078ec0ff */
[--C-:B------:R-:W-:Y:S02]  /*a1670*/  PRMT R9, R12, 0x3340, R8.reuse ;  /* 0x000033400c097816 */ /* 0x100fe40000000008 */
[----:B------:R-:W-:-:S02]  /*a1680*/  SHF.R.U32.HI R16, RZ, 0x8, R8 ;  /* 0x00000008ff107819 */ /* 0x000fc40000011608 */
[----:B------:R-:W-:Y:S01]  /*a1690*/  PRMT R8, R10, 0x3340, R31 ;  /* 0x000033400a087816 */ /* 0x000fe2000000001f */
[----:B------:R0:W-:Y:S01]  /*a16a0*/  STL [R1+0xba4], R14 ;  /* 0x000ba40e01007387 */ /* 0x0001e20000100800 */
[----:B------:R-:W-:Y:S02]  /*a16b0*/  SHF.R.U32.HI R15, RZ, 0x8, R10 ;  /* 0x00000008ff0f7819 */ /* 0x000fe4000001160a */
[----:B------:R-:W-:Y:S01]  /*a16c0*/  PRMT R10, R11, 0x3340, R33 ;  /* 0x000033400b0a7816 */ /* 0x000fe20000000021 */
[----:B------:R1:W-:Y:S01]  /*a16d0*/  STL [R1+0xba0], R9 ;  /* 0x000ba00901007387 */ /* 0x0003e20000100800 */
[----:B------:R-:W-:Y:S02]  /*a16e0*/  SHF.R.U32.HI R18, RZ, 0x8, R13 ;  /* 0x00000008ff127819 */ /* 0x000fe4000001160d */
[----:B------:R-:W-:Y:S01]  /*a16f0*/  SHF.R.U32.HI R13, RZ, 0x8, R12 ;  /* 0x00000008ff0d7819 */ /* 0x000fe2000001160c */
[----:B------:R1:W-:Y:S01]  /*a1700*/  STL [R1+0xba8], R8 ;  /* 0x000ba80801007387 */ /* 0x0003e20000100800 */
[----:B0-----:R-:W-:-:S02]  /*a1710*/  SHF.R.U32.HI R14, RZ, 0x8, R31 ;  /* 0x00000008ff0e7819 */ /* 0x001fc4000001161f */
[----:B------:R-:W-:Y:S02]  /*a1720*/  LOP3.LUT R15, R15, 0xffff, RZ, 0xc0, !PT ;  /* 0x0000ffff0f0f7812 */ /* 0x000fe400078ec0ff */
[----:B-1----:R-:W-:Y:S01]  /*a1730*/  SHF.R.U32.HI R9, RZ, 0x8, R11 ;  /* 0x00000008ff097819 */ /* 0x002fe2000001160b */
[----:B------:R0:W-:Y:S01]  /*a1740*/  STL [R1+0xb9c], R10 ;  /* 0x000b9c0a01007387 */ /* 0x0001e20000100800 */
[----:B------:R-:W-:Y:S02]  /*a1750*/  LOP3.LUT R14, R14, 0xffff, RZ, 0xc0, !PT ;  /* 0x0000ffff0e0e7812 */ /* 0x000fe400078ec0ff */
[----:B------:R-:W-:Y:S02]  /*a1760*/  SHF.R.U32.HI R8, RZ, 0x8, R33 ;  /* 0x00000008ff087819 */ /* 0x000fe40000011621 */
[----:B------:R-:W-:Y:S02]  /*a1770*/  LOP3.LUT R12, R18, 0xffff, RZ, 0xc0, !PT ;  /* 0x0000ffff120c7812 */ /* 0x000fe400078ec0ff */
[----:B------:R-:W-:-:S02]  /*a1780*/  LOP3.LUT R11, R17, 0xffff, RZ, 0xc0, !PT ;  /* 0x0000ffff110b7812 */ /* 0x000fc400078ec0ff */
[----:B------:R-:W-:Y:S02]  /*a1790*/  LOP3.LUT R13, R13, 0xffff, RZ, 0xc0, !PT ;  /* 0x0000ffff0d0d7812 */ /* 0x000fe400078ec0ff */
[----:B0-----:R-:W-:Y:S02]  /*a17a0*/  LOP3.LUT R10, R16, 0xffff, RZ, 0xc0, !PT ;  /* 0x0000ffff100a7812 */ /* 0x001fe400078ec0ff */
[----:B------:R-:W-:Y:S02]  /*a17b0*/  LOP3.LUT R9, R9, 0xffff, RZ, 0xc0, !PT ;  /* 0x0000ffff09097812 */ /* 0x000fe400078ec0ff */
[----:B------:R-:W-:Y:S02]  /*a17c0*/  LOP3.LUT R8, R8, 0xffff, RZ, 0xc0, !PT ;  /* 0x0000ffff08087812 */ /* 0x000fe400078ec0ff */
        /* <DEDUP_REMOVED lines=18> */
[----:B0-----:R-:W-:-:S03]  /*a18f0*/  LOP3.LUT R8, R19, 0xffff, RZ, 0xc0, !PT ;  /* 0x0000ffff13087812 */ /* 0x001fc600078ec0ff */
        /* <DEDUP_REMOVED lines=34> */
[----:B------:R0:W-:Y:S04]  /*a1b20*/  STL [R1+0x86c], R8 ;  /* 0x00086c0801007387 */ /* 0x0001e80000100800 */
[----:B------:R-:W3:Y:S01]  /*a1b30*/  LDL.LU R25, [R1+0x2d78] ;  /* 0x002d780001197983 */ /* 0x000ee20000300800 */
        /* <DEDUP_REMOVED lines=12> */
[----:B------:R-:W-:Y:S02]  /*a1c00*/  PRMT R16, R13, 0x3340, R9 ;  /* 0x000033400d107816 */ /* 0x000fe40000000009 */
[----:B------:R-:W-:Y:S02]  /*a1c10*/  LOP3.LUT R44, R44, 0xffff, RZ, 0xc0, !PT ;  /* 0x0000ffff2c2c7812 */ /* 0x000fe400078ec0ff */
[----:B------:R-:W-:Y:S02]  /*a1c20*/  SHF.R.U32.HI R14, RZ, 0x8, R13 ;  /* 0x00000008ff0e7819 */ /* 0x000fe4000001160d */
[----:B------:R-:W-:Y:S02]  /*a1c30*/  SHF.R.U32.HI R13, RZ, 0x8, R9 ;  /* 0x00000008ff0d7819 */ /* 0x000fe40000011609 */
[----:B------:R-:W-:Y:S02]  /*a1c40*/  SHF.R.U32.HI R15, RZ, 0x8, R12 ;  /* 0x00000008ff0f7819 */ /* 0x000fe4000001160c */
[----:B------:R-:W-:Y:S01]  /*a1c50*/  PRMT R9, R12, 0x3340, R8 ;  /* 0x000033400c097816 */ /* 0x000fe20000000008 */
[----:B------:R0:W-:Y:S01]  /*a1c60*/  STL [R1+0xb88], R16 ;  /* 0x000b881001007387 */ /* 0x0001e20000100800 */
[----:B------:R-:W-:-:S02]  /*a1c70*/  LOP3.LUT R35, R35, 0xffff, RZ, 0xc0, !PT ;  /* 0x0000ffff23237812 */ /* 0x000fc400078ec0ff */
[----:B------:R-:W-:Y:S02]  /*a1c80*/  SHF.R.U32.HI R12, RZ, 0x8, R8 ;  /* 0x00000008ff0c7819 */ /* 0x000fe40000011608 */
[----:B------:R-:W-:Y:S01]  /*a1c90*/  PRMT R8, R11, 0x3340, R44 ;  /* 0x000033400b087816 */ /* 0x000fe2000000002c */
[----:B------:R1:W-:Y:S01]  /*a1ca0*/  STL [R1+0xb84], R9 ;  /* 0x000b840901007387 */ /* 0x0003e20000100800 */
[----:B0-----:R-:W-:Y:S02]  /*a1cb0*/  SHF.R.U32.HI R16, RZ, 0x8, R11 ;  /* 0x00000008ff107819 */ /* 0x001fe4000001160b */
[----:B------:R-:W-:Y:S02]  /*a1cc0*/  SHF.R.U32.HI R11, RZ, 0x8, R10 ;  /* 0x00000008ff0b7819 */ /* 0x000fe4000001160a */
[----:B------:R-:W-:Y:S01]  /*a1cd0*/  PRMT R10, R10, 0x3340, R35 ;  /* 0x000033400a0a7816 */ /* 0x000fe20000000023 */
[----:B------:R0:W-:Y:S01]  /*a1ce0*/  STL [R1+0xb80], R8 ;  /* 0x000b800801007387 */ /* 0x0001e20000100800 */
[----:B-1----:R-:W-:-:S02]  /*a1cf0*/  SHF.R.U32.HI R9, RZ, 0x8, R44 ;  /* 0x00000008ff097819 */ /* 0x002fc4000001162c */
[----:B------:R-:W-:Y:S01]  /*a1d00*/  LOP3.LUT R14, R14, 0xffff, RZ, 0xc0, !PT ;  /* 0x0000ffff0e0e7812 */ /* 0x000fe200078ec0ff */
[----:B------:R1:W-:Y:S01]  /*a1d10*/  STL [R1+0xb7c], R10 ;  /* 0x000b7c0a01007387 */ /* 0x0003e20000100800 */
[----:B------:R-:W-:Y:S02]  /*a1d20*/  LOP3.LUT R13, R13, 0xffff, RZ, 0xc0, !PT ;  /* 0x0000ffff0d0d7812 */ /* 0x000fe400078ec0ff */
[----:B------:R-:W-:Y:S02]  /*a1d30*/  LOP3.LUT R15, R15, 0xffff, RZ, 0xc0, !PT ;  /* 0x0000ffff0f0f7812 */ /* 0x000fe400078ec0ff */
[----:B0-----:R-:W-:Y:S02]  /*a1d40*/  SHF.R.U32.HI R8, RZ, 0x8, R35 ;  /* 0x00000008ff087819 */ /* 0x001fe40000011623 */
[----:B------:R-:W-:Y:S02]  /*a1d50*/  LOP3.LUT R12, R12, 0xffff, RZ, 0xc0, !PT ;  /* 0x0000ffff0c0c7812 */ /* 0x000fe400078ec0ff */
[----:B-1----:R-:W-:-:S02]  /*a1d60*/  LOP3.LUT R10, R16, 0xffff, RZ, 0xc0, !PT ;  /* 0x0000ffff100a7812 */ /* 0x002fc400078ec0ff */
[----:B------:R-:W-:Y:S02]  /*a1d70*/  LOP3.LUT R9, R9, 0xffff, RZ, 0xc0, !PT ;  /* 0x0000ffff09097812 */ /* 0x000fe400078ec0ff */
        /* <DEDUP_REMOVED lines=20> */
[----:B------:R-:W-:Y:S02]  /*a1ec0*/  LOP3.LUT R14, R25, 0xffff, RZ, 0xc0, !PT ;  /* 0x0000ffff190e7812 */ /* 0x000fe400078ec0ff */
[----:B------:R-:W-:Y:S02]  /*a1ed0*/  LOP3.LUT R8, R19, 0xffff, RZ, 0xc0, !PT ;  /* 0x0000ffff13087812 */ /* 0x000fe400078ec0ff */
[----:B------:R-:W3:Y:S01]  /*a1ee0*/  LDL.LU R19, [R1+0x194] ;  /* 0x0001940001137983 */ /* 0x000ee20000300800 */
[----:B------:R-:W-:Y:S02]  /*a1ef0*/  SHF.R.U32.HI R17, RZ, 0x8, R14 ;  /* 0x00000008ff117819 */ /* 0x000fe4000001160e */
[--C-:B------:R-:W-:Y:S02]  /*a1f00*/  PRMT R15, R14, 0x3340, R10.reuse ;  /* 0x000033400e0f7816 */ /* 0x100fe4000000000a */
[----:B------:R-:W-:-:S02]  /*a1f10*/  SHF.R.U32.HI R16, RZ, 0x8, R10 ;  /* 0x00000008ff107819 */ /* 0x000fc4000001160a */
[----:B------:R-:W-:Y:S02]  /*a1f20*/  SHF.R.U32.HI R14, RZ, 0x8, R13 ;  /* 0x00000008ff0e7819 */ /* 0x000fe4000001160d */
[--C-:B------:R-:W-:Y:S02]  /*a1f30*/  PRMT R10, R13, 0x3340, R9.reuse ;  /* 0x000033400d0a7816 */ /* 0x100fe40000000009 */
        /* <DEDUP_REMOVED lines=29> */
[----:B------:R-:W3:Y:S04]  /*a2110*/  LDL.LU R25, [R1+0x2d98] ;  /* 0x002d980001197983 */ /* 0x000ee80000300800 */
        /* <DEDUP_REMOVED lines=55> */
[----:B------:R-:W-:Y:S02]  /*a2490*/  LOP3.LUT R14, R25, 0xffff, RZ, 0xc0, !PT ;  /* 0x0000ffff190e7812 */ /* 0x000fe400078ec0ff */
[----:B0-----:R-:W-:Y:S02]  /*a24a0*/  LOP3.LUT R8, R19, 0xffff, RZ, 0xc0, !PT ;  /* 0x0000ffff13087812 */ /* 0x001fe400078ec0ff */
[----:B------:R-:W3:Y:S01]  /*a24b0*/  LDL.LU R19, [R1+0x1ac] ;  /* 0x0001ac0001137983 */ /* 0x000ee20000300800 */
[----:B------:R-:W-:Y:S02]  /*a24c0*/  SHF.R.U32.HI R18, RZ, 0x8, R14 ;  /* 0x00000008ff127819 */ /* 0x000fe4000001160e */
[--C-:B------:R-:W-:Y:S02]  /*a24d0*/  PRMT R14, R14, 0x3340, R10.reuse ;  /* 0x000033400e0e7816 */ /* 0x100fe4000000000a */
[----:B------:R-:W-:-:S02]  /*a24e0*/  SHF.R.U32.HI R17, RZ, 0x8, R10 ;  /* 0x00000008ff117819 */ /* 0x000fc4000001160a */
[----:B------:R-:W-:Y:S02]  /*a24f0*/  SHF.R.U32.HI R10, RZ, 0x8, R13 ;  /* 0x00000008ff0a7819 */ /* 0x000fe4000001160d */
[--C-:B------:R-:W-:Y:S02]  /*a2500*/  PRMT R13, R13, 0x3340, R9.reuse ;  /* 0x000033400d0d7816 */ /* 0x100fe40000000009 */
[----:B------:R-:W-:Y:S01]  /*a2510*/  LOP3.LUT R58, R58, 0xffff, RZ, 0xc0, !PT ;  /* 0x0000ffff3a3a7812 */ /* 0x000fe200078ec0ff */
[----:B------:R0:W-:Y:S01]  /*a2520*/  STL [R1+0xb50], R14 ;  /* 0x000b500e01007387 */ /* 0x0001e20000100800 */
[----:B------:R-:W-:Y:S02]  /*a2530*/  SHF.R.U32.HI R16, RZ, 0x8, R9 ;  /* 0x00000008ff107819 */ /* 0x000fe40000011609 */
[----:B------:R-:W-:Y:S01]  /*a2540*/  SHF.R.U32.HI R15, RZ, 0x8, R12 ;  /* 0x00000008ff0f7819 */ /* 0x000fe2000001160c */
[----:B------:R1:W-:Y:S01]  /*a2550*/  STL [R1+0xb1c], R13 ;  /* 0x000b1c0d01007387 */ /* 0x0003e20000100800 */
[----:B------:R-:W-:-:S02]  /*a2560*/  PRMT R9, R12, 0x3340, R8 ;  /* 0x000033400c097816 */ /* 0x000fc40000000008 */
[----:B------:R-:W-:Y:S02]  /*a2570*/  SHF.R.U32.HI R12, RZ, 0x8, R58 ;  /* 0x00000008ff0c7819 */ /* 0x000fe4000001163a */
[----:B0-----:R-:W-:Y:S02]  /*a2580*/  SHF.R.U32.HI R14, RZ, 0x8, R8 ;  /* 0x00000008ff0e7819 */ /* 0x001fe40000011608 */
[----:B------:R-:W-:Y:S02]  /*a2590*/  PRMT R8, R11, 0x3340, R58 ;  /* 0x000033400b087816 */ /* 0x000fe4000000003a */
[----:B-1----:R-:W-:Y:S01]  /*a25a0*/  SHF.R.U32.HI R13, RZ, 0x8, R11 ;  /* 0x00000008ff0d7819 */ /* 0x002fe2000001160b */
[----:B------:R0:W-:Y:S01]  /*a25b0*/  STL [R1+0xb58], R9 ;  /* 0x000b580901007387 */ /* 0x0001e20000100800 */
[----:B------:R-:W-:Y:S02]  /*a25c0*/  LOP3.LUT R15, R15, 0xffff, RZ, 0xc0, !PT ;  /* 0x0000ffff0f0f7812 */ /* 0x000fe400078ec0ff */
[----:B------:R-:W-:Y:S01]  /*a25d0*/  LOP3.LUT R14, R14, 0xffff, RZ, 0xc0, !PT ;  /* 0x0000ffff0e0e7812 */ /* 0x000fe200078ec0ff */
[----:B------:R1:W-:Y:S01]  /*a25e0*/  STL [R1+0xb54], R8 ;  /* 0x000b540801007387 */ /* 0x0003e20000100800 */
[----:B------:R-:W-:-:S02]  /*a25f0*/  LOP3.LUT R13, R13, 0xffff, RZ, 0xc0, !PT ;  /* 0x0000ffff0d0d7812 */ /* 0x000fc400078ec0ff */
[----:B------:R-:W-:Y:S02]  /*a2600*/  LOP3.LUT R12, R12, 0xffff, RZ, 0xc0, !PT ;  /* 0x0000ffff0c0c7812 */ /* 0x000fe400078ec0ff */
[----:B------:R-:W-:Y:S02]  /*a2610*/  LOP3.LUT R11, R10, 0xffff, RZ, 0xc0, !PT ;  /* 0x0000ffff0a0b7812 */ /* 0x000fe400078ec0ff */
[----:B------:R-:W-:Y:S02]  /*a2620*/  LOP3.LUT R10, R18, 0xffff, RZ, 0xc0, !PT ;  /* 0x0000ffff120a7812 */ /* 0x000fe400078ec0ff */
[----:B0-----:R-:W-:Y:S02]  /*a2630*/  LOP3.LUT R9, R17, 0xffff, RZ, 0xc0, !PT ;  /* 0x0000ffff11097812 */ /* 0x001fe400078ec0ff */
[----:B-1----:R-:W-:Y:S02]  /*a2640*/  LOP3.LUT R8, R16, 0xffff, RZ, 0xc0, !PT ;  /* 0x0000ffff10087812 */ /* 0x002fe400078ec0ff */
[----:B------:R-:W-:-:S02]  /*a2650*/  PRMT R14, R15, 0x3340, R14 ;  /* 0x000033400f0e7816 */ /* 0x000fc4000000000e */
[----:B------:R-:W-:Y:S02]  /*a2660*/  PRMT R12, R13, 0x3340, R12 ;  /* 0x000033400d0c7816 */ /* 0x000fe4000000000c */
[----:B------:R-:W-:Y:S02]  /*a2670*/  PRMT R9, R10, 0x3340, R9 ;  /* 0x000033400a097816 */ /* 0x000fe40000000009 */
[----:B------:R-:W-:Y:S01]  /*a2680*/  PRMT R8, R11, 0x3340, R8 ;  /* 0x000033400b087816 */ /* 0x000fe20000000008 */
[----:B------:R-:W-:Y:S04]  /*a2690*/  STL [R1+0x788], R14 ;  /* 0x0007880e01007387 */ /* 0x000fe80000100800 */
[----:B------:R-:W-:Y:S04]  /*a26a0*/  STL [R1+0x784], R12 ;  /* 0x0007840c01007387 */ /* 0x000fe80000100800 */
[----:B------:R-:W-:Y:S04]  /*a26b0*/  STL [R1+0x76c], R9 ;  /* 0x00076c0901007387 */ /* 0x000fe80000100800 */
[----:B------:R0:W-:Y:S02]  /*a26c0*/  STL [R1+0x768], R8 ;  /* 0x0007680801007387 */ /* 0x0001e40000100800 */
[----:B0-----:R-:W-:-:S02]  /*a26d0*/  LOP3.LUT R8, R48, 0xffff, RZ, 0xc0, !PT ;  /* 0x0000ffff30087812 */ /* 0x001fc400078ec0ff */
[----:B------:R-:W-:Y:S01]  /*a26e0*/  LOP3.LUT R14, R23, 0xffff, RZ, 0xc0, !PT ;  /* 0x0000ffff170e7812 */ /* 0x000fe200078ec0ff */
        /* <DEDUP_REMOVED lines=10> */
[----:B------:R-:W-:Y:S02]  /*a2790*/  SHF.R.U32.HI R18, RZ, 0x8, R14 ;  /* 0x00000008ff127819 */ /* 0x000fe4000001160e */
[----:B------:R-:W-:Y:S02]  /*a27a0*/  LOP3.LUT R9, R19, 0xffff, RZ, 0xc0, !PT ;  /* 0x0000ffff13097812 */ /* 0x000fe400078ec0ff */
[----:B------:R-:W3:Y:S01]  /*a27b0*/  LDL.LU R19, [R1+0x1b4] ;  /* 0x0001b40001137983 */ /* 0x000ee20000300800 */
[--C-:B------:R-:W-:Y:S02]  /*a27c0*/  PRMT R14, R14, 0x3340, R10.reuse ;  /* 0x000033400e0e7816 */ /* 0x100fe4000000000a */
[----:B------:R-:W-:Y:S02]  /*a27d0*/  SHF.R.U32.HI R17, RZ, 0x8, R10 ;  /* 0x00000008ff117819 */ /* 0x000fe4000001160a */
[----:B------:R-:W-:-:S02]  /*a27e0*/  SHF.R.U32.HI R10, RZ, 0x8, R13 ;  /* 0x00000008ff0a7819 */ /* 0x000fc4000001160d */
[--C-:B------:R-:W-:Y:S01]  /*a27f0*/  PRMT R13, R13, 0x3340, R9.reuse ;  /* 0x000033400d0d7816 */ /* 0x100fe20000000009 */
[----:B------:R0:W-:Y:S01]  /*a2800*/  STL [R1+0xb10], R14 ;  /* 0x000b100e01007387 */ /* 0x0001e20000100800 */
[----:B------:R-:W-:Y:S02]  /*a2810*/  LOP3.LUT R59, R59, 0xffff, RZ, 0xc0, !PT ;  /* 0x0000ffff3b3b7812 */ /* 0x000fe400078ec0ff */
[----:B------:R-:W-:Y:S01]  /*a2820*/  SHF.R.U32.HI R16, RZ, 0x8, R9 ;  /* 0x00000008ff107819 */ /* 0x000fe20000011609 */
[----:B------:R1:W-:Y:S01]  /*a2830*/  STL [R1+0xb0c], R13 ;  /* 0x000b0c0d01007387 */ /* 0x0003e20000100800 */
[----:B------:R-:W-:Y:S02]  /*a2840*/  PRMT R9, R12, 0x3340, R8 ;  /* 0x000033400c097816 */ /* 0x000fe40000000008 */
[----:B------:R-:W-:Y:S02]  /*a2850*/  SHF.R.U32.HI R15, RZ, 0x8, R11 ;  /* 0x00000008ff0f7819 */ /* 0x000fe4000001160b */
[----:B0-----:R-:W-:-:S02]  /*a2860*/  SHF.R.U32.HI R14, RZ, 0x8, R12 ;  /* 0x00000008ff0e7819 */ /* 0x001fc4000001160c */
[--C-:B------:R-:W-:Y:S02]  /*a2870*/  SHF.R.U32.HI R12, RZ, 0x8, R59.reuse ;  /* 0x00000008ff0c7819 */ /* 0x100fe4000001163b */
[----:B-1----:R-:W-:Y:S02]  /*a2880*/  SHF.R.U32.HI R13, RZ, 0x8, R8 ;  /* 0x00000008ff0d7819 */ /* 0x002fe40000011608 */
[----:B------:R-:W-:Y:S01]  /*a2890*/  PRMT R8, R11, 0x3340, R59 ;  /* 0x000033400b087816 */ /* 0x000fe2000000003b */
        /* <DEDUP_REMOVED lines=16> */
[----:B------:R0:W-:Y:S04]  /*a29a0*/  STL [R1+0x728], R9 ;  /* 0x0007280901007387 */ /* 0x0001e80000100800 */
[----:B------:R1:W-:Y:S01]  /*a29b0*/  STL [R1+0x724], R8 ;  /* 0x0007240801007387 */ /* 0x0003e20000100800 */
[----:B0-----:R-:W-:-:S03]  /*a29c0*/  LOP3.LUT R9, R60, 0xffff, RZ, 0xc0, !PT ;  /* 0x0000ffff3c097812 */ /* 0x001fc600078ec0ff */
[----:B------:R-:W3:Y:S04]  /*a29d0*/  LDL.LU R60, [R1+0x324c] ;  /* 0x00324c00013c7983 */ /* 0x000ee80000300800 */
        /* <DEDUP_REMOVED lines=11> */
[----:B-1----:R-:W-:Y:S02]  /*a2a90*/  LOP3.LUT R8, R61, 0xffff, RZ, 0xc0, !PT ;  /* 0x0000ffff3d087812 */ /* 0x002fe400078ec0ff */
[----:B------:R-:W-:Y:S01]  /*a2aa0*/  LOP3.LUT R10, R19, 0xffff, RZ, 0xc0, !PT ;  /* 0x0000ffff130a7812 */ /* 0x000fe200078ec0ff */
[----:B------:R-:W3:Y:S01]  /*a2ab0*/  LDL.LU R61, [R1+0x3248] ;  /* 0x00324800013d7983 */ /* 0x000ee20000300800 */
[----:B------:R-:W-:Y:S02]  /*a2ac0*/  SHF.R.U32.HI R18, RZ, 0x8, R15 ;  /* 0x00000008ff127819 */ /* 0x000fe4000001160f */
[--C-:B------:R-:W-:Y:S02]  /*a2ad0*/  PRMT R15, R15, 0x3340, R11.reuse ;  /* 0x000033400f0f7816 */ /* 0x100fe4000000000b */
[----:B------:R-:W-:Y:S02]  /*a2ae0*/  SHF.R.U32.HI R16, RZ, 0x8, R11 ;  /* 0x00000008ff107819 */ /* 0x000fe4000001160b */
[----:B------:R-:W-:-:S02]  /*a2af0*/  PRMT R11, R14, 0x3340, R10 ;  /* 0x000033400e0b7816 */ /* 0x000fc4000000000a */
[----:B------:R-:W-:Y:S02]  /*a2b00*/  SHF.R.U32.HI R17, RZ, 0x8, R10 ;  /* 0x00000008ff117819 */ /* 0x000fe4000001160a */
[----:B------:R-:W-:Y:S01]  /*a2b10*/  PRMT R10, R12, 0x3340, R8 ;  /* 0x000033400c0a7816 */ /* 0x000fe20000000008 */
[----:B------:R0:W-:Y:S01]  /*a2b20*/  STL [R1+0xb04], R15 ;  /* 0x000b040f01007387 */ /* 0x0001e20000100800 */
[----:B------:R-:W-:-:S03]  /*a2b30*/  SHF.R.U32.HI R19, RZ, 0x8, R14 ;  /* 0x00000008ff137819 */ /* 0x000fc6000001160e */
[----:B------:R1:W-:Y:S01]  /*a2b40*/  STL [R1+0xb00], R11 ;  /* 0x000b000b01007387 */ /* 0x0003e20000100800 */
[----:B------:R-:W-:-:S03]  /*a2b50*/  SHF.R.U32.HI R14, RZ, 0x8, R8 ;  /* 0x00000008ff0e7819 */ /* 0x000fc60000011608 */
[----:B------:R1:W-:Y:S01]  /*a2b60*/  STL [R1+0xb08], R10 ;  /* 0x000b080a01007387 */ /* 0x0003e20000100800 */
[----:B0-----:R-:W-:Y:S02]  /*a2b70*/  SHF.R.U32.HI R15, RZ, 0x8, R12 ;  /* 0x00000008ff0f7819 */ /* 0x001fe4000001160c */
[----:B------:R-:W-:Y:S02]  /*a2b80*/  SHF.R.U32.HI R8, RZ, 0x8, R9 ;  /* 0x00000008ff087819 */ /* 0x000fe40000011609 */
[----:B-1----:R-:W-:Y:S02]  /*a2b90*/  SHF.R.U32.HI R11, RZ, 0x8, R13 ;  /* 0x00000008ff0b7819 */ /* 0x002fe4000001160d */
[----:B------:R-:W-:Y:S02]  /*a2ba0*/  PRMT R10, R13, 0x3340, R9 ;  /* 0x000033400d0a7816 */ /* 0x000fe40000000009 */
[----:B------:R-:W-:Y:S02]  /*a2bb0*/  LOP3.LUT R15, R15, 0xffff, RZ, 0xc0, !PT ;  /* 0x0000ffff0f0f7812 */ /* 0x000fe400078ec0ff */
[----:B------:R-:W-:Y:S01]  /*a2bc0*/  LOP3.LUT R14, R14, 0xffff, RZ, 0xc0, !PT ;  /* 0x0000ffff0e0e7812 */ /* 0x000fe200078ec0ff */
[----:B------:R0:W-:Y:S01]  /*a2bd0*/  STL [R1+0xaec], R10 ;  /* 0x000aec0a01007387 */ /* 0x0001e20000100800 */
[----:B------:R-:W-:-:S02]  /*a2be0*/  LOP3.LUT R13, R18, 0xffff, RZ, 0xc0, !PT ;  /* 0x0000ffff120d7812 */ /* 0x000fc400078ec0ff */
[----:B------:R-:W-:Y:S02]  /*a2bf0*/  LOP3.LUT R12, R16, 0xffff, RZ, 0xc0, !PT ;  /* 0x0000ffff100c7812 */ /* 0x000fe400078ec0ff */
[----:B------:R-:W-:Y:S02]  /*a2c00*/  LOP3.LUT R9, R17, 0xffff, RZ, 0xc0, !PT ;  /* 0x0000ffff11097812 */ /* 0x000fe400078ec0ff */
[----:B------:R-:W-:Y:S02]  /*a2c10*/  LOP3.LUT R11, R11, 0xffff, RZ, 0xc0, !PT ;  /* 0x0000ffff0b0b7812 */ /* 0x000fe400078ec0ff */
[----:B------:R-:W-:Y:S02]  /*a2c20*/  LOP3.LUT R8, R8, 0xffff, RZ, 0xc0, !PT ;  /* 0x0000ffff08087812 */ /* 0x000fe400078ec0ff */
[----:B0-----:R-:W-:Y:S02]  /*a2c30*/  LOP3.LUT R10, R19, 0xffff, RZ, 0xc0, !PT ;  /* 0x0000ffff130a7812 */ /* 0x001fe400078ec0ff */
        /* <DEDUP_REMOVED lines=9> */
[----:B------:R-:W3:Y:S01]  /*a2cd0*/  LDL.LU R46, [R1+0x3244] ;  /* 0x00324400012e7983 */ /* 0x000ee20000300800 */
[----:B------:R-:W-:-:S03]  /*a2ce0*/  LOP3.LUT R15, R25, 0xffff, RZ, 0xc0, !PT ;  /* 0x0000ffff190f7812 */ /* 0x000fc600078ec0ff */
[----:B------:R-:W3:Y:S01]  /*a2cf0*/  LDL.LU R27, [R1+0x2dd0] ;  /* 0x002dd000011b7983 */ /* 0x000ee20000300800 */
[----:B------:R-:W-:-:S03]  /*a2d00*/  LOP3.LUT R14, R23, 0xffff, RZ, 0xc0, !PT ;  /* 0x0000ffff170e7812 */ /* 0x000fc600078ec0ff */
        /* <DEDUP_REMOVED lines=8> */
[----:B------:R-:W-:Y:S02]  /*a2d90*/  LOP3.LUT R11, R20, 0xffff, RZ, 0xc0, !PT ;  /* 0x0000ffff140b7812 */ /* 0x000fe400078ec0ff */
[----:B-1----:R-:W-:Y:S02]  /*a2da0*/  LOP3.LUT R8, R3, 0xffff, RZ, 0xc0, !PT ;  /* 0x0000ffff03087812 */ /* 0x002fe400078ec0ff */
[----:B------:R-:W-:Y:S01]  /*a2db0*/  SHF.R.U32.HI R17, RZ, 0x8, R15 ;  /* 0x00000008ff117819 */ /* 0x000fe2000001160f */
[----:B------:R-:W3:Y:S01]  /*a2dc0*/  LDL.LU R3, [R1+0x3240] ;  /* 0x0032400001037983 */ /* 0x000ee20000300800 */
[--C-:B------:R-:W-:Y:S02]  /*a2dd0*/  PRMT R15, R15, 0x3340, R11.reuse ;  /* 0x000033400f0f7816 */ /* 0x100fe4000000000b */
[----:B------:R-:W-:Y:S02]  /*a2de0*/  SHF.R.U32.HI R18, RZ, 0x8, R11 ;  /* 0x00000008ff127819 */ /* 0x000fe4000001160b */
[----:B------:R-:W-:-:S02]  /*a2df0*/  PRMT R11, R14, 0x3340, R10 ;  /* 0x000033400e0b7816 */ /* 0x000fc4000000000a */
[----:B------:R-:W-:Y:S02]  /*a2e00*/  SHF.R.U32.HI R19, RZ, 0x8, R10 ;  /* 0x00000008ff137819 */ /* 0x000fe4000001160a */
[----:B------:R-:W-:Y:S01]  /*a2e10*/  PRMT R10, R12, 0x3340, R8 ;  /* 0x000033400c0a7816 */ /* 0x000fe20000000008 */
[----:B------:R-:W-:Y:S01]  /*a2e20*/  STL [R1+0x1a0], R15 ;  /* 0x0001a00f01007387 */ /* 0x000fe20000100800 */
[----:B------:R-:W-:-:S03]  /*a2e30*/  SHF.R.U32.HI R20, RZ, 0x8, R14 ;  /* 0x00000008ff147819 */ /* 0x000fc6000001160e */
[----:B------:R0:W-:Y:S01]  /*a2e40*/  STL [R1+0xac8], R11 ;  /* 0x000ac80b01007387 */ /* 0x0001e20000100800 */
[----:B------:R-:W-:Y:S02]  /*a2e50*/  SHF.R.U32.HI R14, RZ, 0x8, R12 ;  /* 0x00000008ff0e7819 */ /* 0x000fe4000001160c */
[----:B------:R-:W-:Y:S01]  /*a2e60*/  SHF.R.U32.HI R8, RZ, 0x8, R8 ;  /* 0x00000008ff087819 */ /* 0x000fe20000011608 */
[----:B------:R1:W-:Y:S01]  /*a2e70*/  STL [R1+0xae4], R10 ;  /* 0x000ae40a01007387 */ /* 0x0003e20000100800 */
[----:B------:R-:W-:Y:S02]  /*a2e80*/  SHF.R.U32.HI R16, RZ, 0x8, R9 ;  /* 0x00000008ff107819 */ /* 0x000fe40000011609 */
[----:B------:R-:W-:Y:S02]  /*a2e90*/  LOP3.LUT R14, R14, 0xffff, RZ, 0xc0, !PT ;  /* 0x0000ffff0e0e7812 */ /* 0x000fe400078ec0ff */
[----:B0-----:R-:W-:Y:S02]  /*a2ea0*/  SHF.R.U32.HI R11, RZ, 0x8, R13 ;  /* 0x00000008ff0b7819 */ /* 0x001fe4000001160d */
[----:B-1----:R-:W-:-:S02]  /*a2eb0*/  PRMT R10, R13, 0x3340, R9 ;  /* 0x000033400d0a7816 */ /* 0x002fc40000000009 */
[----:B------:R-:W-:Y:S02]  /*a2ec0*/  LOP3.LUT R13, R8, 0xffff, RZ, 0xc0, !PT ;  /* 0x0000ffff080d7812 */ /* 0x000fe400078ec0ff */
[----:B------:R-:W-:Y:S01]  /*a2ed0*/  LOP3.LUT R15, R17, 0xffff, RZ, 0xc0, !PT ;  /* 0x0000ffff110f7812 */ /* 0x000fe200078ec0ff */
[----:B------:R0:W-:Y:S01]  /*a2ee0*/  STL [R1+0xac4], R10 ;  /* 0x000ac40a01007387 */ /* 0x0001e20000100800 */
[----:B------:R-:W-:Y:S02]  /*a2ef0*/  LOP3.LUT R12, R18, 0xffff, RZ, 0xc0, !PT ;  /* 0x0000ffff120c7812 */ /* 0x000fe400078ec0ff */
[----:B------:R-:W-:Y:S02]  /*a2f00*/  LOP3.LUT R9, R19, 0xffff, RZ, 0xc0, !PT ;  /* 0x0000ffff13097812 */ /* 0x000fe400078ec0ff */
[----:B------:R-:W-:Y:S02]  /*a2f10*/  LOP3.LUT R11, R11, 0xffff, RZ, 0xc0, !PT ;  /* 0x0000ffff0b0b7812 */ /* 0x000fe400078ec0ff */
[----:B------:R-:W-:-:S02]  /*a2f20*/  LOP3.LUT R8, R16, 0xffff, RZ, 0xc0, !PT ;  /* 0x0000ffff10087812 */ /* 0x000fc400078ec0ff */
[----:B0-----:R-:W-:Y:S02]  /*a2f30*/  LOP3.LUT R10, R20, 0xffff, RZ, 0xc0, !PT ;  /* 0x0000ffff140a7812 */ /* 0x001fe400078ec0ff */
[----:B------:R-:W-:Y:S02]  /*a2f40*/  PRMT R13, R14, 0x3340, R13 ;  /* 0x000033400e0d7816 */ /* 0x000fe4000000000d */
        /* <DEDUP_REMOVED lines=9> */
[----:B-1----:R-:W-:-:S03]  /*a2fe0*/  LOP3.LUT R8, R45, 0xffff, RZ, 0xc0, !PT ;  /* 0x0000ffff2d087812 */ /* 0x002fc600078ec0ff */
[----:B------:R-:W3:Y:S01]  /*a2ff0*/  LDL.LU R45, [R1+0x3238] ;  /* 0x00323800012d7983 */ /* 0x000ee20000300800 */
[----:B------:R-:W-:Y:S02]  /*a3000*/  LOP3.LUT R15, R27, 0xffff, RZ, 0xc0, !PT ;  /* 0x0000ffff1b0f7812 */ /* 0x000fe400078ec0ff */
[----:B------:R-:W-:Y:S01]  /*a3010*/  LOP3.LUT R14, R25, 0xffff, RZ, 0xc0, !PT ;  /* 0x0000ffff190e7812 */ /* 0x000fe200078ec0ff */
[----:B------:R-:W3:Y:S01]  /*a3020*/  LDL.LU R26, [R1+0x2de0] ;  /* 0x002de000011a7983 */ /* 0x000ee20000300800 */
[----:B------:R-:W-:-:S03]  /*a3030*/  LOP3.LUT R13, R23, 0xffff, RZ, 0xc0, !PT ;  /* 0x0000ffff170d7812 */ /* 0x000fc600078ec0ff */
[----:B------:R-:W3:Y:S04]  /*a3040*/  LDL.LU R27, [R1+0x2ddc] ;  /* 0x002ddc00011b7983 */ /* 0x000ee80000300800 */
        /* <DEDUP_REMOVED lines=8> */
[----:B------:R-:W-:Y:S02]  /*a30d0*/  SHF.R.U32.HI R19, RZ, 0x8, R15 ;  /* 0x00000008ff137819 */ /* 0x000fe4000001160f */
[--C-:B------:R-:W-:Y:S02]  /*a30e0*/  PRMT R15, R15, 0x3340, R11.reuse ;  /* 0x000033400f0f7816 */ /* 0x100fe4000000000b */
[----:B------:R-:W-:Y:S02]  /*a30f0*/  SHF.R.U32.HI R16, RZ, 0x8, R11 ;  /* 0x00000008ff107819 */ /* 0x000fe4000001160b */
[----:B------:R-:W-:Y:S02]  /*a3100*/  SHF.R.U32.HI R18, RZ, 0x8, R14 ;  /* 0x00000008ff127819 */ /* 0x000fe4000001160e */
[--C-:B------:R-:W-:Y:S02]  /*a3110*/  PRMT R14, R14, 0x3340, R10.reuse ;  /* 0x000033400e0e7816 */ /* 0x100fe4000000000a */
[----:B------:R-:W-:-:S02]  /*a3120*/  SHF.R.U32.HI R11, RZ, 0x8, R10 ;  /* 0x00000008ff0b7819 */ /* 0x000fc4000001160a */
[----:B------:R-:W-:Y:S02]  /*a3130*/  SHF.R.U32.HI R17, RZ, 0x8, R13 ;  /* 0x00000008ff117819 */ /* 0x000fe4000001160d */
[--C-:B------:R-:W-:Y:S02]  /*a3140*/  PRMT R13, R13, 0x3340, R9.reuse ;  /* 0x000033400d0d7816 */ /* 0x100fe40000000009 */
[----:B------:R-:W-:Y:S02]  /*a3150*/  SHF.R.U32.HI R10, RZ, 0x8, R9 ;  /* 0x00000008ff0a7819 */ /* 0x000fe40000011609 */
[----:B------:R-:W-:Y:S02]  /*a3160*/  SHF.R.U32.HI R9, RZ, 0x8, R12 ;  /* 0x00000008ff097819 */ /* 0x000fe4000001160c */
[--C-:B------:R-:W-:Y:S01]  /*a3170*/  PRMT R12, R12, 0x3340, R8.reuse ;  /* 0x000033400c0c7816 */ /* 0x100fe20000000008 */
[----:B------:R0:W-:Y:S01]  /*a3180*/  STL [R1+0x19c], R15 ;  /* 0x00019c0f01007387 */ /* 0x0001e20000100800 */
[----:B------:R-:W-:-:S03]  /*a3190*/  SHF.R.U32.HI R8, RZ, 0x8, R8 ;  /* 0x00000008ff087819 */ /* 0x000fc60000011608 */
[----:B------:R1:W-:Y:S04]  /*a31a0*/  STL [R1+0x198], R14 ;  /* 0x0001980e01007387 */ /* 0x0003e80000100800 */
[----:B------:R1:W-:Y:S01]  /*a31b0*/  STL [R1+0x194], R13 ;  /* 0x0001940d01007387 */ /* 0x0003e20000100800 */
[----:B0-----:R-:W-:-:S03]  /*a31c0*/  LOP3.LUT R15, R19, 0xffff, RZ, 0xc0, !PT ;  /* 0x0000ffff130f7812 */ /* 0x001fc600078ec0ff */
[----:B------:R0:W-:Y:S01]  /*a31d0*/  STL [R1+0x190], R12 ;  /* 0x0001900c01007387 */ /* 0x0001e20000100800 */
[----:B-1----:R-:W-:Y:S02]  /*a31e0*/  LOP3.LUT R14, R16, 0xffff, RZ, 0xc0, !PT ;  /* 0x0000ffff100e7812 */ /* 0x002fe400078ec0ff */
[----:B------:R-:W-:Y:S02]  /*a31f0*/  LOP3.LUT R10, R10, 0xffff, RZ, 0xc0, !PT ;  /* 0x0000ffff0a0a7812 */ /* 0x000fe400078ec0ff */
[----:B------:R-:W-:Y:S02]  /*a3200*/  LOP3.LUT R13, R18, 0xffff, RZ, 0xc0, !PT ;  /* 0x0000ffff120d7812 */ /* 0x000fe400078ec0ff */
[----:B0-----:R-:W-:Y:S02]  /*a3210*/  LOP3.LUT R12, R11, 0xffff, RZ, 0xc0, !PT ;  /* 0x0000ffff0b0c7812 */ /* 0x001fe400078ec0ff */
[----:B------:R-:W-:Y:S02]  /*a3220*/  LOP3.LUT R11, R17, 0xffff, RZ, 0xc0, !PT ;  /* 0x0000ffff110b7812 */ /* 0x000fe400078ec0ff */
[----:B------:R-:W-:-:S02]  /*a3230*/  PRMT R56, R15, 0x3340, R14 ;  /* 0x000033400f387816 */ /* 0x000fc4000000000e */
[----:B------:R-:W-:Y:S02]  /*a3240*/  LOP3.LUT R9, R9, 0xffff, RZ, 0xc0, !PT ;  /* 0x0000ffff09097812 */ /* 0x000fe400078ec0ff */
[----:B------:R-:W-:Y:S02]  /*a3250*/  LOP3.LUT R8, R8, 0xffff, RZ, 0xc0, !PT ;  /* 0x0000ffff08087812 */ /* 0x000fe400078ec0ff */
[----:B------:R-:W-:Y:S02]  /*a3260*/  PRMT R57, R13, 0x3340, R12 ;  /* 0x000033400d397816 */ /* 0x000fe4000000000c */
[----:B------:R-:W-:Y:S02]  /*a3270*/  PRMT R58, R11, 0x3340, R10 ;  /* 0x000033400b3a7816 */ /* 0x000fe4000000000a */
[----:B------:R-:W-:Y:S02]  /*a3280*/  PRMT R59, R9, 0x3340, R8 ;  /* 0x00003340093b7816 */ /* 0x000fe40000000008 */
[----:B------:R-:W-:-:S02]  /*a3290*/  LOP3.LUT R14, R27, 0xffff, RZ, 0xc0, !PT ;  /* 0x0000ffff1b0e7812 */ /* 0x000fc400078ec0ff */
[----:B------:R-:W3:Y:S01]  /*a32a0*/  LDL.LU R27, [R1+0x2df0] ;  /* 0x002df000011b7983 */ /* 0x000ee20000300800 */
[----:B------:R-:W-:-:S03]  /*a32b0*/  LOP3.LUT R13, R25, 0xffff, RZ, 0xc0, !PT ;  /* 0x0000ffff190d7812 */ /* 0x000fc600078ec0ff */
        /* <DEDUP_REMOVED lines=10> */
[--C-:B------:R-:W-:Y:S02]  /*a3360*/  SHF.R.U32.HI R17, RZ, 0x8, R11.reuse ;  /* 0x00000008ff117819 */ /* 0x100fe4000001160b */
[----:B------:R-:W-:Y:S02]  /*a3370*/  PRMT R16, R15, 0x3340, R11 ;  /* 0x000033400f107816 */ /* 0x000fe4000000000b */
[----:B------:R-:W-:Y:S02]  /*a3380*/  PRMT R11, R14, 0x3340, R10 ;  /* 0x000033400e0b7816 */ /* 0x000fe4000000000a */
[----:B------:R-:W-:Y:S02]  /*a3390*/  SHF.R.U32.HI R18, RZ, 0x8, R15 ;  /* 0x00000008ff127819 */ /* 0x000fe4000001160f */
[----:B------:R-:W-:-:S02]  /*a33a0*/  LOP3.LUT R8, R0, 0xffff, RZ, 0xc0, !PT ;  /* 0x0000ffff00087812 */ /* 0x000fc400078ec0ff */
[----:B------:R-:W-:Y:S01]  /*a33b0*/  SHF.R.U32.HI R15, RZ, 0x8, R14 ;  /* 0x00000008ff0f7819 */ /* 0x000fe2000001160e */
[----:B------:R-:W3:Y:S01]  /*a33c0*/  LDL.LU R0, [R1+0x3234] ;  /* 0x0032340001007983 */ /* 0x000ee20000300800 */
[----:B------:R-:W-:Y:S02]  /*a33d0*/  SHF.R.U32.HI R14, RZ, 0x8, R10 ;  /* 0x00000008ff0e7819 */ /* 0x000fe4000001160a */
[--C-:B------:R-:W-:Y:S01]  /*a33e0*/  PRMT R10, R13, 0x3340, R9.reuse ;  /* 0x000033400d0a7816 */ /* 0x100fe20000000009 */
[----:B------:R0:W-:Y:S04]  /*a33f0*/  STL [R1+0x18c], R16 ;  /* 0x00018c1001007387 */ /* 0x0001e80000100800 */
[----:B------:R1:W-:Y:S01]  /*a3400*/  STL [R1+0x188], R11 ;  /* 0x0001880b01007387 */ /* 0x0003e20000100800 */
[----:B------:R-:W-:-:S03]  /*a3410*/  SHF.R.U32.HI R9, RZ, 0x8, R9 ;  /* 0x00000008ff097819 */ /* 0x000fc60000011609 */
[----:B------:R1:W-:Y:S01]  /*a3420*/  STL [R1+0x184], R10 ;  /* 0x0001840a01007387 */ /* 0x0003e20000100800 */
[----:B0-----:R-:W-:Y:S02]  /*a3430*/  SHF.R.U32.HI R16, RZ, 0x8, R13 ;  /* 0x00000008ff107819 */ /* 0x001fe4000001160d */
[----:B-1----:R-:W-:Y:S02]  /*a3440*/  SHF.R.U32.HI R11, RZ, 0x8, R12 ;  /* 0x00000008ff0b7819 */ /* 0x002fe4000001160c */
        /* <DEDUP_REMOVED lines=9> */
[----:B------:R-:W-:Y:S02]  /*a34e0*/  PRMT R14, R15, 0x3340, R14 ;  /* 0x000033400f0e7816 */ /* 0x000fe4000000000e */
[----:B------:R-:W-:-:S02]  /*a34f0*/  PRMT R12, R13, 0x3340, R12 ;  /* 0x000033400d0c7816 */ /* 0x000fc4000000000c */
[----:B------:R-:W-:Y:S02]  /*a3500*/  LOP3.LUT R9, R18, 0xffff, RZ, 0xc0, !PT ;  /* 0x0000ffff12097812 */ /* 0x000fe400078ec0ff */
[----:B------:R-:W-:Y:S02]  /*a3510*/  LOP3.LUT R8, R17, 0xffff, RZ, 0xc0, !PT ;  /* 0x0000ffff11087812 */ /* 0x000fe400078ec0ff */
[----:B------:R-:W-:Y:S01]  /*a3520*/  PRMT R10, R11, 0x3340, R10 ;  /* 0x000033400b0a7816 */ /* 0x000fe2000000000a */
[----:B------:R0:W-:Y:S01]  /*a3530*/  STL [R1+0xf8], R14 ;  /* 0x0000f80e01007387 */ /* 0x0001e20000100800 */
[----:B------:R-:W-:Y:S02]  /*a3540*/  PRMT R28, R9, 0x3340, R8 ;  /* 0x00003340091c7816 */ /* 0x000fe40000000008 */
[----:B------:R-:W-:Y:S01]  /*a3550*/  LOP3.LUT R9, R47, 0xffff, RZ, 0xc0, !PT ;  /* 0x0000ffff2f097812 */ /* 0x000fe200078ec0ff */
[----:B------:R2:W-:Y:S04]  /*a3560*/  STL [R1+0xf4], R12 ;  /* 0x0000f40c01007387 */ /* 0x0005e80000100800 */
[----:B------:R3:W-:Y:S04]  /*a3570*/  STL [R1+0xf0], R10 ;  /* 0x0000f00a01007387 */ /* 0x0007e80000100800 */
[----:B------:R-:W3:Y:S01]  /*a3580*/  LDL.LU R47, [R1+0x3230] ;  /* 0x00323000012f7983 */ /* 0x000ee20000300800 */
[----:B------:R-:W-:-:S02]  /*a3590*/  LOP3.LUT R8, R40, 0xffff, RZ, 0xc0, !PT ;  /* 0x0000ffff28087812 */ /* 0x000fc400078ec0ff */
[----:B------:R-:W-:Y:S02]  /*a35a0*/  LOP3.LUT R15, R27, 0xffff, RZ, 0xc0, !PT ;  /* 0x0000ffff1b0f7812 */ /* 0x000fe400078ec0ff */
[----:B------:R-:W3:Y:S01]  /*a35b0*/  LDL.LU R27, [R1+0x2e00] ;  /* 0x002e0000011b7983 */ /* 0x000ee20000300800 */
[----:B0-----:R-:W-:-:S03]  /*a35c0*/  LOP3.LUT R14, R25, 0xffff, RZ, 0xc0, !PT ;  /* 0x0000ffff190e7812 */ /* 0x001fc600078ec0ff */
        /* <DEDUP_REMOVED lines=8> */
[----:B------:R-:W3:Y:S04]  /*a3650*/  LDL.LU R21, [R1+0x1e4] ;  /* 0x0001e40001157983 */ /* 0x000ee80000300800 */
[----:B------:R-:W3:Y:S01]  /*a3660*/  LDL.LU R40, [R1+0x322c] ;  /* 0x00322c0001287983 */ /* 0x000ee20000300800 */
[----:B------:R-:W-:Y:S02]  /*a3670*/  SHF.R.U32.HI R17, RZ, 0x8, R15 ;  /* 0x00000008ff117819 */ /* 0x000fe4000001160f */
[--C-:B------:R-:W-:Y:S02]  /*a3680*/  PRMT R15, R15, 0x3340, R11.reuse ;  /* 0x000033400f0f7816 */ /* 0x100fe4000000000b */
[----:B------:R-:W-:Y:S02]  /*a3690*/  SHF.R.U32.HI R18, RZ, 0x8, R11 ;  /* 0x00000008ff127819 */ /* 0x000fe4000001160b */
[----:B------:R-:W-:Y:S01]  /*a36a0*/  SHF.R.U32.HI R11, RZ, 0x8, R14 ;  /* 0x00000008ff0b7819 */ /* 0x000fe2000001160e */
[----:B------:R0:W-:Y:S01]  /*a36b0*/  STL [R1+0x17c], R15 ;  /* 0x00017c0f01007387 */ /* 0x0001e20000100800 */
[----:B------:R-:W-:-:S02]  /*a36c0*/  PRMT R14, R14, 0x3340, R10 ;  /* 0x000033400e0e7816 */ /* 0x000fc4000000000a */
[----:B------:R-:W-:Y:S02]  /*a36d0*/  SHF.R.U32.HI R16, RZ, 0x8, R12 ;  /* 0x00000008ff107819 */ /* 0x000fe4000001160c */
[--C-:B------:R-:W-:Y:S02]  /*a36e0*/  PRMT R12, R12, 0x3340, R8.reuse ;  /* 0x000033400c0c7816 */ /* 0x100fe40000000008 */
[----:B0-----:R-:W-:Y:S02]  /*a36f0*/  SHF.R.U32.HI R15, RZ, 0x8, R13 ;  /* 0x00000008ff0f7819 */ /* 0x001fe4000001160d */
[--C-:B------:R-:W-:Y:S01]  /*a3700*/  PRMT R13, R13, 0x3340, R9.reuse ;  /* 0x000033400d0d7816 */ /* 0x100fe20000000009 */
[----:B------:R0:W-:Y:S01]  /*a3710*/  STL [R1+0x174], R14 ;  /* 0x0001740e01007387 */ /* 0x0001e20000100800 */
[----:B------:R-:W-:Y:S02]  /*a3720*/  SHF.R.U32.HI R9, RZ, 0x8, R9 ;  /* 0x00000008ff097819 */ /* 0x000fe40000011609 */
[----:B------:R-:W-:Y:S01]  /*a3730*/  SHF.R.U32.HI R8, RZ, 0x8, R8 ;  /* 0x00000008ff087819 */ /* 0x000fe20000011608 */
[----:B------:R-:W-:Y:S04]  /*a3740*/  STL [R1+0x178], R13 ;  /* 0x0001780d01007387 */ /* 0x000fe80000100800 */
[----:B------:R1:W-:Y:S01]  /*a3750*/  STL [R1+0x170], R12 ;  /* 0x0001700c01007387 */ /* 0x0003e20000100800 */
[----:B0-----:R-:W-:-:S02]  /*a3760*/  LOP3.LUT R14, R11, 0xffff, RZ, 0xc0, !PT ;  /* 0x0000ffff0b0e7812 */ /* 0x001fc400078ec0ff */
[----:B------:R-:W-:Y:S02]  /*a3770*/  LOP3.LUT R11, R17, 0xffff, RZ, 0xc0, !PT ;  /* 0x0000ffff110b7812 */ /* 0x000fe400078ec0ff */
[----:B------:R-:W-:Y:S02]  /*a3780*/  SHF.R.U32.HI R10, RZ, 0x8, R10 ;  /* 0x00000008ff0a7819 */ /* 0x000fe4000001160a */
[----:B-1----:R-:W-:Y:S02]  /*a3790*/  LOP3.LUT R12, R9, 0xffff, RZ, 0xc0, !PT ;  /* 0x0000ffff090c7812 */ /* 0x002fe400078ec0ff */
[----:B------:R-:W-:Y:S02]  /*a37a0*/  LOP3.LUT R9, R8, 0xffff, RZ, 0xc0, !PT ;  /* 0x0000ffff08097812 */ /* 0x000fe400078ec0ff */
[----:B------:R-:W-:Y:S02]  /*a37b0*/  LOP3.LUT R8, R18, 0xffff, RZ, 0xc0, !PT ;  /* 0x0000ffff12087812 */ /* 0x000fe400078ec0ff */
[----:B------:R-:W-:-:S02]  /*a37c0*/  LOP3.LUT R15, R15, 0xffff, RZ, 0xc0, !PT ;  /* 0x0000ffff0f0f7812 */ /* 0x000fc400078ec0ff */
[----:B------:R-:W-:Y:S02]  /*a37d0*/  PRMT R8, R11, 0x3340, R8 ;  /* 0x000033400b087816 */ /* 0x000fe40000000008 */
[----:B------:R-:W-:Y:S02]  /*a37e0*/  LOP3.LUT R13, R10, 0xffff, RZ, 0xc0, !PT ;  /* 0x0000ffff0a0d7812 */ /* 0x000fe400078ec0ff */
[----:B------:R-:W-:Y:S01]  /*a37f0*/  PRMT R30, R15, 0x3340, R12 ;  /* 0x000033400f1e7816 */ /* 0x000fe2000000000c */
[----:B------:R0:W-:Y:S01]  /*a3800*/  STL [R1+0x20], R8 ;  /* 0x0000200801007387 */ /* 0x0001e20000100800 */
[----:B------:R-:W-:Y:S02]  /*a3810*/  LOP3.LUT R10, R16, 0xffff, RZ, 0xc0, !PT ;  /* 0x0000ffff100a7812 */ /* 0x000fe400078ec0ff */
[----:B------:R-:W-:Y:S02]  /*a3820*/  PRMT R29, R14, 0x3340, R13 ;  /* 0x000033400e1d7816 */ /* 0x000fe4000000000d */
[----:B------:R-:W-:-:S02]  /*a3830*/  PRMT R31, R10, 0x3340, R9 ;  /* 0x000033400a1f7816 */ /* 0x000fc40000000009 */
[----:B------:R-:W-:Y:S02]  /*a3840*/  LOP3.LUT R15, R27, 0xffff, RZ, 0xc0, !PT ;  /* 0x0000ffff1b0f7812 */ /* 0x000fe400078ec0ff */
        /* <DEDUP_REMOVED lines=12> */
[----:B------:R-:W-:Y:S02]  /*a3910*/  SHF.R.U32.HI R19, RZ, 0x8, R15 ;  /* 0x00000008ff137819 */ /* 0x000fe4000001160f */
[--C-:B------:R-:W-:Y:S02]  /*a3920*/  PRMT R15, R15, 0x3340, R11.reuse ;  /* 0x000033400f0f7816 */ /* 0x100fe4000000000b */
[----:B0-----:R-:W-:Y:S02]  /*a3930*/  LOP3.LUT R8, R41, 0xffff, RZ, 0xc0, !PT ;  /* 0x0000ffff29087812 */ /* 0x001fe400078ec0ff */
[----:B------:R-:W-:Y:S01]  /*a3940*/  SHF.R.U32.HI R17, RZ, 0x8, R11 ;  /* 0x00000008ff117819 */ /* 0x000fe2000001160b */
[----:B------:R-:W4:Y:S01]  /*a3950*/  LDL.LU R41, [R1+0x3224] ;  /* 0x0032240001297983 */ /* 0x000f220000300800 */
[----:B------:R-:W-:-:S02]  /*a3960*/  SHF.R.U32.HI R18, RZ, 0x8, R14 ;  /* 0x00000008ff127819 */ /* 0x000fc4000001160e */
[--C-:B------:R-:W-:Y:S02]  /*a3970*/  PRMT R11, R14, 0x3340, R10.reuse ;  /* 0x000033400e0b7816 */ /* 0x100fe4000000000a */
[----:B------:R-:W-:Y:S01]  /*a3980*/  SHF.R.U32.HI R16, RZ, 0x8, R10 ;  /* 0x00000008ff107819 */ /* 0x000fe2000001160a */
[----:B------:R0:W-:Y:S01]  /*a3990*/  STL [R1+0x16c], R15 ;  /* 0x00016c0f01007387 */ /* 0x0001e20000100800 */
[----:B------:R-:W-:Y:S02]  /*a39a0*/  SHF.R.U32.HI R14, RZ, 0x8, R13 ;  /* 0x00000008ff0e7819 */ /* 0x000fe4000001160d */
[--C-:B------:R-:W-:Y:S02]  /*a39b0*/  PRMT R10, R13, 0x3340, R9.reuse ;  /* 0x000033400d0a7816 */ /* 0x100fe40000000009 */
[----:B------:R-:W-:Y:S02]  /*a39c0*/  SHF.R.U32.HI R13, RZ, 0x8, R9 ;  /* 0x00000008ff0d7819 */ /* 0x000fe40000011609 */
[----:B------:R-:W-:-:S02]  /*a39d0*/  PRMT R9, R12, 0x3340, R8 ;  /* 0x000033400c097816 */ /* 0x000fc40000000008 */
[----:B0-----:R-:W-:Y:S02]  /*a39e0*/  SHF.R.U32.HI R15, RZ, 0x8, R12 ;  /* 0x00000008ff0f7819 */ /* 0x001fe4000001160c */
[----:B------:R-:W-:Y:S01]  /*a39f0*/  SHF.R.U32.HI R12, RZ, 0x8, R8 ;  /* 0x00000008ff0c7819 */ /* 0x000fe20000011608 */
[----:B------:R0:W-:Y:S01]  /*a3a00*/  STL [R1+0x168], R11 ;  /* 0x0001680b01007387 */ /* 0x0001e20000100800 */
[----:B------:R-:W-:Y:S02]  /*a3a10*/  LOP3.LUT R14, R14, 0xffff, RZ, 0xc0, !PT ;  /* 0x0000ffff0e0e7812 */ /* 0x000fe400078ec0ff */
[----:B------:R-:W-:Y:S01]  /*a3a20*/  LOP3.LUT R13, R13, 0xffff, RZ, 0xc0, !PT ;  /* 0x0000ffff0d0d7812 */ /* 0x000fe200078ec0ff */
[----:B------:R1:W-:Y:S01]  /*a3a30*/  STL [R1+0x160], R10 ;  /* 0x0001600a01007387 */ /* 0x0003e20000100800 */
[----:B------:R-:W-:Y:S02]  /*a3a40*/  LOP3.LUT R15, R15, 0xffff, RZ, 0xc0, !PT ;  /* 0x0000ffff0f0f7812 */ /* 0x000fe400078ec0ff */
[----:B------:R-:W-:-:S02]  /*a3a50*/  LOP3.LUT R12, R12, 0xffff, RZ, 0xc0, !PT ;  /* 0x0000ffff0c0c7812 */ /* 0x000fc400078ec0ff */
[----:B0-----:R-:W-:Y:S02]  /*a3a60*/  LOP3.LUT R11, R19, 0xffff, RZ, 0xc0, !PT ;  /* 0x0000ffff130b7812 */ /* 0x001fe400078ec0ff */
[----:B------:R-:W-:Y:S02]  /*a3a70*/  PRMT R13, R14, 0x3340, R13 ;  /* 0x000033400e0d7816 */ /* 0x000fe4000000000d */
[----:B-1----:R-:W-:Y:S02]  /*a3a80*/  LOP3.LUT R10, R17, 0xffff, RZ, 0xc0, !PT ;  /* 0x0000ffff110a7812 */ /* 0x002fe400078ec0ff */
[----:B------:R-:W-:Y:S02]  /*a3a90*/  PRMT R12, R15, 0x3340, R12 ;  /* 0x000033400f0c7816 */ /* 0x000fe4000000000c */
[----:B------:R-:W-:Y:S01]  /*a3aa0*/  PRMT R10, R11, 0x3340, R10 ;  /* 0x000033400b0a7816 */ /* 0x000fe2000000000a */
[----:B------:R-:W-:Y:S04]  /*a3ab0*/  STL [R1+0x164], R9 ;  /* 0x0001640901007387 */ /* 0x000fe80000100800 */
[----:B------:R-:W-:Y:S04]  /*a3ac0*/  STL [R1+0x24], R13 ;  /* 0x0000240d01007387 */ /* 0x000fe80000100800 */
[----:B------:R2:W-:Y:S04]  /*a3ad0*/  STL [R1+0x28], R12 ;  /* 0x0000280c01007387 */ /* 0x0005e80000100800 */
[----:B------:R3:W-:Y:S04]  /*a3ae0*/  STL [R1+0xec], R10 ;  /* 0x0000ec0a01007387 */ /* 0x0007e80000100800 */
[----:B------:R-:W4:Y:S01]  /*a3af0*/  LDL.LU R26, [R1+0x2e20] ;  /* 0x002e2000011a7983 */ /* 0x000f220000300800 */
[----:B------:R-:W-:-:S03]  /*a3b00*/  LOP3.LUT R15, R27, 0xffff, RZ, 0xc0, !PT ;  /* 0x0000ffff1b0f7812 */ /* 0x000fc600078ec0ff */
[----:B------:R-:W4:Y:S01]  /*a3b10*/  LDL.LU R27, [R1+0x2e1c] ;  /* 0x002e1c00011b7983 */ /* 0x000f220000300800 */
[----:B------:R-:W-:-:S03]  /*a3b20*/  LOP3.LUT R14, R25, 0xffff, RZ, 0xc0, !PT ;  /* 0x0000ffff190e7812 */ /* 0x000fc600078ec0ff */
[----:B------:R-:W4:Y:S01]  /*a3b30*/  LDL.LU R25, [R1+0x2da0] ;  /* 0x002da00001197983 */ /* 0x000f220000300800 */
[----:B--2---:R-:W-:-:S03]  /*a3b40*/  LOP3.LUT R12, R24, 0xffff, RZ, 0xc0, !PT ;  /* 0x0000ffff180c7812 */ /* 0x004fc600078ec0ff */
[----:B------:R-:W2:Y:S01]  /*a3b50*/  LDL.LU R24, [R1+0x2d9c] ;  /* 0x002d9c0001187983 */ /* 0x000ea20000300800 */
[----:B---3--:R-:W-:-:S03]  /*a3b60*/  LOP3.LUT R10, R40, 0xffff, RZ, 0xc0, !PT ;  /* 0x0000ffff280a7812 */ /* 0x008fc600078ec0ff */
[----:B------:R-:W3:Y:S01]  /*a3b70*/  LDL.LU R40, [R1+0x3220] ;  /* 0x0032200001287983 */ /* 0x000ee20000300800 */
[----:B------:R-:W-:Y:S02]  /*a3b80*/  LOP3.LUT R9, R18, 0xffff, RZ, 0xc0, !PT ;  /* 0x0000ffff12097812 */ /* 0x000fe400078ec0ff */
[----:B------:R-:W-:Y:S02]  /*a3b90*/  LOP3.LUT R8, R16, 0xffff, RZ, 0xc0, !PT ;  /* 0x0000ffff10087812 */ /* 0x000fe400078ec0ff */
[----:B----4-:R-:W-:Y:S02]  /*a3ba0*/  LOP3.LUT R11, R22, 0xffff, RZ, 0xc0, !PT ;  /* 0x0000ffff160b7812 */ /* 0x010fe400078ec0ff */
[----:B------:R-:W-:Y:S02]  /*a3bb0*/  PRMT R21, R9, 0x3340, R8 ;  /* 0x0000334009157816 */ /* 0x000fe40000000008 */
[----:B------:R-:W-:Y:S02]  /*a3bc0*/  LOP3.LUT R13, R23, 0xffff, RZ, 0xc0, !PT ;  /* 0x0000ffff170d7812 */ /* 0x000fe400078ec0ff */
[----:B------:R-:W-:-:S02]  /*a3bd0*/  LOP3.LUT R9, R42, 0xffff, RZ, 0xc0, !PT ;  /* 0x0000ffff2a097812 */ /* 0x000fc400078ec0ff */
[----:B------:R-:W-:Y:S01]  /*a3be0*/  LOP3.LUT R8, R43, 0xffff, RZ, 0xc0, !PT ;  /* 0x0000ffff2b087812 */ /* 0x000fe200078ec0ff */
[----:B------:R-:W4:Y:S01]  /*a3bf0*/  LDL.LU R42, [R1+0x321c] ;  /* 0x00321c00012a7983 */ /* 0x000f220000300800 */
[----:B------:R-:W-:Y:S02]  /*a3c00*/  SHF.R.U32.HI R19, RZ, 0x8, R15 ;  /* 0x00000008ff137819 */ /* 0x000fe4000001160f */
[--C-:B------:R-:W-:Y:S01]  /*a3c10*/  PRMT R15, R15, 0x3340, R11.reuse ;  /* 0x000033400f0f7816 */ /* 0x100fe2000000000b */
[----:B------:R-:W4:Y:S01]  /*a3c20*/  LDL.LU R43, [R1+0x3218] ;  /* 0x00321800012b7983 */ /* 0x000f220000300800 */
[----:B------:R-:W-:Y:S02]  /*a3c30*/  SHF.R.U32.HI R17, RZ, 0x8, R11 ;  /* 0x00000008ff117819 */ /* 0x000fe4000001160b */
[----:B------:R-:W-:Y:S02]  /*a3c40*/  SHF.R.U32.HI R18, RZ, 0x8, R14 ;  /* 0x00000008ff127819 */ /* 0x000fe4000001160e */
[----:B------:R-:W-:-:S02]  /*a3c50*/  PRMT R11, R14, 0x3340, R10 ;  /* 0x000033400e0b7816 */ /* 0x000fc4000000000a */
[----:B------:R-:W-:Y:S02]  /*a3c60*/  SHF.R.U32.HI R16, RZ, 0x8, R10 ;  /* 0x00000008ff107819 */ /* 0x000fe4000001160a */
[--C-:B------:R-:W-:Y:S02]  /*a3c70*/  PRMT R10, R13, 0x3340, R9.reuse ;  /* 0x000033400d0a7816 */ /* 0x100fe40000000009 */
[----:B------:R-:W-:Y:S02]  /*a3c80*/  SHF.R.U32.HI R14, RZ, 0x8, R9 ;  /* 0x00000008ff0e7819 */ /* 0x000fe40000011609 */
[----:B------:R-:W-:Y:S01]  /*a3c90*/  PRMT R9, R12, 0x3340, R8 ;  /* 0x000033400c097816 */ /* 0x000fe20000000008 */
[----:B------:R0:W-:Y:S04]  /*a3ca0*/  STL [R1+0x15c], R15 ;  /* 0x00015c0f01007387 */ /* 0x0001e80000100800 */
[----:B------:R1:W-:Y:S04]  /*a3cb0*/  STL [R1+0x158], R11 ;  /* 0x0001580b01007387 */ /* 0x0003e80000100800 */
[----:B------:R1:W-:Y:S01]  /*a3cc0*/  STL [R1+0x154], R10 ;  /* 0x0001540a01007387 */ /* 0x0003e20000100800 */
[----:B0-----:R-:W-:-:S02]  /*a3cd0*/  SHF.R.U32.HI R15, RZ, 0x8, R13 ;  /* 0x00000008ff0f7819 */ /* 0x001fc4000001160d */
[----:B------:R-:W-:Y:S01]  /*a3ce0*/  SHF.R.U32.HI R13, RZ, 0x8, R12 ;  /* 0x00000008ff0d7819 */ /* 0x000fe2000001160c */
[----:B------:R0:W-:Y:S01]  /*a3cf0*/  STL [R1+0x150], R9 ;  /* 0x0001500901007387 */ /* 0x0001e20000100800 */
[----:B------:R-:W-:Y:S02]  /*a3d00*/  SHF.R.U32.HI R12, RZ, 0x8, R8 ;  /* 0x00000008ff0c7819 */ /* 0x000fe40000011608 */
[----:B-1----:R-:W-:Y:S02]  /*a3d10*/  LOP3.LUT R11, R19, 0xffff, RZ, 0xc0, !PT ;  /* 0x0000ffff130b7812 */ /* 0x002fe400078ec0ff */
[----:B------:R-:W-:Y:S02]  /*a3d20*/  LOP3.LUT R10, R17, 0xffff, RZ, 0xc0, !PT ;  /* 0x0000ffff110a7812 */ /* 0x000fe400078ec0ff */
[----:B------:R-:W-:Y:S02]  /*a3d30*/  LOP3.LUT R8, R16, 0xffff, RZ, 0xc0, !PT ;  /* 0x0000ffff10087812 */ /* 0x000fe400078ec0ff */
[----:B0-----:R-:W-:-:S02]  /*a3d40*/  LOP3.LUT R9, R18, 0xffff, RZ, 0xc0, !PT ;  /* 0x0000ffff12097812 */ /* 0x001fc400078ec0ff */
[----:B------:R-:W-:Y:S02]  /*a3d50*/  PRMT R10, R11, 0x3340, R10 ;  /* 0x000033400b0a7816 */ /* 0x000fe4000000000a */
[----:B------:R-:W-:Y:S02]  /*a3d60*/  PRMT R8, R9, 0x3340, R8 ;  /* 0x0000334009087816 */ /* 0x000fe40000000008 */
[----:B------:R-:W-:Y:S02]  /*a3d70*/  LOP3.LUT R15, R15, 0xffff, RZ, 0xc0, !PT ;  /* 0x0000ffff0f0f7812 */ /* 0x000fe400078ec0ff */
[----:B------:R-:W-:Y:S01]  /*a3d80*/  LOP3.LUT R14, R14, 0xffff, RZ, 0xc0, !PT ;  /* 0x0000ffff0e0e7812 */ /* 0x000fe200078ec0ff */
[----:B------:R0:W-:Y:S01]  /*a3d90*/  STL [R1+0x10], R10 ;  /* 0x0000100a01007387 */ /* 0x0001e20000100800 */
[----:B------:R-:W-:Y:S02]  /*a3da0*/  LOP3.LUT R13, R13, 0xffff, RZ, 0xc0, !PT ;  /* 0x0000ffff0d0d7812 */ /* 0x000fe400078ec0ff */
[----:B------:R-:W-:Y:S01]  /*a3db0*/  LOP3.LUT R12, R12, 0xffff, RZ, 0xc0, !PT ;  /* 0x0000ffff0c0c7812 */ /* 0x000fe200078ec0ff */
[----:B------:R1:W-:Y:S01]  /*a3dc0*/  STL [R1+0x14], R8 ;  /* 0x0000140801007387 */ /* 0x0003e20000100800 */
[----:B------:R-:W-:-:S02]  /*a3dd0*/  PRMT R22, R15, 0x3340, R14 ;  /* 0x000033400f167816 */ /* 0x000fc4000000000e */
[----:B------:R-:W-:Y:S02]  /*a3de0*/  LOP3.LUT R15, R26, 0xffff, RZ, 0xc0, !PT ;  /* 0x0000ffff1a0f7812 */ /* 0x000fe400078ec0ff */
[----:B------:R-:W-:Y:S02]  /*a3df0*/  PRMT R23, R13, 0x3340, R12 ;  /* 0x000033400d177816 */ /* 0x000fe4000000000c */
[----:B------:R-:W-:Y:S02]  /*a3e00*/  LOP3.LUT R14, R27, 0xffff, RZ, 0xc0, !PT ;  /* 0x0000ffff1b0e7812 */ /* 0x000fe400078ec0ff */
[----:B------:R-:W-:Y:S02]  /*a3e10*/  LOP3.LUT R13, R25, 0xffff, RZ, 0xc0, !PT ;  /* 0x0000ffff190d7812 */ /* 0x000fe400078ec0ff */
[----:B---3--:R-:W-:Y:S02]  /*a3e20*/  LOP3.LUT R11, R40, 0xffff, RZ, 0xc0, !PT ;  /* 0x0000ffff280b7812 */ /* 0x008fe400078ec0ff */
[----:B------:R-:W3:Y:S04]  /*a3e30*/  LDL.LU R40, [R1+0x3214] ;  /* 0x0032140001287983 */ /* 0x000ee80000300800 */
[----:B------:R-:W3:Y:S04]  /*a3e40*/  LDL.LU R26, [R1+0x2e30] ;  /* 0x002e3000011a7983 */ /* 0x000ee80000300800 */
[----:B------:R-:W3:Y:S04]  /*a3e50*/  LDL.LU R27, [R1+0x2e2c] ;  /* 0x002e2c00011b7983 */ /* 0x000ee80000300800 */
[----:B------:R-:W3:Y:S01]  /*a3e60*/  LDL.LU R25, [R1+0x2db0] ;  /* 0x002db00001197983 */ /* 0x000ee20000300800 */
[----:B0-----:R-:W-:-:S02]  /*a3e70*/  LOP3.LUT R10, R41, 0xffff, RZ, 0xc0, !PT ;  /* 0x0000ffff290a7812 */ /* 0x001fc400078ec0ff */
[----:B--2---:R-:W-:Y:S02]  /*a3e80*/  LOP3.LUT R12, R24, 0xffff, RZ, 0xc0, !PT ;  /* 0x0000ffff180c7812 */ /* 0x004fe400078ec0ff */
[----:B-1----:R-:W-:Y:S01]  /*a3e90*/  LOP3.LUT R8, R7, 0xffff, RZ, 0xc0, !PT ;  /* 0x0000ffff07087812 */ /* 0x002fe200078ec0ff */
[----:B------:R-:W2:Y:S01]  /*a3ea0*/  LDL.LU R24, [R1+0x2dac] ;  /* 0x002dac0001187983 */ /* 0x000ea20000300800 */
[----:B------:R-:W-:Y:S02]  /*a3eb0*/  SHF.R.U32.HI R18, RZ, 0x8, R15 ;  /* 0x00000008ff127819 */ /* 0x000fe4000001160f */
[--C-:B------:R-:W-:Y:S01]  /*a3ec0*/  PRMT R15, R15, 0x3340, R11.reuse ;  /* 0x000033400f0f7816 */ /* 0x100fe2000000000b */
[----:B------:R-:W2:Y:S01]  /*a3ed0*/  LDL.LU R41, [R1+0x3210] ;  /* 0x0032100001297983 */ /* 0x000ea20000300800 */
[----:B------:R-:W-:Y:S02]  /*a3ee0*/  SHF.R.U32.HI R16, RZ, 0x8, R11 ;  /* 0x00000008ff107819 */ /* 0x000fe4000001160b */
[----:B------:R-:W-:-:S02]  /*a3ef0*/  PRMT R11, R14, 0x3340, R10 ;  /* 0x000033400e0b7816 */ /* 0x000fc4000000000a */
[----:B------:R-:W-:Y:S02]  /*a3f00*/  SHF.R.U32.HI R17, RZ, 0x8, R10 ;  /* 0x00000008ff117819 */ /* 0x000fe4000001160a */
[----:B------:R-:W-:Y:S02]  /*a3f10*/  LOP3.LUT R9, R6, 0xffff, RZ, 0xc0, !PT ;  /* 0x0000ffff06097812 */ /* 0x000fe400078ec0ff */
[----:B------:R-:W-:Y:S01]  /*a3f20*/  PRMT R10, R12, 0x3340, R8 ;  /* 0x000033400c0a7816 */ /* 0x000fe20000000008 */
[----:B------:R-:W2:Y:S01]  /*a3f30*/  LDL.LU R6, [R1+0x320c] ;  /* 0x00320c0001067983 */ /* 0x000ea20000300800 */
[----:B------:R-:W-:-:S03]  /*a3f40*/  SHF.R.U32.HI R19, RZ, 0x8, R14 ;  /* 0x00000008ff137819 */ /* 0x000fc6000001160e */
[----:B------:R-:W2:Y:S01]  /*a3f50*/  LDL.LU R7, [R1+0x3208] ;  /* 0x0032080001077983 */ /* 0x000ea20000300800 */
[----:B------:R-:W-:-:S03]  /*a3f60*/  SHF.R.U32.HI R14, RZ, 0x8, R8 ;  /* 0x00000008ff0e7819 */ /* 0x000fc60000011608 */
[----:B------:R0:W-:Y:S04]  /*a3f70*/  STL [R1+0x14c], R15 ;  /* 0x00014c0f01007387 */ /* 0x0001e80000100800 */
[----:B------:R1:W-:Y:S04]  /*a3f80*/  STL [R1+0x148], R11 ;  /* 0x0001480b01007387 */ /* 0x0003e80000100800 */
[----:B------:R4:W-:Y:S01]  /*a3f90*/  STL [R1+0x140], R10 ;  /* 0x0001400a01007387 */ /* 0x0009e20000100800 */
[----:B0-----:R-:W-:Y:S02]  /*a3fa0*/  SHF.R.U32.HI R15, RZ, 0x8, R12 ;  /* 0x00000008ff0f7819 */ /* 0x001fe4000001160c */
[----:B------:R-:W-:-:S02]  /*a3fb0*/  SHF.R.U32.HI R8, RZ, 0x8, R9 ;  /* 0x00000008ff087819 */ /* 0x000fc40000011609 */
[----:B-1----:R-:W-:Y:S02]  /*a3fc0*/  SHF.R.U32.HI R11, RZ, 0x8, R13 ;  /* 0x00000008ff0b7819 */ /* 0x002fe4000001160d */
[----:B----4-:R-:W-:Y:S02]  /*a3fd0*/  PRMT R10, R13, 0x3340, R9 ;  /* 0x000033400d0a7816 */ /* 0x010fe40000000009 */
[----:B------:R-:W-:Y:S02]  /*a3fe0*/  LOP3.LUT R15, R15, 0xffff, RZ, 0xc0, !PT ;  /* 0x0000ffff0f0f7812 */ /* 0x000fe400078ec0ff */
[----:B------:R-:W-:Y:S01]  /*a3ff0*/  LOP3.LUT R14, R14, 0xffff, RZ, 0xc0, !PT ;  /* 0x0000ffff0e0e7812 */ /* 0x000fe200078ec0ff */
[----:B------:R0:W-:Y:S01]  /*a4000*/  STL [R1+0x144], R10 ;  /* 0x0001440a01007387 */ /* 0x0001e20000100800 */
[----:B------:R-:W-:Y:S02]  /*a4010*/  LOP3.LUT R13, R18, 0xffff, RZ, 0xc0, !PT ;  /* 0x0000ffff120d7812 */ /* 0x000fe400078ec0ff */
[----:B------:R-:W-:-:S02]  /*a4020*/  LOP3.LUT R12, R16, 0xffff, RZ, 0xc0, !PT ;  /* 0x0000ffff100c7812 */ /* 0x000fc400078ec0ff */
[----:B------:R-:W-:Y:S02]  /*a4030*/  LOP3.LUT R9, R17, 0xffff, RZ, 0xc0, !PT ;  /* 0x0000ffff11097812 */ /* 0x000fe400078ec0ff */
[----:B------:R-:W-:Y:S02]  /*a4040*/  LOP3.LUT R11, R11, 0xffff, RZ, 0xc0, !PT ;  /* 0x0000ffff0b0b7812 */ /* 0x000fe400078ec0ff */
[----:B------:R-:W-:Y:S02]  /*a4050*/  LOP3.LUT R8, R8, 0xffff, RZ, 0xc0, !PT ;  /* 0x0000ffff08087812 */ /* 0x000fe400078ec0ff */
[----:B0-----:R-:W-:Y:S02]  /*a4060*/  LOP3.LUT R10, R19, 0xffff, RZ, 0xc0, !PT ;  /* 0x0000ffff130a7812 */ /* 0x001fe400078ec0ff */
[----:B------:R-:W-:Y:S02]  /*a4070*/  PRMT R14, R15, 0x3340, R14 ;  /* 0x000033400f0e7816 */ /* 0x000fe4000000000e */
[----:B------:R-:W-:-:S02]  /*a4080*/  PRMT R12, R13, 0x3340, R12 ;  /* 0x000033400d0c7816 */ /* 0x000fc4000000000c */
[----:B------:R-:W-:Y:S02]  /*a4090*/  PRMT R9, R10, 0x3340, R9 ;  /* 0x000033400a097816 */ /* 0x000fe40000000009 */
[----:B------:R-:W-:Y:S01]  /*a40a0*/  PRMT R8, R11, 0x3340, R8 ;  /* 0x000033400b087816 */ /* 0x000fe20000000008 */
[----:B------:R0:W-:Y:S04]  /*a40b0*/  STL [R1+0x18], R14 ;  /* 0x0000180e01007387 */ /* 0x0001e80000100800 */
[----:B------:R2:W-:Y:S04]  /*a40c0*/  STL [R1+0xe8], R12 ;  /* 0x0000e80c01007387 */ /* 0x0005e80000100800 */
[----:B------:R-:W-:Y:S04]  /*a40d0*/  STL [R1+0xe4], R9 ;  /* 0x0000e40901007387 */ /* 0x000fe80000100800 */
[----:B------:R1:W-:Y:S01]  /*a40e0*/  STL [R1+0xe0], R8 ;  /* 0x0000e00801007387 */ /* 0x0003e20000100800 */
[----:B---3--:R-:W-:-:S03]  /*a40f0*/  LOP3.LUT R13, R25, 0xffff, RZ, 0xc0, !PT ;  /* 0x0000ffff190d7812 */ /* 0x008fc600078ec0ff */
[----:B------:R-:W3:Y:S01]  /*a4100*/  LDL.LU R25, [R1+0x2e40] ;  /* 0x002e400001197983 */ /* 0x000ee20000300800 */
[----:B------:R-:W-:Y:S02]  /*a4110*/  LOP3.LUT R15, R26, 0xffff, RZ, 0xc0, !PT ;  /* 0x0000ffff1a0f7812 */ /* 0x000fe400078ec0ff */
[----:B------:R-:W-:Y:S02]  /*a4120*/  LOP3.LUT R11, R43, 0xffff, RZ, 0xc0, !PT ;  /* 0x0000ffff2b0b7812 */ /* 0x000fe400078ec0ff */
[----:B0-----:R-:W-:Y:S02]  /*a4130*/  LOP3.LUT R14, R27, 0xffff, RZ, 0xc0, !PT ;  /* 0x0000ffff1b0e7812 */ /* 0x001fe400078ec0ff */
[----:B------:R-:W-:Y:S02]  /*a4140*/  LOP3.LUT R10, R42, 0xffff, RZ, 0xc0, !PT ;  /* 0x0000ffff2a0a7812 */ /* 0x000fe400078ec0ff */
[----:B------:R-:W-:Y:S02]  /*a4150*/  SHF.R.U32.HI R17, RZ, 0x8, R15 ;  /* 0x00000008ff117819 */ /* 0x000fe4000001160f */
[----:B--2---:R-:W-:-:S02]  /*a4160*/  LOP3.LUT R12, R24, 0xffff, RZ, 0xc0, !PT ;  /* 0x0000ffff180c7812 */ /* 0x004fc400078ec0ff */
[----:B-1----:R-:W-:Y:S01]  /*a4170*/  LOP3.LUT R8, R39, 0xffff, RZ, 0xc0, !PT ;  /* 0x0000ffff27087812 */ /* 0x002fe200078ec0ff */
[----:B------:R-:W2:Y:S01]  /*a4180*/  LDL.LU R24, [R1+0x2e3c] ;  /* 0x002e3c0001187983 */ /* 0x000ea20000300800 */
[--C-:B------:R-:W-:Y:S02]  /*a4190*/  PRMT R15, R15, 0x3340, R11.reuse ;  /* 0x000033400f0f7816 */ /* 0x100fe4000000000b */
[----:B------:R-:W-:Y:S01]  /*a41a0*/  SHF.R.U32.HI R18, RZ, 0x8, R11 ;  /* 0x00000008ff127819 */ /* 0x000fe2000001160b */
[----:B------:R-:W4:Y:S01]  /*a41b0*/  LDL.LU R43, [R1+0x2dc8] ;  /* 0x002dc800012b7983 */ /* 0x000f220000300800 */
[--C-:B------:R-:W-:Y:S02]  /*a41c0*/  PRMT R11, R14, 0x3340, R10.reuse ;  /* 0x000033400e0b7816 */ /* 0x100fe4000000000a */
[----:B------:R-:W-:Y:S01]  /*a41d0*/  LOP3.LUT R9, R37, 0xffff, RZ, 0xc0, !PT ;  /* 0x0000ffff25097812 */ /* 0x000fe200078ec0ff */
[----:B------:R-:W4:Y:S01]  /*a41e0*/  LDL.LU R42, [R1+0x2dc4] ;  /* 0x002dc400012a7983 */ /* 0x000f220000300800 */
[----:B------:R-:W-:-:S02]  /*a41f0*/  SHF.R.U32.HI R19, RZ, 0x8, R10 ;  /* 0x00000008ff137819 */ /* 0x000fc4000001160a */
[----:B------:R-:W-:Y:S01]  /*a4200*/  SHF.R.U32.HI R20, RZ, 0x8, R14 ;  /* 0x00000008ff147819 */ /* 0x000fe2000001160e */
[----:B------:R-:W4:Y:S01]  /*a4210*/  LDL.LU R37, [R1+0x3204] ;  /* 0x0032040001257983 */ /* 0x000f220000300800 */
[----:B------:R-:W-:Y:S02]  /*a4220*/  PRMT R10, R12, 0x3340, R8 ;  /* 0x000033400c0a7816 */ /* 0x000fe40000000008 */
[----:B------:R-:W-:Y:S01]  /*a4230*/  SHF.R.U32.HI R14, RZ, 0x8, R12 ;  /* 0x00000008ff0e7819 */ /* 0x000fe2000001160c */
[----:B------:R-:W-:Y:S01]  /*a4240*/  STL [R1+0x13c], R15 ;  /* 0x00013c0f01007387 */ /* 0x000fe20000100800 */
[----:B------:R-:W-:Y:S02]  /*a4250*/  SHF.R.U32.HI R8, RZ, 0x8, R8 ;  /* 0x00000008ff087819 */ /* 0x000fe40000011608 */
[--C-:B------:R-:W-:Y:S01]  /*a4260*/  SHF.R.U32.HI R16, RZ, 0x8, R9.reuse ;  /* 0x00000008ff107819 */ /* 0x100fe20000011609 */
[----:B------:R0:W-:Y:S01]  /*a4270*/  STL [R1+0x138], R11 ;  /* 0x0001380b01007387 */ /* 0x0001e20000100800 */
[----:B------:R-:W-:-:S02]  /*a4280*/  PRMT R39, R13, 0x3340, R9 ;  /* 0x000033400d277816 */ /* 0x000fc40000000009 */
[----:B------:R-:W-:Y:S01]  /*a4290*/  LOP3.LUT R14, R14, 0xffff, RZ, 0xc0, !PT ;  /* 0x0000ffff0e0e7812 */ /* 0x000fe200078ec0ff */
[----:B------:R1:W-:Y:S01]  /*a42a0*/  STL [R1+0x11c], R10 ;  /* 0x00011c0a01007387 */ /* 0x0003e20000100800 */
[----:B------:R-:W-:Y:S02]  /*a42b0*/  LOP3.LUT R9, R19, 0xffff, RZ, 0xc0, !PT ;  /* 0x0000ffff13097812 */ /* 0x000fe400078ec0ff */
[----:B0-----:R-:W-:Y:S02]  /*a42c0*/  SHF.R.U32.HI R11, RZ, 0x8, R13 ;  /* 0x00000008ff0b7819 */ /* 0x001fe4000001160d */
[----:B------:R-:W-:Y:S02]  /*a42d0*/  LOP3.LUT R13, R8, 0xffff, RZ, 0xc0, !PT ;  /* 0x0000ffff080d7812 */ /* 0x000fe400078ec0ff */
[----:B-1----:R-:W-:Y:S02]  /*a42e0*/  LOP3.LUT R10, R20, 0xffff, RZ, 0xc0, !PT ;  /* 0x0000ffff140a7812 */ /* 0x002fe400078ec0ff */
[----:B------:R-:W-:-:S02]  /*a42f0*/  LOP3.LUT R11, R11, 0xffff, RZ, 0xc0, !PT ;  /* 0x0000ffff0b0b7812 */ /* 0x000fc400078ec0ff */
[----:B------:R-:W-:Y:S02]  /*a4300*/  LOP3.LUT R8, R16, 0xffff, RZ, 0xc0, !PT ;  /* 0x0000ffff10087812 */ /* 0x000fe400078ec0ff */
[----:B------:R-:W-:Y:S02]  /*a4310*/  PRMT R13, R14, 0x3340, R13 ;  /* 0x000033400e0d7816 */ /* 0x000fe4000000000d */
[----:B------:R-:W-:Y:S02]  /*a4320*/  PRMT R9, R10, 0x3340, R9 ;  /* 0x000033400a097816 */ /* 0x000fe40000000009 */
[----:B------:R-:W-:Y:S01]  /*a4330*/  PRMT R8, R11, 0x3340, R8 ;  /* 0x000033400b087816 */ /* 0x000fe20000000008 */
[----:B------:R0:W-:Y:S01]  /*a4340*/  STL [R1+0x3120], R39 ;  /* 0x0031202701007387 */ /* 0x0001e20000100800 */
[----:B------:R-:W-:Y:S02]  /*a4350*/  LOP3.LUT R15, R17, 0xffff, RZ, 0xc0, !PT ;  /* 0x0000ffff110f7812 */ /* 0x000fe400078ec0ff */
[----:B------:R-:W-:Y:S01]  /*a4360*/  LOP3.LUT R12, R18, 0xffff, RZ, 0xc0, !PT ;  /* 0x0000ffff120c7812 */ /* 0x000fe200078ec0ff */
[----:B------:R-:W-:Y:S04]  /*a4370*/  STL [R1+0xdc], R13 ;  /* 0x0000dc0d01007387 */ /* 0x000fe80000100800 */
[----:B------:R-:W-:Y:S01]  /*a4380*/  STL [R1+0x4], R9 ;  /* 0x0000040901007387 */ /* 0x000fe20000100800 */
[----:B0-----:R-:W-:-:S03]  /*a4390*/  PRMT R39, R15, 0x3340, R12 ;  /* 0x000033400f277816 */ /* 0x001fc6000000000c */
[----:B------:R0:W-:Y:S04]  /*a43a0*/  STL [R1+0x8], R8 ;  /* 0x0000080801007387 */ /* 0x0001e80000100800 */
[----:B------:R-:W4:Y:S04]  /*a43b0*/  LDL.LU R26, [R1+0x2e50] ;  /* 0x002e5000011a7983 */ /* 0x000f280000300800 */
[----:B------:R-:W4:Y:S01]  /*a43c0*/  LDL.LU R27, [R1+0x2e4c] ;  /* 0x002e4c00011b7983 */ /* 0x000f220000300800 */
[----:B---3--:R-:W-:-:S03]  /*a43d0*/  LOP3.LUT R15, R25, 0xffff, RZ, 0xc0, !PT ;  /* 0x0000ffff190f7812 */ /* 0x008fc600078ec0ff */
[----:B------:R-:W3:Y:S01]  /*a43e0*/  LDL.LU R25, [R1+0x2e48] ;  /* 0x002e480001197983 */ /* 0x000ee20000300800 */
[----:B------:R-:W-:Y:S02]  /*a43f0*/  LOP3.LUT R11, R41, 0xffff, RZ, 0xc0, !PT ;  /* 0x0000ffff290b7812 */ /* 0x000fe400078ec0ff */
[----:B------:R-:W-:Y:S02]  /*a4400*/  LOP3.LUT R10, R40, 0xffff, RZ, 0xc0, !PT ;  /* 0x0000ffff280a7812 */ /* 0x000fe400078ec0ff */
[----:B------:R-:W-:Y:S02]  /*a4410*/  SHF.R.U32.HI R19, RZ, 0x8, R15 ;  /* 0x00000008ff137819 */ /* 0x000fe4000001160f */
[--C-:B------:R-:W-:Y:S02]  /*a4420*/  SHF.R.U32.HI R16, RZ, 0x8, R11.reuse ;  /* 0x00000008ff107819 */ /* 0x100fe4000001160b */
[----:B0-----:R-:W-:Y:S02]  /*a4430*/  LOP3.LUT R8, R4, 0xffff, RZ, 0xc0, !PT ;  /* 0x0000ffff04087812 */ /* 0x001fe400078ec0ff */
[----:B------:R-:W-:-:S02]  /*a4440*/  PRMT R4, R15, 0x3340, R11 ;  /* 0x000033400f047816 */ /* 0x000fc4000000000b */
[----:B--2---:R-:W-:Y:S02]  /*a4450*/  LOP3.LUT R14, R24, 0xffff, RZ, 0xc0, !PT ;  /* 0x0000ffff180e7812 */ /* 0x004fe400078ec0ff */
[----:B------:R-:W2:Y:S01]  /*a4460*/  LDL.LU R24, [R1+0x2dd4] ;  /* 0x002dd40001187983 */ /* 0x000ea20000300800 */
[----:B----4-:R-:W-:Y:S02]  /*a4470*/  LOP3.LUT R13, R43, 0xffff, RZ, 0xc0, !PT ;  /* 0x0000ffff2b0d7812 */ /* 0x010fe400078ec0ff */
[----:B------:R-:W-:Y:S02]  /*a4480*/  SHF.R.U32.HI R18, RZ, 0x8, R14 ;  /* 0x00000008ff127819 */ /* 0x000fe4000001160e */
[----:B------:R-:W-:Y:S02]  /*a4490*/  PRMT R43, R14, 0x3340, R10 ;  /* 0x000033400e2b7816 */ /* 0x000fe4000000000a */
[----:B------:R-:W-:Y:S02]  /*a44a0*/  LOP3.LUT R15, R19, 0xffff, RZ, 0xc0, !PT ;  /* 0x0000ffff130f7812 */ /* 0x000fe400078ec0ff */
[----:B------:R-:W-:-:S02]  /*a44b0*/  LOP3.LUT R14, R16, 0xffff, RZ, 0xc0, !PT ;  /* 0x0000ffff100e7812 */ /* 0x000fc400078ec0ff */
[----:B------:R-:W-:Y:S02]  /*a44c0*/  LOP3.LUT R9, R38, 0xffff, RZ, 0xc0, !PT ;  /* 0x0000ffff26097812 */ /* 0x000fe400078ec0ff */
[----:B------:R-:W-:Y:S02]  /*a44d0*/  LOP3.LUT R12, R42, 0xffff, RZ, 0xc0, !PT ;  /* 0x0000ffff2a0c7812 */ /* 0x000fe400078ec0ff */
[----:B------:R-:W-:Y:S02]  /*a44e0*/  SHF.R.U32.HI R11, RZ, 0x8, R10 ;  /* 0x00000008ff0b7819 */ /* 0x000fe4000001160a */
[----:B------:R-:W-:Y:S02]  /*a44f0*/  PRMT R14, R15, 0x3340, R14 ;  /* 0x000033400f0e7816 */ /* 0x000fe4000000000e */
[--C-:B------:R-:W-:Y:S02]  /*a4500*/  PRMT R41, R13, 0x3340, R9.reuse ;  /* 0x000033400d297816 */ /* 0x100fe40000000009 */
[----:B------:R-:W-:Y:S01]  /*a4510*/  SHF.R.U32.HI R10, RZ, 0x8, R9 ;  /* 0x00000008ff0a7819 */ /* 0x000fe20000011609 */
[----:B------:R0:W-:Y:S01]  /*a4520*/  STL [R1+0x118], R4 ;  /* 0x0001180401007387 */ /* 0x0001e20000100800 */
[----:B------:R-:W-:-:S02]  /*a4530*/  SHF.R.U32.HI R17, RZ, 0x8, R13 ;  /* 0x00000008ff117819 */ /* 0x000fc4000001160d */
[----:B------:R-:W-:Y:S02]  /*a4540*/  SHF.R.U32.HI R9, RZ, 0x8, R12 ;  /* 0x00000008ff097819 */ /* 0x000fe4000001160c */
[----:B------:R-:W-:Y:S02]  /*a4550*/  PRMT R38, R12, 0x3340, R8 ;  /* 0x000033400c267816 */ /* 0x000fe40000000008 */
[----:B------:R-:W-:Y:S02]  /*a4560*/  LOP3.LUT R13, R18, 0xffff, RZ, 0xc0, !PT ;  /* 0x0000ffff120d7812 */ /* 0x000fe400078ec0ff */
[----:B------:R-:W-:Y:S01]  /*a4570*/  LOP3.LUT R12, R11, 0xffff, RZ, 0xc0, !PT ;  /* 0x0000ffff0b0c7812 */ /* 0x000fe200078ec0ff */
[----:B------:R1:W-:Y:S04]  /*a4580*/  STL [R1+0x48], R14 ;  /* 0x0000480e01007387 */ /* 0x0003e80000100800 */
[----:B------:R-:W4:Y:S04]  /*a4590*/  LDL.LU R55, [R1+0x2e60] ;  /* 0x002e600001377983 */ /* 0x000f280000300800 */
[----:B------:R-:W4:Y:S04]  /*a45a0*/  LDL.LU R35, [R1+0x2e5c] ;  /* 0x002e5c0001237983 */ /* 0x000f280000300800 */
[----:B------:R-:W4:Y:S01]  /*a45b0*/  LDL.LU R44, [R1+0x2de8] ;  /* 0x002de800012c7983 */ /* 0x000f220000300800 */
[----:B0-----:R-:W-:-:S02]  /*a45c0*/  PRMT R4, R13, 0x3340, R12 ;  /* 0x000033400d047816 */ /* 0x001fc4000000000c */
[----:B------:R-:W-:Y:S02]  /*a45d0*/  LOP3.LUT R15, R26, 0xffff, RZ, 0xc0, !PT ;  /* 0x0000ffff1a0f7812 */ /* 0x000fe400078ec0ff */
[----:B------:R-:W4:Y:S01]  /*a45e0*/  LDL.LU R26, [R1+0x2de4] ;  /* 0x002de400011a7983 */ /* 0x000f220000300800 */
[----:B-1----:R-:W-:-:S03]  /*a45f0*/  LOP3.LUT R14, R27, 0xffff, RZ, 0xc0, !PT ;  /* 0x0000ffff1b0e7812 */ /* 0x002fc600078ec0ff */
[----:B------:R-:W4:Y:S01]  /*a4600*/  LDL.LU R27, [R1+0x220] ;  /* 0x00022000011b7983 */ /* 0x000f220000300800 */
[----:B---3--:R-:W-:-:S03]  /*a4610*/  LOP3.LUT R13, R25, 0xffff, RZ, 0xc0, !PT ;  /* 0x0000ffff190d7812 */ /* 0x008fc600078ec0ff */
[----:B------:R-:W3:Y:S01]  /*a4620*/  LDL.LU R25, [R1+0x214] ;  /* 0x0002140001197983 */ /* 0x000ee20000300800 */
[----:B------:R-:W-:Y:S02]  /*a4630*/  SHF.R.U32.HI R8, RZ, 0x8, R8 ;  /* 0x00000008ff087819 */ /* 0x000fe40000011608 */
[----:B------:R-:W-:Y:S02]  /*a4640*/  LOP3.LUT R9, R9, 0xffff, RZ, 0xc0, !PT ;  /* 0x0000ffff09097812 */ /* 0x000fe400078ec0ff */
[----:B------:R-:W-:Y:S02]  /*a4650*/  LOP3.LUT R11, R17, 0xffff, RZ, 0xc0, !PT ;  /* 0x0000ffff110b7812 */ /* 0x000fe400078ec0ff */
[----:B------:R-:W-:Y:S02]  /*a4660*/  LOP3.LUT R8, R8, 0xffff, RZ, 0xc0, !PT ;  /* 0x0000ffff08087812 */ /* 0x000fe400078ec0ff */
[----:B------:R-:W-:Y:S02]  /*a4670*/  LOP3.LUT R10, R10, 0xffff, RZ, 0xc0, !PT ;  /* 0x0000ffff0a0a7812 */ /* 0x000fe400078ec0ff */
[----:B------:R-:W-:-:S02]  /*a4680*/  PRMT R40, R9, 0x3340, R8 ;  /* 0x0000334009287816 */ /* 0x000fc40000000008 */
[----:B------:R-:W-:Y:S02]  /*a4690*/  LOP3.LUT R9, R6, 0xffff, RZ, 0xc0, !PT ;  /* 0x0000ffff06097812 */ /* 0x000fe400078ec0ff */
[----:B------:R-:W-:Y:S02]  /*a46a0*/  PRMT R42, R11, 0x3340, R10 ;  /* 0x000033400b2a7816 */ /* 0x000fe4000000000a */
[----:B------:R-:W-:Y:S02]  /*a46b0*/  LOP3.LUT R11, R37, 0xffff, RZ, 0xc0, !PT ;  /* 0x0000ffff250b7812 */ /* 0x000fe400078ec0ff */
[----:B------:R-:W-:Y:S02]  /*a46c0*/  LOP3.LUT R10, R7, 0xffff, RZ, 0xc0, !PT ;  /* 0x0000ffff070a7812 */ /* 0x000fe400078ec0ff */
[----:B--2---:R-:W-:Y:S02]  /*a46d0*/  LOP3.LUT R12, R24, 0xffff, RZ, 0xc0, !PT ;  /* 0x0000ffff180c7812 */ /* 0x004fe400078ec0ff */
[----:B------:R-:W-:-:S02]  /*a46e0*/  LOP3.LUT R8, R5, 0xffff, RZ, 0xc0, !PT ;  /* 0x0000ffff05087812 */ /* 0x000fc400078ec0ff */
[--C-:B------:R-:W-:Y:S02]  /*a46f0*/  PRMT R7, R13, 0x3340, R9.reuse ;  /* 0x000033400d077816 */ /* 0x100fe40000000009 */
[----:B------:R-:W-:Y:S02]  /*a4700*/  SHF.R.U32.HI R9, RZ, 0x8, R9 ;  /* 0x00000008ff097819 */ /* 0x000fe40000011609 */
[----:B------:R-:W-:Y:S02]  /*a4710*/  SHF.R.U32.HI R18, RZ, 0x8, R15 ;  /* 0x00000008ff127819 */ /* 0x000fe4000001160f */
[--C-:B------:R-:W-:Y:S02]  /*a4720*/  PRMT R5, R15, 0x3340, R11.reuse ;  /* 0x000033400f057816 */ /* 0x100fe4000000000b */
[----:B------:R-:W-:Y:S02]  /*a4730*/  SHF.R.U32.HI R17, RZ, 0x8, R11 ;  /* 0x00000008ff117819 */ /* 0x000fe4000001160b */
[----:B------:R-:W-:-:S02]  /*a4740*/  SHF.R.U32.HI R15, RZ, 0x8, R14 ;  /* 0x00000008ff0f7819 */ /* 0x000fc4000001160e */
[--C-:B------:R-:W-:Y:S02]  /*a4750*/  PRMT R37, R14, 0x3340, R10.reuse ;  /* 0x000033400e257816 */ /* 0x100fe4000000000a */
[----:B------:R-:W-:Y:S02]  /*a4760*/  SHF.R.U32.HI R14, RZ, 0x8, R10 ;  /* 0x00000008ff0e7819 */ /* 0x000fe4000001160a */
[----:B------:R-:W-:Y:S02]  /*a4770*/  SHF.R.U32.HI R11, RZ, 0x8, R12 ;  /* 0x00000008ff0b7819 */ /* 0x000fe4000001160c */
[--C-:B------:R-:W-:Y:S02]  /*a4780*/  PRMT R6, R12, 0x3340, R8.reuse ;  /* 0x000033400c067816 */ /* 0x100fe40000000008 */
[----:B------:R-:W-:Y:S02]  /*a4790*/  SHF.R.U32.HI R10, RZ, 0x8, R8 ;  /* 0x00000008ff0a7819 */ /* 0x000fe40000011608 */
[----:B------:R-:W-:-:S02]  /*a47a0*/  LOP3.LUT R12, R9, 0xffff, RZ, 0xc0, !PT ;  /* 0x0000ffff090c7812 */ /* 0x000fc400078ec0ff */
[----:B------:R-:W-:Y:S02]  /*a47b0*/  LOP3.LUT R9, R18, 0xffff, RZ, 0xc0, !PT ;  /* 0x0000ffff12097812 */ /* 0x000fe400078ec0ff */
[----:B------:R-:W-:Y:S02]  /*a47c0*/  LOP3.LUT R8, R17, 0xffff, RZ, 0xc0, !PT ;  /* 0x0000ffff11087812 */ /* 0x000fe400078ec0ff */
[----:B------:R-:W-:Y:S02]  /*a47d0*/  SHF.R.U32.HI R16, RZ, 0x8, R13 ;  /* 0x00000008ff107819 */ /* 0x000fe4000001160d */
[----:B------:R-:W-:Y:S02]  /*a47e0*/  LOP3.LUT R15, R15, 0xffff, RZ, 0xc0, !PT ;  /* 0x0000ffff0f0f7812 */ /* 0x000fe400078ec0ff */
[----:B------:R-:W-:Y:S02]  /*a47f0*/  LOP3.LUT R14, R14, 0xffff, RZ, 0xc0, !PT ;  /* 0x0000ffff0e0e7812 */ /* 0x000fe400078ec0ff */
[----:B------:R-:W-:-:S02]  /*a4800*/  PRMT R24, R9, 0x3340, R8 ;  /* 0x0000334009187816 */ /* 0x000fc40000000008 */
[----:B------:R-:W-:Y:S02]  /*a4810*/  LOP3.LUT R13, R16, 0xffff, RZ, 0xc0, !PT ;  /* 0x0000ffff100d7812 */ /* 0x000fe400078ec0ff */
[----:B------:R-:W-:Y:S02]  /*a4820*/  LOP3.LUT R9, R49, 0xffff, RZ, 0xc0, !PT ;  /* 0x0000ffff31097812 */ /* 0x000fe400078ec0ff */
[----:B------:R-:W-:Y:S01]  /*a4830*/  LOP3.LUT R8, R2, 0xffff, RZ, 0xc0, !PT ;  /* 0x0000ffff02087812 */ /* 0x000fe200078ec0ff */
[----:B------:R-:W2:Y:S01]  /*a4840*/  LDL.LU R49, [R1+0x3200] ;  /* 0x0032000001317983 */ /* 0x000ea20000300800 */
[----:B------:R-:W-:Y:S02]  /*a4850*/  LOP3.LUT R11, R11, 0xffff, RZ, 0xc0, !PT ;  /* 0x0000ffff0b0b7812 */ /* 0x000fe400078ec0ff */
[----:B------:R-:W-:Y:S02]  /*a4860*/  LOP3.LUT R10, R10, 0xffff, RZ, 0xc0, !PT ;  /* 0x0000ffff0a0a7812 */ /* 0x000fe400078ec0ff */
[----:B------:R-:W-:Y:S01]  /*a4870*/  PRMT R32, R15, 0x3340, R14 ;  /* 0x000033400f207816 */ /* 0x000fe2000000000e */
[----:B------:R-:W2:Y:S01]  /*a4880*/  LDL.LU R2, [R1+0x31fc] ;  /* 0x0031fc0001027983 */ /* 0x000ea20000300800 */
[----:B----4-:R-:W-:-:S03]  /*a4890*/  LOP3.LUT R15, R55, 0xffff, RZ, 0xc0, !PT ;  /* 0x0000ffff370f7812 */ /* 0x010fc600078ec0ff */
[----:B------:R-:W4:Y:S01]  /*a48a0*/  LDL.LU R20, [R1+0x2e70] ;  /* 0x002e700001147983 */ /* 0x000f220000300800 */
[----:B------:R-:W-:Y:S02]  /*a48b0*/  PRMT R33, R13, 0x3340, R12 ;  /* 0x000033400d217816 */ /* 0x000fe4000000000c */
[----:B------:R-:W-:Y:S01]  /*a48c0*/  LOP3.LUT R14, R35, 0xffff, RZ, 0xc0, !PT ;  /* 0x0000ffff230e7812 */ /* 0x000fe200078ec0ff */
[----:B------:R-:W2:Y:S01]  /*a48d0*/  LDL.LU R55, [R1+0x2e6c] ;  /* 0x002e6c0001377983 */ /* 0x000ea20000300800 */
[----:B------:R-:W-:-:S03]  /*a48e0*/  LOP3.LUT R13, R44, 0xffff, RZ, 0xc0, !PT ;  /* 0x0000ffff2c0d7812 */ /* 0x000fc600078ec0ff */
[----:B------:R-:W4:Y:S01]  /*a48f0*/  LDL.LU R35, [R1+0x2e68] ;  /* 0x002e680001237983 */ /* 0x000f220000300800 */
[----:B------:R-:W-:-:S03]  /*a4900*/  PRMT R34, R11, 0x3340, R10 ;  /* 0x000033400b227816 */ /* 0x000fc6000000000a */
[----:B------:R-:W4:Y:S01]  /*a4910*/  LDL.LU R44, [R1+0x2df4] ;  /* 0x002df400012c7983 */ /* 0x000f220000300800 */
[----:B------:R-:W-:-:S03]  /*a4920*/  LOP3.LUT R12, R26, 0xffff, RZ, 0xc0, !PT ;  /* 0x0000ffff1a0c7812 */ /* 0x000fc600078ec0ff */
[----:B------:R-:W4:Y:S01]  /*a4930*/  LDL.LU R26, [R1+0x228] ;  /* 0x00022800011a7983 */ /* 0x000f220000300800 */
[----:B------:R-:W-:-:S03]  /*a4940*/  LOP3.LUT R11, R27, 0xffff, RZ, 0xc0, !PT ;  /* 0x0000ffff1b0b7812 */ /* 0x000fc600078ec0ff */
[----:B------:R-:W4:Y:S01]  /*a4950*/  LDL.LU R27, [R1+0x224] ;  /* 0x00022400011b7983 */ /* 0x000f220000300800 */
[----:B---3--:R-:W-:-:S03]  /*a4960*/  LOP3.LUT R10, R25, 0xffff, RZ, 0xc0, !PT ;  /* 0x0000ffff190a7812 */ /* 0x008fc600078ec0ff */
[----:B------:R-:W3:Y:S01]  /*a4970*/  LDL.LU R25, [R1+0x21c] ;  /* 0x00021c0001197983 */ /* 0x000ee20000300800 */
[----:B------:R-:W-:Y:S02]  /*a4980*/  SHF.R.U32.HI R17, RZ, 0x8, R15 ;  /* 0x00000008ff117819 */ /* 0x000fe4000001160f */
[--C-:B------:R-:W-:Y:S02]  /*a4990*/  PRMT R15, R15, 0x3340, R11.reuse ;  /* 0x000033400f0f7816 */ /* 0x100fe4000000000b */
[----:B------:R-:W-:Y:S02]  /*a49a0*/  SHF.R.U32.HI R18, RZ, 0x8, R11 ;  /* 0x00000008ff127819 */ /* 0x000fe4000001160b */
[----:B------:R-:W-:Y:S02]  /*a49b0*/  SHF.R.U32.HI R11, RZ, 0x8, R14 ;  /* 0x00000008ff0b7819 */ /* 0x000fe4000001160e */
[----:B------:R-:W-:Y:S01]  /*a49c0*/  PRMT R14, R14, 0x3340, R10 ;  /* 0x000033400e0e7816 */ /* 0x000fe2000000000a */
[----:B------:R0:W-:Y:S01]  /*a49d0*/  STL [R1+0x92c], R15 ;  /* 0x00092c0f01007387 */ /* 0x0001e20000100800 */
[----:B------:R-:W-:-:S02]  /*a49e0*/  SHF.R.U32.HI R16, RZ, 0x8, R12 ;  /* 0x00000008ff107819 */ /* 0x000fc4000001160c */
[----:B------:R-:W-:Y:S02]  /*a49f0*/  PRMT R12, R12, 0x3340, R8 ;  /* 0x000033400c0c7816 */ /* 0x000fe40000000008 */
[----:B------:R-:W-:Y:S01]  /*a4a00*/  SHF.R.U32.HI R10, RZ, 0x8, R10 ;  /* 0x00000008ff0a7819 */ /* 0x000fe2000001160a */
[----:B------:R1:W-:Y:S01]  /*a4a10*/  STL [R1+0x948], R14 ;  /* 0x0009480e01007387 */ /* 0x0003e20000100800 */
[----:B------:R-:W-:Y:S02]  /*a4a20*/  SHF.R.U32.HI R8, RZ, 0x8, R8 ;  /* 0x00000008ff087819 */ /* 0x000fe40000011608 */
[----:B0-----:R-:W-:Y:S02]  /*a4a30*/  SHF.R.U32.HI R15, RZ, 0x8, R13 ;  /* 0x00000008ff0f7819 */ /* 0x001fe4000001160d */
[--C-:B------:R-:W-:Y:S02]  /*a4a40*/  PRMT R13, R13, 0x3340, R9.reuse ;  /* 0x000033400d0d7816 */ /* 0x100fe40000000009 */
[----:B------:R-:W-:-:S02]  /*a4a50*/  SHF.R.U32.HI R9, RZ, 0x8, R9 ;  /* 0x00000008ff097819 */ /* 0x000fc40000011609 */
[----:B-1----:R-:W-:Y:S01]  /*a4a60*/  LOP3.LUT R14, R11, 0xffff, RZ, 0xc0, !PT ;  /* 0x0000ffff0b0e7812 */ /* 0x002fe200078ec0ff */
[----:B------:R0:W-:Y:S04]  /*a4a70*/  STL [R1+0x944], R13 ;  /* 0x0009440d01007387 */ /* 0x0001e80000100800 */
[----:B------:R1:W-:Y:S01]  /*a4a80*/  STL [R1+0x940], R12 ;  /* 0x0009400c01007387 */ /* 0x0003e20000100800 */
[----:B------:R-:W-:Y:S02]  /*a4a90*/  LOP3.LUT R15, R15, 0xffff, RZ, 0xc0, !PT ;  /* 0x0000ffff0f0f7812 */ /* 0x000fe400078ec0ff */
[----:B------:R-:W-:Y:S02]  /*a4aa0*/  LOP3.LUT R11, R17, 0xffff, RZ, 0xc0, !PT ;  /* 0x0000ffff110b7812 */ /* 0x000fe400078ec0ff */
[----:B0-----:R-:W-:-:S02]  /*a4ab0*/  LOP3.LUT R13, R10, 0xffff, RZ, 0xc0, !PT ;  /* 0x0000ffff0a0d7812 */ /* 0x001fc400078ec0ff */
[----:B-1----:R-:W-:Y:S02]  /*a4ac0*/  LOP3.LUT R12, R9, 0xffff, RZ, 0xc0, !PT ;  /* 0x0000ffff090c7812 */ /* 0x002fe400078ec0ff */
[----:B------:R-:W-:Y:S02]  /*a4ad0*/  LOP3.LUT R10, R16, 0xffff, RZ, 0xc0, !PT ;  /* 0x0000ffff100a7812 */ /* 0x000fe400078ec0ff */
[----:B------:R-:W-:Y:S02]  /*a4ae0*/  LOP3.LUT R9, R8, 0xffff, RZ, 0xc0, !PT ;  /* 0x0000ffff08097812 */ /* 0x000fe400078ec0ff */
[----:B------:R-:W-:Y:S02]  /*a4af0*/  LOP3.LUT R8, R18, 0xffff, RZ, 0xc0, !PT ;  /* 0x0000ffff12087812 */ /* 0x000fe400078ec0ff */
[----:B------:R-:W-:Y:S02]  /*a4b00*/  PRMT R13, R14, 0x3340, R13 ;  /* 0x000033400e0d7816 */ /* 0x000fe4000000000d */
[----:B------:R-:W-:-:S02]  /*a4b10*/  PRMT R12, R15, 0x3340, R12 ;  /* 0x000033400f0c7816 */ /* 0x000fc4000000000c */
[----:B------:R-:W-:Y:S02]  /*a4b20*/  PRMT R9, R10, 0x3340, R9 ;  /* 0x000033400a097816 */ /* 0x000fe40000000009 */
[----:B------:R-:W-:Y:S01]  /*a4b30*/  PRMT R8, R11, 0x3340, R8 ;  /* 0x000033400b087816 */ /* 0x000fe20000000008 */
[----:B------:R4:W-:Y:S04]  /*a4b40*/  STL [R1+0x56c], R13 ;  /* 0x00056c0d01007387 */ /* 0x0009e80000100800 */
[----:B------:R0:W-:Y:S04]  /*a4b50*/  STL [R1+0x568], R12 ;  /* 0x0005680c01007387 */ /* 0x0001e80000100800 */
[----:B------:R3:W-:Y:S01]  /*a4b60*/  STL [R1+0x564], R9 ;  /* 0x0005640901007387 */ /* 0x0007e20000100800 */
[----:B--2---:R-:W-:-:S03]  /*a4b70*/  LOP3.LUT R14, R55, 0xffff, RZ, 0xc0, !PT ;  /* 0x0000ffff370e7812 */ /* 0x004fc600078ec0ff */
[----:B------:R1:W-:Y:S04]  /*a4b80*/  STL [R1+0x54c], R8 ;  /* 0x00054c0801007387 */ /* 0x0003e80000100800 */
[----:B------:R-:W2:Y:S01]  /*a4b90*/  LDL.LU R55, [R1+0x2e80] ;  /* 0x002e800001377983 */ /* 0x000ea20000300800 */
[----:B----4-:R-:W-:Y:S02]  /*a4ba0*/  LOP3.LUT R13, R35, 0xffff, RZ, 0xc0, !PT ;  /* 0x0000ffff230d7812 */ /* 0x010fe400078ec0ff */
[----:B0-----:R-:W-:Y:S01]  /*a4bb0*/  LOP3.LUT R12, R44, 0xffff, RZ, 0xc0, !PT ;  /* 0x0000ffff2c0c7812 */ /* 0x001fe200078ec0ff */
[----:B------:R-:W4:Y:S04]  /*a4bc0*/  LDL.LU R35, [R1+0x2e7c] ;  /* 0x002e7c0001237983 */ /* 0x000f280000300800 */
[----:B------:R-:W4:Y:S01]  /*a4bd0*/  LDL.LU R44, [R1+0x2e08] ;  /* 0x002e0800012c7983 */ /* 0x000f220000300800 */
[----:B------:R-:W-:-:S03]  /*a4be0*/  LOP3.LUT R11, R26, 0xffff, RZ, 0xc0, !PT ;  /* 0x0000ffff1a0b7812 */ /* 0x000fc600078ec0ff */
[----:B------:R-:W4:Y:S01]  /*a4bf0*/  LDL.LU R26, [R1+0x2e04] ;  /* 0x002e0400011a7983 */ /* 0x000f220000300800 */
[----:B------:R-:W-:-:S03]  /*a4c00*/  LOP3.LUT R10, R27, 0xffff, RZ, 0xc0, !PT ;  /* 0x0000ffff1b0a7812 */ /* 0x000fc600078ec0ff */
[----:B------:R-:W4:Y:S01]  /*a4c10*/  LDL.LU R27, [R1+0x230] ;  /* 0x00023000011b7983 */ /* 0x000f220000300800 */
[----:B---3--:R-:W-:-:S03]  /*a4c20*/  LOP3.LUT R9, R25, 0xffff, RZ, 0xc0, !PT ;  /* 0x0000ffff19097812 */ /* 0x008fc600078ec0ff */
[----:B------:R-:W3:Y:S01]  /*a4c30*/  LDL.LU R25, [R1+0x22c] ;  /* 0x00022c0001197983 */ /* 0x000ee20000300800 */
[----:B------:R-:W-:Y:S02]  /*a4c40*/  LOP3.LUT R15, R20, 0xffff, RZ, 0xc0, !PT ;  /* 0x0000ffff140f7812 */ /* 0x000fe400078ec0ff */
[----:B-1----:R-:W-:Y:S02]  /*a4c50*/  LOP3.LUT R8, R48, 0xffff, RZ, 0xc0, !PT ;  /* 0x0000ffff30087812 */ /* 0x002fe400078ec0ff */
[----:B------:R-:W-:Y:S02]  /*a4c60*/  SHF.R.U32.HI R17, RZ, 0x8, R11 ;  /* 0x00000008ff117819 */ /* 0x000fe4000001160b */
[----:B------:R-:W-:Y:S02]  /*a4c70*/  SHF.R.U32.HI R18, RZ, 0x8, R14 ;  /* 0x00000008ff127819 */ /* 0x000fe4000001160e */
[----:B------:R-:W-:Y:S02]  /*a4c80*/  SHF.R.U32.HI R19, RZ, 0x8, R15 ;  /* 0x00000008ff137819 */ /* 0x000fe4000001160f */
[----:B------:R-:W-:-:S02]  /*a4c90*/  PRMT R15, R15, 0x3340, R11 ;  /* 0x000033400f0f7816 */ /* 0x000fc4000000000b */
[--C-:B------:R-:W-:Y:S02]  /*a4ca0*/  PRMT R11, R14, 0x3340, R10.reuse ;  /* 0x000033400e0b7816 */ /* 0x100fe4000000000a */
[----:B------:R-:W-:Y:S01]  /*a4cb0*/  SHF.R.U32.HI R16, RZ, 0x8, R10 ;  /* 0x00000008ff107819 */ /* 0x000fe2000001160a */
[----:B------:R-:W3:Y:S01]  /*a4cc0*/  LDL.LU R48, [R1+0x31f8] ;  /* 0x0031f80001307983 */ /* 0x000ee20000300800 */
[----:B------:R-:W-:Y:S02]  /*a4cd0*/  SHF.R.U32.HI R14, RZ, 0x8, R13 ;  /* 0x00000008ff0e7819 */ /* 0x000fe4000001160d */
[--C-:B------:R-:W-:Y:S01]  /*a4ce0*/  PRMT R10, R13, 0x3340, R9.reuse ;  /* 0x000033400d0a7816 */ /* 0x100fe20000000009 */
[----:B------:R0:W-:Y:S01]  /*a4cf0*/  STL [R1+0x900], R15 ;  /* 0x0009000f01007387 */ /* 0x0001e20000100800 */
[----:B------:R-:W-:Y:S02]  /*a4d00*/  SHF.R.U32.HI R13, RZ, 0x8, R9 ;  /* 0x00000008ff0d7819 */ /* 0x000fe40000011609 */
[----:B------:R-:W-:Y:S01]  /*a4d10*/  PRMT R9, R12, 0x3340, R8 ;  /* 0x000033400c097816 */ /* 0x000fe20000000008 */
[----:B------:R1:W-:Y:S01]  /*a4d20*/  STL [R1+0x8e8], R11 ;  /* 0x0008e80b01007387 */ /* 0x0003e20000100800 */
[----:B------:R-:W-:-:S02]  /*a4d30*/  LOP3.LUT R14, R14, 0xffff, RZ, 0xc0, !PT ;  /* 0x0000ffff0e0e7812 */ /* 0x000fc400078ec0ff */
[----:B------:R-:W-:Y:S02]  /*a4d40*/  LOP3.LUT R13, R13, 0xffff, RZ, 0xc0, !PT ;  /* 0x0000ffff0d0d7812 */ /* 0x000fe400078ec0ff */
[----:B0-----:R-:W-:Y:S02]  /*a4d50*/  SHF.R.U32.HI R15, RZ, 0x8, R12 ;  /* 0x00000008ff0f7819 */ /* 0x001fe4000001160c */
[----:B------:R-:W-:Y:S01]  /*a4d60*/  SHF.R.U32.HI R12, RZ, 0x8, R8 ;  /* 0x00000008ff0c7819 */ /* 0x000fe20000011608 */
[----:B------:R0:W-:Y:S04]  /*a4d70*/  STL [R1+0x908], R10 ;  /* 0x0009080a01007387 */ /* 0x0001e80000100800 */
[----:B------:R0:W-:Y:S01]  /*a4d80*/  STL [R1+0x904], R9 ;  /* 0x0009040901007387 */ /* 0x0001e20000100800 */
[----:B------:R-:W-:-:S02]  /*a4d90*/  LOP3.LUT R15, R15, 0xffff, RZ, 0xc0, !PT ;  /* 0x0000ffff0f0f7812 */ /* 0x000fc400078ec0ff */
[----:B------:R-:W-:Y:S02]  /*a4da0*/  LOP3.LUT R12, R12, 0xffff, RZ, 0xc0, !PT ;  /* 0x0000ffff0c0c7812 */ /* 0x000fe400078ec0ff */
[----:B-1----:R-:W-:Y:S02]  /*a4db0*/  LOP3.LUT R11, R19, 0xffff, RZ, 0xc0, !PT ;  /* 0x0000ffff130b7812 */ /* 0x002fe400078ec0ff */
[----:B------:R-:W-:Y:S02]  /*a4dc0*/  LOP3.LUT R8, R16, 0xffff, RZ, 0xc0, !PT ;  /* 0x0000ffff10087812 */ /* 0x000fe400078ec0ff */
[----:B------:R-:W-:Y:S02]  /*a4dd0*/  PRMT R13, R14, 0x3340, R13 ;  /* 0x000033400e0d7816 */ /* 0x000fe4000000000d */
[----:B------:R-:W-:Y:S02]  /*a4de0*/  PRMT R12, R15, 0x3340, R12 ;  /* 0x000033400f0c7816 */ /* 0x000fe4000000000c */
[----:B0-----:R-:W-:-:S02]  /*a4df0*/  LOP3.LUT R10, R17, 0xffff, RZ, 0xc0, !PT ;  /* 0x0000ffff110a7812 */ /* 0x001fc400078ec0ff */
[----:B------:R-:W-:Y:S02]  /*a4e00*/  LOP3.LUT R9, R18, 0xffff, RZ, 0xc0, !PT ;  /* 0x0000ffff12097812 */ /* 0x000fe400078ec0ff */
[----:B------:R-:W-:Y:S02]  /*a4e10*/  PRMT R10, R11, 0x3340, R10 ;  /* 0x000033400b0a7816 */ /* 0x000fe4000000000a */
[----:B------:R-:W-:Y:S01]  /*a4e20*/  PRMT R8, R9, 0x3340, R8 ;  /* 0x0000334009087816 */ /* 0x000fe20000000008 */
[----:B------:R0:W-:Y:S04]  /*a4e30*/  STL [R1+0x544], R13 ;  /* 0x0005440d01007387 */ /* 0x0001e80000100800 */
[----:B------:R1:W-:Y:S04]  /*a4e40*/  STL [R1+0x540], R12 ;  /* 0x0005400c01007387 */ /* 0x0003e80000100800 */
[----:B------:R3:W-:Y:S01]  /*a4e50*/  STL [R1+0x524], R10 ;  /* 0x0005240a01007387 */ /* 0x0007e20000100800 */
[----:B------:R-:W-:-:S03]  /*a4e60*/  LOP3.LUT R9, R61, 0xffff, RZ, 0xc0, !PT ;  /* 0x0000ffff3d097812 */ /* 0x000fc600078ec0ff */
[----:B------:R0:W-:Y:S04]  /*a4e70*/  STL [R1+0x50c], R8 ;  /* 0x00050c0801007387 */ /* 0x0001e80000100800 */
[----:B------:R-:W3:Y:S01]  /*a4e80*/  LDL.LU R61, [R1+0x31f4] ;  /* 0x0031f400013d7983 */ /* 0x000ee20000300800 */
[----:B--2---:R-:W-:-:S03]  /*a4e90*/  LOP3.LUT R15, R55, 0xffff, RZ, 0xc0, !PT ;  /* 0x0000ffff370f7812 */ /* 0x004fc600078ec0ff */
[----:B------:R-:W2:Y:S01]  /*a4ea0*/  LDL.LU R55, [R1+0x2e90] ;  /* 0x002e900001377983 */ /* 0x000ea20000300800 */
[----:B----4-:R-:W-:Y:S02]  /*a4eb0*/  LOP3.LUT R14, R35, 0xffff, RZ, 0xc0, !PT ;  /* 0x0000ffff230e7812 */ /* 0x010fe400078ec0ff */
[----:B0-----:R-:W-:Y:S01]  /*a4ec0*/  LOP3.LUT R13, R44, 0xffff, RZ, 0xc0, !PT ;  /* 0x0000ffff2c0d7812 */ /* 0x001fe200078ec0ff */
[----:B------:R-:W4:Y:S04]  /*a4ed0*/  LDL.LU R35, [R1+0x2e8c] ;  /* 0x002e8c0001237983 */ /* 0x000f280000300800 */
[----:B------:R-:W4:Y:S01]  /*a4ee0*/  LDL.LU R44, [R1+0x2e18] ;  /* 0x002e1800012c7983 */ /* 0x000f220000300800 */
[----:B-1----:R-:W-:-:S03]  /*a4ef0*/  LOP3.LUT R12, R26, 0xffff, RZ, 0xc0, !PT ;  /* 0x0000ffff1a0c7812 */ /* 0x002fc600078ec0ff */
[----:B------:R-:W4:Y:S01]  /*a4f00*/  LDL.LU R26, [R1+0x2e14] ;  /* 0x002e1400011a7983 */ /* 0x000f220000300800 */
[----:B------:R-:W-:-:S03]  /*a4f10*/  LOP3.LUT R11, R27, 0xffff, RZ, 0xc0, !PT ;  /* 0x0000ffff1b0b7812 */ /* 0x000fc600078ec0ff */
[----:B------:R-:W4:Y:S01]  /*a4f20*/  LDL.LU R27, [R1+0x238] ;  /* 0x00023800011b7983 */ /* 0x000f220000300800 */
[----:B---3--:R-:W-:-:S03]  /*a4f30*/  LOP3.LUT R10, R25, 0xffff, RZ, 0xc0, !PT ;  /* 0x0000ffff190a7812 */ /* 0x008fc600078ec0ff */
[----:B------:R-:W3:Y:S01]  /*a4f40*/  LDL.LU R25, [R1+0x234] ;  /* 0x0002340001197983 */ /* 0x000ee20000300800 */
[----:B------:R-:W-:Y:S02]  /*a4f50*/  SHF.R.U32.HI R19, RZ, 0x8, R15 ;  /* 0x00000008ff137819 */ /* 0x000fe4000001160f */
[--C-:B------:R-:W-:Y:S02]  /*a4f60*/  PRMT R15, R15, 0x3340, R11.reuse ;  /* 0x000033400f0f7816 */ /* 0x100fe4000000000b */
[----:B------:R-:W-:Y:S02]  /*a4f70*/  LOP3.LUT R8, R60, 0xffff, RZ, 0xc0, !PT ;  /* 0x0000ffff3c087812 */ /* 0x000fe400078ec0ff */
[----:B------:R-:W-:Y:S01]  /*a4f80*/  SHF.R.U32.HI R17, RZ, 0x8, R11 ;  /* 0x00000008ff117819 */ /* 0x000fe2000001160b */
[----:B------:R-:W3:Y:S01]  /*a4f90*/  LDL.LU R60, [R1+0x31f0] ;  /* 0x0031f000013c7983 */ /* 0x000ee20000300800 */
[----:B------:R-:W-:-:S03]  /*a4fa0*/  SHF.R.U32.HI R18, RZ, 0x8, R14 ;  /* 0x00000008ff127819 */ /* 0x000fc6000001160e */
[----:B------:R0:W-:Y:S01]  /*a4fb0*/  STL [R1+0x8ac], R15 ;  /* 0x0008ac0f01007387 */ /* 0x0001e20000100800 */
[--C-:B------:R-:W-:Y:S02]  /*a4fc0*/  PRMT R11, R14, 0x3340, R10.reuse ;  /* 0x000033400e0b7816 */ /* 0x100fe4000000000a */
[----:B------:R-:W-:Y:S02]  /*a4fd0*/  SHF.R.U32.HI R16, RZ, 0x8, R10 ;  /* 0x00000008ff107819 */ /* 0x000fe4000001160a */
[--C-:B------:R-:W-:Y:S02]  /*a4fe0*/  PRMT R10, R13, 0x3340, R9.reuse ;  /* 0x000033400d0a7816 */ /* 0x100fe40000000009 */
[----:B------:R-:W-:Y:S02]  /*a4ff0*/  SHF.R.U32.HI R14, RZ, 0x8, R9 ;  /* 0x00000008ff0e7819 */ /* 0x000fe40000011609 */
[----:B------:R-:W-:Y:S02]  /*a5000*/  PRMT R9, R12, 0x3340, R8 ;  /* 0x000033400c097816 */ /* 0x000fe40000000008 */
[----:B0-----:R-:W-:-:S02]  /*a5010*/  SHF.R.U32.HI R15, RZ, 0x8, R13 ;  /* 0x00000008ff0f7819 */ /* 0x001fc4000001160d */
[----:B------:R-:W-:Y:S02]  /*a5020*/  SHF.R.U32.HI R13, RZ, 0x8, R12 ;  /* 0x00000008ff0d7819 */ /* 0x000fe4000001160c */
[----:B------:R-:W-:Y:S01]  /*a5030*/  SHF.R.U32.HI R12, RZ, 0x8, R8 ;  /* 0x00000008ff0c7819 */ /* 0x000fe20000011608 */
[----:B------:R0:W-:Y:S01]  /*a5040*/  STL [R1+0x8a8], R11 ;  /* 0x0008a80b01007387 */ /* 0x0001e20000100800 */
[----:B------:R-:W-:Y:S02]  /*a5050*/  LOP3.LUT R15, R15, 0xffff, RZ, 0xc0, !PT ;  /* 0x0000ffff0f0f7812 */ /* 0x000fe400078ec0ff */
[----:B------:R-:W-:Y:S01]  /*a5060*/  LOP3.LUT R14, R14, 0xffff, RZ, 0xc0, !PT ;  /* 0x0000ffff0e0e7812 */ /* 0x000fe200078ec0ff */
[----:B------:R1:W-:Y:S01]  /*a5070*/  STL [R1+0x8c4], R10 ;  /* 0x0008c40a01007387 */ /* 0x0003e20000100800 */
[----:B------:R-:W-:Y:S02]  /*a5080*/  LOP3.LUT R13, R13, 0xffff, RZ, 0xc0, !PT ;  /* 0x0000ffff0d0d7812 */ /* 0x000fe400078ec0ff */
[----:B------:R-:W-:Y:S01]  /*a5090*/  LOP3.LUT R12, R12, 0xffff, RZ, 0xc0, !PT ;  /* 0x0000ffff0c0c7812 */ /* 0x000fe200078ec0ff */
[----:B------:R1:W-:Y:S01]  /*a50a0*/  STL [R1+0x8c0], R9 ;  /* 0x0008c00901007387 */ /* 0x0003e20000100800 */
[----:B------:R-:W-:-:S02]  /*a50b0*/  LOP3.LUT R8, R16, 0xffff, RZ, 0xc0, !PT ;  /* 0x0000ffff10087812 */ /* 0x000fc400078ec0ff */
[----:B------:R-:W-:Y:S02]  /*a50c0*/  PRMT R14, R15, 0x3340, R14 ;  /* 0x000033400f0e7816 */ /* 0x000fe4000000000e */
[----:B0-----:R-:W-:Y:S02]  /*a50d0*/  LOP3.LUT R11, R19, 0xffff, RZ, 0xc0, !PT ;  /* 0x0000ffff130b7812 */ /* 0x001fe400078ec0ff */
[----:B-1----:R-:W-:Y:S02]  /*a50e0*/  LOP3.LUT R10, R17, 0xffff, RZ, 0xc0, !PT ;  /* 0x0000ffff110a7812 */ /* 0x002fe400078ec0ff */
[----:B------:R-:W-:Y:S02]  /*a50f0*/  PRMT R12, R13, 0x3340, R12 ;  /* 0x000033400d0c7816 */ /* 0x000fe4000000000c */
[----:B------:R-:W-:Y:S02]  /*a5100*/  LOP3.LUT R9, R18, 0xffff, RZ, 0xc0, !PT ;  /* 0x0000ffff12097812 */ /* 0x000fe400078ec0ff */
[----:B------:R-:W-:Y:S01]  /*a5110*/  PRMT R10, R11, 0x3340, R10 ;  /* 0x000033400b0a7816 */ /* 0x000fe2000000000a */
[----:B------:R4:W-:Y:S01]  /*a5120*/  STL [R1+0x508], R14 ;  /* 0x0005080e01007387 */ /* 0x0009e20000100800 */
[----:B------:R-:W-:-:S03]  /*a5130*/  PRMT R8, R9, 0x3340, R8 ;  /* 0x0000334009087816 */ /* 0x000fc60000000008 */
[----:B------:R0:W-:Y:S04]  /*a5140*/  STL [R1+0x504], R12 ;  /* 0x0005040c01007387 */ /* 0x0001e80000100800 */
[----:B------:R3:W-:Y:S04]  /*a5150*/  STL [R1+0x500], R10 ;  /* 0x0005000a01007387 */ /* 0x0007e80000100800 */
[----:B------:R1:W-:Y:S01]  /*a5160*/  STL [R1+0x4ec], R8 ;  /* 0x0004ec0801007387 */ /* 0x0003e20000100800 */
[----:B------:R-:W-:Y:S02]  /*a5170*/  LOP3.LUT R9, R36, 0xffff, RZ, 0xc0, !PT ;  /* 0x0000ffff24097812 */ /* 0x000fe400078ec0ff */
[----:B--2---:R-:W-:Y:S01]  /*a5180*/  LOP3.LUT R15, R55, 0xffff, RZ, 0xc0, !PT ;  /* 0x0000ffff370f7812 */ /* 0x004fe200078ec0ff */
[----:B------:R-:W2:Y:S04]  /*a5190*/  LDL.LU R36, [R1+0x31ec] ;  /* 0x0031ec0001247983 */ /* 0x000ea80000300800 */
[----:B------:R-:W2:Y:S01]  /*a51a0*/  LDL.LU R55, [R1+0x2ea0] ;  /* 0x002ea00001377983 */ /* 0x000ea20000300800 */
[----:B----4-:R-:W-:-:S02]  /*a51b0*/  LOP3.LUT R14, R35, 0xffff, RZ, 0xc0, !PT ;  /* 0x0000ffff230e7812 */ /* 0x010fc400078ec0ff */
[----:B------:R-:W-:Y:S01]  /*a51c0*/  LOP3.LUT R13, R44, 0xffff, RZ, 0xc0, !PT ;  /* 0x0000ffff2c0d7812 */ /* 0x000fe200078ec0ff */
[----:B------:R-:W4:Y:S04]  /*a51d0*/  LDL.LU R35, [R1+0x2e9c] ;  /* 0x002e9c0001237983 */ /* 0x000f280000300800 */
[----:B------:R-:W4:Y:S01]  /*a51e0*/  LDL.LU R44, [R1+0x2e28] ;  /* 0x002e2800012c7983 */ /* 0x000f220000300800 */
[----:B0-----:R-:W-:-:S03]  /*a51f0*/  LOP3.LUT R12, R26, 0xffff, RZ, 0xc0, !PT ;  /* 0x0000ffff1a0c7812 */ /* 0x001fc600078ec0ff */
[----:B------:R-:W4:Y:S01]  /*a5200*/  LDL.LU R26, [R1+0x2e24] ;  /* 0x002e2400011a7983 */ /* 0x000f220000300800 */
[----:B------:R-:W-:-:S03]  /*a5210*/  LOP3.LUT R11, R27, 0xffff, RZ, 0xc0, !PT ;  /* 0x0000ffff1b0b7812 */ /* 0x000fc600078ec0ff */
[----:B------:R-:W4:Y:S01]  /*a5220*/  LDL.LU R27, [R1+0x240] ;  /* 0x00024000011b7983 */ /* 0x000f220000300800 */
[----:B---3--:R-:W-:-:S03]  /*a5230*/  LOP3.LUT R10, R25, 0xffff, RZ, 0xc0, !PT ;  /* 0x0000ffff190a7812 */ /* 0x008fc600078ec0ff */
[----:B------:R-:W3:Y:S01]  /*a5240*/  LDL.LU R25, [R1+0x23c] ;  /* 0x00023c0001197983 */ /* 0x000ee20000300800 */
[----:B-1----:R-:W-:Y:S02]  /*a5250*/  LOP3.LUT R8, R46, 0xffff, RZ, 0xc0, !PT ;  /* 0x0000ffff2e087812 */ /* 0x002fe400078ec0ff */
[----:B------:R-:W-:Y:S02]  /*a5260*/  SHF.R.U32.HI R18, RZ, 0x8, R15 ;  /* 0x00000008ff127819 */ /* 0x000fe4000001160f */
[--C-:B------:R-:W-:Y:S02]  /*a5270*/  PRMT R15, R15, 0x3340, R11.reuse ;  /* 0x000033400f0f7816 */ /* 0x100fe4000000000b */
[----:B------:R-:W-:Y:S02]  /*a5280*/  SHF.R.U32.HI R16, RZ, 0x8, R11 ;  /* 0x00000008ff107819 */ /* 0x000fe4000001160b */
[--C-:B------:R-:W-:Y:S02]  /*a5290*/  PRMT R11, R14, 0x3340, R10.reuse ;  /* 0x000033400e0b7816 */ /* 0x100fe4000000000a */
[----:B------:R-:W-:-:S02]  /*a52a0*/  SHF.R.U32.HI R17, RZ, 0x8, R10 ;  /* 0x00000008ff117819 */ /* 0x000fc4000001160a */
[----:B------:R-:W-:Y:S01]  /*a52b0*/  PRMT R10, R12, 0x3340, R8 ;  /* 0x000033400c0a7816 */ /* 0x000fe20000000008 */
[----:B------:R-:W3:Y:S04]  /*a52c0*/  LDL.LU R46, [R1+0x31e8] ;  /* 0x0031e800012e7983 */ /* 0x000ee80000300800 */
[----:B------:R0:W-:Y:S04]  /*a52d0*/  STL [R1+0x864], R15 ;  /* 0x0008640f01007387 */ /* 0x0001e80000100800 */
[----:B------:R-:W-:Y:S01]  /*a52e0*/  STL [R1+0x860], R11 ;  /* 0x0008600b01007387 */ /* 0x000fe20000100800 */
[----:B------:R-:W-:-:S03]  /*a52f0*/  SHF.R.U32.HI R19, RZ, 0x8, R14 ;  /* 0x00000008ff137819 */ /* 0x000fc6000001160e */
[----:B------:R1:W-:Y:S01]  /*a5300*/  STL [R1+0x868], R10 ;  /* 0x0008680a01007387 */ /* 0x0003e20000100800 */
[----:B------:R-:W-:Y:S02]  /*a5310*/  SHF.R.U32.HI R14, RZ, 0x8, R8 ;  /* 0x00000008ff0e7819 */ /* 0x000fe40000011608 */
[--C-:B------:R-:W-:Y:S02]  /*a5320*/  SHF.R.U32.HI R8, RZ, 0x8, R9.reuse ;  /* 0x00000008ff087819 */ /* 0x100fe40000011609 */
[----:B0-----:R-:W-:Y:S02]  /*a5330*/  SHF.R.U32.HI R15, RZ, 0x8, R12 ;  /* 0x00000008ff0f7819 */ /* 0x001fe4000001160c */
[----:B-1----:R-:W-:Y:S02]  /*a5340*/  PRMT R10, R13, 0x3340, R9 ;  /* 0x000033400d0a7816 */ /* 0x002fe40000000009 */
[----:B------:R-:W-:Y:S02]  /*a5350*/  SHF.R.U32.HI R11, RZ, 0x8, R13 ;  /* 0x00000008ff0b7819 */ /* 0x000fe4000001160d */
[----:B------:R-:W-:-:S02]  /*a5360*/  LOP3.LUT R15, R15, 0xffff, RZ, 0xc0, !PT ;  /* 0x0000ffff0f0f7812 */ /* 0x000fc400078ec0ff */
[----:B------:R-:W-:Y:S02]  /*a5370*/  LOP3.LUT R14, R14, 0xffff, RZ, 0xc0, !PT ;  /* 0x0000ffff0e0e7812 */ /* 0x000fe400078ec0ff */
[----:B------:R-:W-:Y:S01]  /*a5380*/  LOP3.LUT R13, R18, 0xffff, RZ, 0xc0, !PT ;  /* 0x0000ffff120d7812 */ /* 0x000fe200078ec0ff */
[----:B------:R0:W-:Y:S01]  /*a5390*/  STL [R1+0x84c], R10 ;  /* 0x00084c0a01007387 */ /* 0x0001e20000100800 */
[----:B------:R-:W-:Y:S02]  /*a53a0*/  LOP3.LUT R12, R16, 0xffff, RZ, 0xc0, !PT ;  /* 0x0000ffff100c7812 */ /* 0x000fe400078ec0ff */
[----:B------:R-:W-:Y:S02]  /*a53b0*/  LOP3.LUT R9, R17, 0xffff, RZ, 0xc0, !PT ;  /* 0x0000ffff11097812 */ /* 0x000fe400078ec0ff */
[----:B------:R-:W-:Y:S02]  /*a53c0*/  LOP3.LUT R11, R11, 0xffff, RZ, 0xc0, !PT ;  /* 0x0000ffff0b0b7812 */ /* 0x000fe400078ec0ff */
[----:B------:R-:W-:-:S02]  /*a53d0*/  LOP3.LUT R8, R8, 0xffff, RZ, 0xc0, !PT ;  /* 0x0000ffff08087812 */ /* 0x000fc400078ec0ff */
[----:B------:R-:W-:Y:S02]  /*a53e0*/  PRMT R14, R15, 0x3340, R14 ;  /* 0x000033400f0e7816 */ /* 0x000fe4000000000e */
[----:B------:R-:W-:Y:S02]  /*a53f0*/  PRMT R12, R13, 0x3340, R12 ;  /* 0x000033400d0c7816 */ /* 0x000fe4000000000c */
[----:B0-----:R-:W-:Y:S02]  /*a5400*/  LOP3.LUT R10, R19, 0xffff, RZ, 0xc0, !PT ;  /* 0x0000ffff130a7812 */ /* 0x001fe400078ec0ff */
[----:B------:R-:W-:Y:S02]  /*a5410*/  PRMT R8, R11, 0x3340, R8 ;  /* 0x000033400b087816 */ /* 0x000fe40000000008 */
[----:B------:R-:W-:Y:S01]  /*a5420*/  PRMT R9, R10, 0x3340, R9 ;  /* 0x000033400a097816 */ /* 0x000fe20000000009 */
[----:B------:R4:W-:Y:S04]  /*a5430*/  STL [R1+0x4e8], R14 ;  /* 0x0004e80e01007387 */ /* 0x0009e80000100800 */
[----:B------:R-:W-:Y:S04]  /*a5440*/  STL [R1+0x4e4], R12 ;  /* 0x0004e40c01007387 */ /* 0x000fe80000100800 */
[----:B------:R0:W-:Y:S04]  /*a5450*/  STL [R1+0x4cc], R9 ;  /* 0x0004cc0901007387 */ /* 0x0001e80000100800 */
[----:B------:R1:W-:Y:S01]  /*a5460*/  STL [R1+0x4c8], R8 ;  /* 0x0004c80801007387 */ /* 0x0003e20000100800 */
[----:B--2---:R-:W-:-:S02]  /*a5470*/  LOP3.LUT R15, R55, 0xffff, RZ, 0xc0, !PT ;  /* 0x0000ffff370f7812 */ /* 0x004fc400078ec0ff */
[----:B----4-:R-:W-:Y:S02]  /*a5480*/  LOP3.LUT R14, R35, 0xffff, RZ, 0xc0, !PT ;  /* 0x0000ffff230e7812 */ /* 0x010fe400078ec0ff */
[----:B0-----:R-:W-:Y:S02]  /*a5490*/  LOP3.LUT R9, R45, 0xffff, RZ, 0xc0, !PT ;  /* 0x0000ffff2d097812 */ /* 0x001fe400078ec0ff */
[----:B------:R-:W2:Y:S04]  /*a54a0*/  LDL.LU R45, [R1+0x31e4] ;  /* 0x0031e400012d7983 */ /* 0x000ea80000300800 */
[----:B------:R-:W4:Y:S01]  /*a54b0*/  LDL.LU R55, [R1+0x2ea8] ;  /* 0x002ea80001377983 */ /* 0x000f220000300800 */
[----:B------:R-:W-:-:S03]  /*a54c0*/  LOP3.LUT R13, R44, 0xffff, RZ, 0xc0, !PT ;  /* 0x0000ffff2c0d7812 */ /* 0x000fc600078ec0ff */
[----:B------:R-:W2:Y:S04]  /*a54d0*/  LDL.LU R35, [R1+0x2ea4] ;  /* 0x002ea40001237983 */ /* 0x000ea80000300800 */
[----:B------:R-:W2:Y:S01]  /*a54e0*/  LDL.LU R44, [R1+0x2e38] ;  /* 0x002e3800012c7983 */ /* 0x000ea20000300800 */
[----:B------:R-:W-:-:S03]  /*a54f0*/  LOP3.LUT R12, R26, 0xffff, RZ, 0xc0, !PT ;  /* 0x0000ffff1a0c7812 */ /* 0x000fc600078ec0ff */
[----:B------:R-:W2:Y:S01]  /*a5500*/  LDL.LU R26, [R1+0x2e34] ;  /* 0x002e3400011a7983 */ /* 0x000ea20000300800 */
[----:B------:R-:W-:-:S03]  /*a5510*/  LOP3.LUT R11, R27, 0xffff, RZ, 0xc0, !PT ;  /* 0x0000ffff1b0b7812 */ /* 0x000fc600078ec0ff */
[----:B------:R-:W2:Y:S01]  /*a5520*/  LDL.LU R27, [R1+0x248] ;  /* 0x00024800011b7983 */ /* 0x000ea20000300800 */
        /* <DEDUP_REMOVED lines=10> */
[----:B------:R-:W-:Y:S04]  /*a55d0*/  STL [R1+0x824], R15 ;  /* 0x0008240f01007387 */ /* 0x000fe80000100800 */
[----:B------:R-:W-:Y:S01]  /*a55e0*/  STL [R1+0x820], R11 ;  /* 0x0008200b01007387 */ /* 0x000fe20000100800 */
[----:B------:R-:W-:-:S03]  /*a55f0*/  SHF.R.U32.HI R20, RZ, 0x8, R14 ;  /* 0x00000008ff147819 */ /* 0x000fc6000001160e */
[----:B------:R0:W-:Y:S01]  /*a5600*/  STL [R1+0x828], R10 ;  /* 0x0008280a01007387 */ /* 0x0001e20000100800 */
[----:B------:R-:W-:Y:S02]  /*a5610*/  SHF.R.U32.HI R14, RZ, 0x8, R12 ;  /* 0x00000008ff0e7819 */ /* 0x000fe4000001160c */
[----:B------:R-:W-:Y:S02]  /*a5620*/  SHF.R.U32.HI R8, RZ, 0x8, R8 ;  /* 0x00000008ff087819 */ /* 0x000fe40000011608 */
[--C-:B------:R-:W-:Y:S02]  /*a5630*/  SHF.R.U32.HI R16, RZ, 0x8, R9.reuse ;  /* 0x00000008ff107819 */ /* 0x100fe40000011609 */
[----:B------:R-:W-:Y:S02]  /*a5640*/  LOP3.LUT R12, R18, 0xffff, RZ, 0xc0, !PT ;  /* 0x0000ffff120c7812 */ /* 0x000fe400078ec0ff */
[----:B------:R-:W-:Y:S02]  /*a5650*/  LOP3.LUT R14, R14, 0xffff, RZ, 0xc0, !PT ;  /* 0x0000ffff0e0e7812 */ /* 0x000fe400078ec0ff */
[----:B0-----:R-:W-:-:S02]  /*a5660*/  PRMT R10, R13, 0x3340, R9 ;  /* 0x000033400d0a7816 */ /* 0x001fc40000000009 */
[----:B------:R-:W-:Y:S02]  /*a5670*/  SHF.R.U32.HI R11, RZ, 0x8, R13 ;  /* 0x00000008ff0b7819 */ /* 0x000fe4000001160d */
[----:B------:R-:W-:Y:S02]  /*a5680*/  LOP3.LUT R13, R8, 0xffff, RZ, 0xc0, !PT ;  /* 0x0000ffff080d7812 */ /* 0x000fe400078ec0ff */
[----:B------:R-:W-:Y:S02]  /*a5690*/  LOP3.LUT R15, R17, 0xffff, RZ, 0xc0, !PT ;  /* 0x0000ffff110f7812 */ /* 0x000fe400078ec0ff */
[----:B------:R-:W-:Y:S01]  /*a56a0*/  LOP3.LUT R9, R19, 0xffff, RZ, 0xc0, !PT ;  /* 0x0000ffff13097812 */ /* 0x000fe200078ec0ff */
[----:B------:R0:W-:Y:S01]  /*a56b0*/  STL [R1+0x80c], R10 ;  /* 0x00080c0a01007387 */ /* 0x0001e20000100800 */
[----:B------:R-:W-:Y:S02]  /*a56c0*/  LOP3.LUT R11, R11, 0xffff, RZ, 0xc0, !PT ;  /* 0x0000ffff0b0b7812 */ /* 0x000fe400078ec0ff */
[----:B------:R-:W-:-:S02]  /*a56d0*/  LOP3.LUT R8, R16, 0xffff, RZ, 0xc0, !PT ;  /* 0x0000ffff10087812 */ /* 0x000fc400078ec0ff */
[----:B------:R-:W-:Y:S02]  /*a56e0*/  PRMT R13, R14, 0x3340, R13 ;  /* 0x000033400e0d7816 */ /* 0x000fe4000000000d */
[----:B------:R-:W-:Y:S02]  /*a56f0*/  PRMT R12, R15, 0x3340, R12 ;  /* 0x000033400f0c7816 */ /* 0x000fe4000000000c */
[----:B0-----:R-:W-:Y:S02]  /*a5700*/  LOP3.LUT R10, R20, 0xffff, RZ, 0xc0, !PT ;  /* 0x0000ffff140a7812 */ /* 0x001fe400078ec0ff */
[----:B------:R-:W-:Y:S02]  /*a5710*/  PRMT R8, R11, 0x3340, R8 ;  /* 0x000033400b087816 */ /* 0x000fe40000000008 */
[----:B------:R-:W-:Y:S01]  /*a5720*/  PRMT R9, R10, 0x3340, R9 ;  /* 0x000033400a097816 */ /* 0x000fe20000000009 */
[----:B------:R-:W-:Y:S04]  /*a5730*/  STL [R1+0x4c4], R13 ;  /* 0x0004c40d01007387 */ /* 0x000fe80000100800 */
[----:B------:R-:W-:Y:S04]  /*a5740*/  STL [R1+0x4ac], R12 ;  /* 0x0004ac0c01007387 */ /* 0x000fe80000100800 */
[----:B------:R0:W-:Y:S04]  /*a5750*/  STL [R1+0x4a8], R9 ;  /* 0x0004a80901007387 */ /* 0x0001e80000100800 */
[----:B------:R1:W-:Y:S01]  /*a5760*/  STL [R1+0x4a4], R8 ;  /* 0x0004a40801007387 */ /* 0x0003e20000100800 */
[----:B0-----:R-:W-:-:S02]  /*a5770*/  LOP3.LUT R9, R47, 0xffff, RZ, 0xc0, !PT ;  /* 0x0000ffff2f097812 */ /* 0x001fc400078ec0ff */
[----:B-1----:R-:W-:Y:S01]  /*a5780*/  LOP3.LUT R8, R0, 0xffff, RZ, 0xc0, !PT ;  /* 0x0000ffff00087812 */ /* 0x002fe200078ec0ff */
[----:B------:R-:W3:Y:S04]  /*a5790*/  LDL.LU R47, [R1+0x31dc] ;  /* 0x0031dc00012f7983 */ /* 0x000ee80000300800 */
[----:B------:R-:W3:Y:S01]  /*a57a0*/  LDL.LU R0, [R1+0x31d8] ;  /* 0x0031d80001007983 */ /* 0x000ee20000300800 */
[----:B----4-:R-:W-:-:S03]  /*a57b0*/  LOP3.LUT R15, R55, 0xffff, RZ, 0xc0, !PT ;  /* 0x0000ffff370f7812 */ /* 0x010fc600078ec0ff */
[----:B------:R-:W4:Y:S01]  /*a57c0*/  LDL.LU R20, [R1+0x2ec0] ;  /* 0x002ec00001147983 */ /* 0x000f220000300800 */
[----:B--2---:R-:W-:-:S03]  /*a57d0*/  LOP3.LUT R14, R35, 0xffff, RZ, 0xc0, !PT ;  /* 0x0000ffff230e7812 */ /* 0x004fc600078ec0ff */
[----:B------:R-:W2:Y:S01]  /*a57e0*/  LDL.LU R55, [R1+0x2eb8] ;  /* 0x002eb80001377983 */ /* 0x000ea20000300800 */
[----:B------:R-:W-:-:S03]  /*a57f0*/  LOP3.LUT R13, R44, 0xffff, RZ, 0xc0, !PT ;  /* 0x0000ffff2c0d7812 */ /* 0x000fc600078ec0ff */
        /* <DEDUP_REMOVED lines=19> */
[----:B------:R0:W-:Y:S04]  /*a5930*/  STL [R1+0x7e8], R15 ;  /* 0x0007e80f01007387 */ /* 0x0001e80000100800 */
[----:B------:R1:W-:Y:S04]  /*a5940*/  STL [R1+0x7e4], R14 ;  /* 0x0007e40e01007387 */ /* 0x0003e80000100800 */
[----:B------:R0:W-:Y:S01]  /*a5950*/  STL [R1+0x7cc], R13 ;  /* 0x0007cc0d01007387 */ /* 0x0001e20000100800 */
[----:B------:R-:W-:-:S03]  /*a5960*/  SHF.R.U32.HI R8, RZ, 0x8, R8 ;  /* 0x00000008ff087819 */ /* 0x000fc60000011608 */
[----:B------:R1:W-:Y:S01]  /*a5970*/  STL [R1+0x7c8], R12 ;  /* 0x0007c80c01007387 */ /* 0x0003e20000100800 */
[----:B------:R-:W-:Y:S02]  /*a5980*/  LOP3.LUT R10, R10, 0xffff, RZ, 0xc0, !PT ;  /* 0x0000ffff0a0a7812 */ /* 0x000fe400078ec0ff */
[----:B------:R-:W-:Y:S02]  /*a5990*/  LOP3.LUT R9, R9, 0xffff, RZ, 0xc0, !PT ;  /* 0x0000ffff09097812 */ /* 0x000fe400078ec0ff */
[----:B------:R-:W-:Y:S02]  /*a59a0*/  LOP3.LUT R8, R8, 0xffff, RZ, 0xc0, !PT ;  /* 0x0000ffff08087812 */ /* 0x000fe400078ec0ff */
[----:B0-----:R-:W-:Y:S02]  /*a59b0*/  LOP3.LUT R15, R19, 0xffff, RZ, 0xc0, !PT ;  /* 0x0000ffff130f7812 */ /* 0x001fe400078ec0ff */
[----:B-1----:R-:W-:Y:S02]  /*a59c0*/  LOP3.LUT R14, R16, 0xffff, RZ, 0xc0, !PT ;  /* 0x0000ffff100e7812 */ /* 0x002fe400078ec0ff */
[----:B------:R-:W-:-:S02]  /*a59d0*/  LOP3.LUT R13, R18, 0xffff, RZ, 0xc0, !PT ;  /* 0x0000ffff120d7812 */ /* 0x000fc400078ec0ff */
[----:B------:R-:W-:Y:S02]  /*a59e0*/  LOP3.LUT R12, R11, 0xffff, RZ, 0xc0, !PT ;  /* 0x0000ffff0b0c7812 */ /* 0x000fe400078ec0ff */
[----:B------:R-:W-:Y:S02]  /*a59f0*/  LOP3.LUT R11, R17, 0xffff, RZ, 0xc0, !PT ;  /* 0x0000ffff110b7812 */ /* 0x000fe400078ec0ff */
[----:B------:R-:W-:Y:S02]  /*a5a00*/  PRMT R14, R15, 0x3340, R14 ;  /* 0x000033400f0e7816 */ /* 0x000fe4000000000e */
[----:B------:R-:W-:Y:S02]  /*a5a10*/  PRMT R12, R13, 0x3340, R12 ;  /* 0x000033400d0c7816 */ /* 0x000fe4000000000c */
[----:B------:R-:W-:Y:S02]  /*a5a20*/  PRMT R10, R11, 0x3340, R10 ;  /* 0x000033400b0a7816 */ /* 0x000fe4000000000a */
[----:B------:R-:W-:Y:S01]  /*a5a30*/  PRMT R8, R9, 0x3340, R8 ;  /* 0x0000334009087816 */ /* 0x000fe20000000008 */
[----:B------:R2:W-:Y:S04]  /*a5a40*/  STL [R1+0x48c], R14 ;  /* 0x00048c0e01007387 */ /* 0x0005e80000100800 */
[----:B------:R0:W-:Y:S04]  /*a5a50*/  STL [R1+0x488], R12 ;  /* 0x0004880c01007387 */ /* 0x0001e80000100800 */
[----:B------:R1:W-:Y:S04]  /*a5a60*/  STL [R1+0x484], R10 ;  /* 0x0004840a01007387 */ /* 0x0003e80000100800 */
[----:B------:R0:W-:Y:S01]  /*a5a70*/  STL [R1+0x480], R8 ;  /* 0x0004800801007387 */ /* 0x0001e20000100800 */
[----:B--2---:R-:W-:-:S02]  /*a5a80*/  LOP3.LUT R14, R55, 0xffff, RZ, 0xc0, !PT ;  /* 0x0000ffff370e7812 */ /* 0x004fc400078ec0ff */
[----:B----4-:R-:W-:Y:S01]  /*a5a90*/  LOP3.LUT R13, R35, 0xffff, RZ, 0xc0, !PT ;  /* 0x0000ffff230d7812 */ /* 0x010fe200078ec0ff */
[----:B------:R-:W2:Y:S01]  /*a5aa0*/  LDL.LU R55, [R1+0x2ed0] ;  /* 0x002ed00001377983 */ /* 0x000ea20000300800 */
[----:B0-----:R-:W-:-:S03]  /*a5ab0*/  LOP3.LUT R12, R44, 0xffff, RZ, 0xc0, !PT ;  /* 0x0000ffff2c0c7812 */ /* 0x001fc600078ec0ff */
[----:B------:R-:W4:Y:S04]  /*a5ac0*/  LDL.LU R35, [R1+0x2ec4] ;  /* 0x002ec40001237983 */ /* 0x000f280000300800 */
[----:B------:R-:W4:Y:S01]  /*a5ad0*/  LDL.LU R44, [R1+0x2e58] ;  /* 0x002e5800012c7983 */ /* 0x000f220000300800 */
[----:B------:R-:W-:-:S03]  /*a5ae0*/  LOP3.LUT R11, R26, 0xffff, RZ, 0xc0, !PT ;  /* 0x0000ffff1a0b7812 */ /* 0x000fc600078ec0ff */
[----:B------:R-:W4:Y:S01]  /*a5af0*/  LDL.LU R26, [R1+0x2e54] ;  /* 0x002e5400011a7983 */ /* 0x000f220000300800 */
[----:B-1----:R-:W-:-:S03]  /*a5b00*/  LOP3.LUT R10, R27, 0xffff, RZ, 0xc0, !PT ;  /* 0x0000ffff1b0a7812 */ /* 0x002fc600078ec0ff */
        /* <DEDUP_REMOVED lines=11> */
[----:B------:R-:W-:-:S03]  /*a5bc0*/  SHF.R.U32.HI R14, RZ, 0x8, R10 ;  /* 0x00000008ff0e7819 */ /* 0x000fc6000001160a */
[----:B------:R-:W-:Y:S01]  /*a5bd0*/  STL [R1+0x780], R16 ;  /* 0x0007801001007387 */ /* 0x000fe20000100800 */
[----:B------:R-:W-:-:S03]  /*a5be0*/  PRMT R10, R13, 0x3340, R9 ;  /* 0x000033400d0a7816 */ /* 0x000fc60000000009 */
[----:B------:R0:W-:Y:S01]  /*a5bf0*/  STL [R1+0x7a4], R11 ;  /* 0x0007a40b01007387 */ /* 0x0001e20000100800 */
[----:B------:R-:W-:-:S03]  /*a5c00*/  SHF.R.U32.HI R9, RZ, 0x8, R9 ;  /* 0x00000008ff097819 */ /* 0x000fc60000011609 */
[----:B------:R1:W-:Y:S01]  /*a5c10*/  STL [R1+0x7a0], R10 ;  /* 0x0007a00a01007387 */ /* 0x0003e20000100800 */
[----:B0-----:R-:W-:Y:S02]  /*a5c20*/  SHF.R.U32.HI R11, RZ, 0x8, R12 ;  /* 0x00000008ff0b7819 */ /* 0x001fe4000001160c */
[--C-:B------:R-:W-:Y:S02]  /*a5c30*/  PRMT R12, R12, 0x3340, R8.reuse ;  /* 0x000033400c0c7816 */ /* 0x100fe40000000008 */
[----:B------:R-:W-:Y:S02]  /*a5c40*/  SHF.R.U32.HI R16, RZ, 0x8, R13 ;  /* 0x00000008ff107819 */ /* 0x000fe4000001160d */
[----:B-1----:R-:W-:Y:S02]  /*a5c50*/  SHF.R.U32.HI R10, RZ, 0x8, R8 ;  /* 0x00000008ff0a7819 */ /* 0x002fe40000011608 */
[----:B------:R-:W-:Y:S01]  /*a5c60*/  LOP3.LUT R15, R15, 0xffff, RZ, 0xc0, !PT ;  /* 0x0000ffff0f0f7812 */ /* 0x000fe200078ec0ff */
[----:B------:R0:W-:Y:S01]  /*a5c70*/  STL [R1+0x78c], R12 ;  /* 0x00078c0c01007387 */ /* 0x0001e20000100800 */
[----:B------:R-:W-:-:S02]  /*a5c80*/  LOP3.LUT R14, R14, 0xffff, RZ, 0xc0, !PT ;  /* 0x0000ffff0e0e7812 */ /* 0x000fc400078ec0ff */
[----:B------:R-:W-:Y:S02]  /*a5c90*/  LOP3.LUT R13, R16, 0xffff, RZ, 0xc0, !PT ;  /* 0x0000ffff100d7812 */ /* 0x000fe400078ec0ff */
[----:B------:R-:W-:Y:S02]  /*a5ca0*/  LOP3.LUT R11, R11, 0xffff, RZ, 0xc0, !PT ;  /* 0x0000ffff0b0b7812 */ /* 0x000fe400078ec0ff */
[----:B------:R-:W-:Y:S02]  /*a5cb0*/  LOP3.LUT R10, R10, 0xffff, RZ, 0xc0, !PT ;  /* 0x0000ffff0a0a7812 */ /* 0x000fe400078ec0ff */
[----:B------:R-:W-:Y:S02]  /*a5cc0*/  LOP3.LUT R8, R17, 0xffff, RZ, 0xc0, !PT ;  /* 0x0000ffff11087812 */ /* 0x000fe400078ec0ff */
[----:B------:R-:W-:Y:S02]  /*a5cd0*/  PRMT R14, R15, 0x3340, R14 ;  /* 0x000033400f0e7816 */ /* 0x000fe4000000000e */
[----:B0-----:R-:W-:-:S02]  /*a5ce0*/  LOP3.LUT R12, R9, 0xffff, RZ, 0xc0, !PT ;  /* 0x0000ffff090c7812 */ /* 0x001fc400078ec0ff */
[----:B------:R-:W-:Y:S02]  /*a5cf0*/  LOP3.LUT R9, R18, 0xffff, RZ, 0xc0, !PT ;  /* 0x0000ffff12097812 */ /* 0x000fe400078ec0ff */
[----:B------:R-:W-:Y:S02]  /*a5d00*/  PRMT R10, R11, 0x3340, R10 ;  /* 0x000033400b0a7816 */ /* 0x000fe4000000000a */
[----:B------:R-:W-:Y:S02]  /*a5d10*/  PRMT R12, R13, 0x3340, R12 ;  /* 0x000033400d0c7816 */ /* 0x000fe4000000000c */
[----:B------:R-:W-:Y:S01]  /*a5d20*/  PRMT R8, R9, 0x3340, R8 ;  /* 0x0000334009087816 */ /* 0x000fe20000000008 */
[----:B------:R-:W-:Y:S04]  /*a5d30*/  STL [R1+0x45c], R14 ;  /* 0x00045c0e01007387 */ /* 0x000fe80000100800 */
[----:B------:R-:W-:Y:S04]  /*a5d40*/  STL [R1+0x458], R12 ;  /* 0x0004580c01007387 */ /* 0x000fe80000100800 */
[----:B------:R-:W-:Y:S01]  /*a5d50*/  STL [R1+0x454], R10 ;  /* 0x0004540a01007387 */ /* 0x000fe20000100800 */
[----:B------:R-:W-:-:S03]  /*a5d60*/  LOP3.LUT R9, R61, 0xffff, RZ, 0xc0, !PT ;  /* 0x0000ffff3d097812 */ /* 0x000fc600078ec0ff */
[----:B------:R0:W-:Y:S04]  /*a5d70*/  STL [R1+0x448], R8 ;  /* 0x0004480801007387 */ /* 0x0001e80000100800 */
[----:B------:R-:W3:Y:S01]  /*a5d80*/  LDL.LU R61, [R1+0x31d0] ;  /* 0x0031d000013d7983 */ /* 0x000ee20000300800 */
[----:B0-----:R-:W-:-:S03]  /*a5d90*/  LOP3.LUT R8, R48, 0xffff, RZ, 0xc0, !PT ;  /* 0x0000ffff30087812 */ /* 0x001fc600078ec0ff */
[----:B------:R-:W3:Y:S01]  /*a5da0*/  LDL.LU R48, [R1+0x31cc] ;  /* 0x0031cc0001307983 */ /* 0x000ee20000300800 */
[----:B--2---:R-:W-:-:S03]  /*a5db0*/  LOP3.LUT R15, R55, 0xffff, RZ, 0xc0, !PT ;  /* 0x0000ffff370f7812 */ /* 0x004fc600078ec0ff */
[----:B------:R-:W2:Y:S01]  /*a5dc0*/  LDL.LU R20, [R1+0x2ee0] ;  /* 0x002ee00001147983 */ /* 0x000ea20000300800 */
[----:B----4-:R-:W-:-:S03]  /*a5dd0*/  LOP3.LUT R14, R35, 0xffff, RZ, 0xc0, !PT ;  /* 0x0000ffff230e7812 */ /* 0x010fc600078ec0ff */
        /* <DEDUP_REMOVED lines=40> */
[----:B------:R3:W-:Y:S04]  /*a6060*/  STL [R1+0x40c], R9 ;  /* 0x00040c0901007387 */ /* 0x0007e80000100800 */
[----:B------:R1:W-:Y:S01]  /*a6070*/  STL [R1+0x404], R8 ;  /* 0x0004040801007387 */ /* 0x0003e20000100800 */
[----:B----4-:R-:W-:-:S02]  /*a6080*/  LOP3.LUT R14, R55, 0xffff, RZ, 0xc0, !PT ;  /* 0x0000ffff370e7812 */ /* 0x010fc400078ec0ff */
[----:B--2---:R-:W-:Y:S01]  /*a6090*/  LOP3.LUT R13, R35, 0xffff, RZ, 0xc0, !PT ;  /* 0x0000ffff230d7812 */ /* 0x004fe200078ec0ff */
[----:B------:R-:W2:Y:S01]  /*a60a0*/  LDL.LU R55, [R1+0x2ef0] ;  /* 0x002ef00001377983 */ /* 0x000ea20000300800 */
[----:B0-----:R-:W-:-:S03]  /*a60b0*/  LOP3.LUT R12, R44, 0xffff, RZ, 0xc0, !PT ;  /* 0x0000ffff2c0c7812 */ /* 0x001fc600078ec0ff */
        /* <DEDUP_REMOVED lines=45> */
[----:B--2---:R-:W-:Y:S02]  /*a6390*/  LOP3.LUT R15, R55, 0xffff, RZ, 0xc0, !PT ;  /* 0x0000ffff370f7812 */ /* 0x004fe400078ec0ff */
[----:B----4-:R-:W-:Y:S01]  /*a63a0*/  LOP3.LUT R14, R35, 0xffff, RZ, 0xc0, !PT ;  /* 0x0000ffff230e7812 */ /* 0x010fe200078ec0ff */
[----:B------:R-:W2:Y:S01]  /*a63b0*/  LDL.LU R55, [R1+0x2efc] ;  /* 0x002efc0001377983 */ /* 0x000ea20000300800 */
[----:B0-----:R-:W-:-:S03]  /*a63c0*/  LOP3.LUT R13, R44, 0xffff, RZ, 0xc0, !PT ;  /* 0x0000ffff2c0d7812 */ /* 0x001fc600078ec0ff */
        /* <DEDUP_REMOVED lines=42> */
[----:B------:R-:W-:-:S03]  /*a6670*/  LOP3.LUT R9, R47, 0xffff, RZ, 0xc0, !PT ;  /* 0x0000ffff2f097812 */ /* 0x000fc600078ec0ff */
[----:B------:R-:W3:Y:S01]  /*a6680*/  LDL.LU R47, [R1+0x31bc] ;  /* 0x0031bc00012f7983 */ /* 0x000ee20000300800 */
[----:B--2---:R-:W-:Y:S02]  /*a6690*/  LOP3.LUT R15, R55, 0xffff, RZ, 0xc0, !PT ;  /* 0x0000ffff370f7812 */ /* 0x004fe400078ec0ff */
[----:B----4-:R-:W-:Y:S01]  /*a66a0*/  LOP3.LUT R14, R35, 0xffff, RZ, 0xc0, !PT ;  /* 0x0000ffff230e7812 */ /* 0x010fe200078ec0ff */
[----:B------:R-:W2:Y:S01]  /*a66b0*/  LDL.LU R55, [R1+0x2f0c] ;  /* 0x002f0c0001377983 */ /* 0x000ea20000300800 */
[----:B------:R-:W-:-:S03]  /*a66c0*/  LOP3.LUT R13, R44, 0xffff, RZ, 0xc0, !PT ;  /* 0x0000ffff2c0d7812 */ /* 0x000fc600078ec0ff */
        /* <DEDUP_REMOVED lines=8> */
[----:B------:R-:W-:Y:S02]  /*a6750*/  SHF.R.U32.HI R18, RZ, 0x8, R15 ;  /* 0x00000008ff127819 */ /* 0x000fe4000001160f */
[--C-:B------:R-:W-:Y:S02]  /*a6760*/  PRMT R15, R15, 0x3340, R11.reuse ;  /* 0x000033400f0f7816 */ /* 0x100fe4000000000b */
[----:B-1----:R-:W-:Y:S02]  /*a6770*/  LOP3.LUT R8, R45, 0xffff, RZ, 0xc0, !PT ;  /* 0x0000ffff2d087812 */ /* 0x002fe400078ec0ff */
[----:B------:R-:W-:Y:S01]  /*a6780*/  SHF.R.U32.HI R17, RZ, 0x8, R11 ;  /* 0x00000008ff117819 */ /* 0x000fe2000001160b */
[----:B------:R-:W3:Y:S01]  /*a6790*/  LDL.LU R45, [R1+0x31b8] ;  /* 0x0031b800012d7983 */ /* 0x000ee20000300800 */
[----:B------:R-:W-:-:S03]  /*a67a0*/  SHF.R.U32.HI R11, RZ, 0x8, R14 ;  /* 0x00000008ff0b7819 */ /* 0x000fc6000001160e */
[----:B------:R0:W-:Y:S01]  /*a67b0*/  STL [R1+0x688], R15 ;  /* 0x0006880f01007387 */ /* 0x0001e20000100800 */
[----:B------:R-:W-:Y:S02]  /*a67c0*/  PRMT R14, R14, 0x3340, R10 ;  /* 0x000033400e0e7816 */ /* 0x000fe4000000000a */
[----:B0-----:R-:W-:Y:S02]  /*a67d0*/  SHF.R.U32.HI R15, RZ, 0x8, R12 ;  /* 0x00000008ff0f7819 */ /* 0x001fe4000001160c */
[----:B------:R-:W-:Y:S01]  /*a67e0*/  PRMT R12, R12, 0x3340, R8 ;  /* 0x000033400c0c7816 */ /* 0x000fe20000000008 */
[----:B------:R0:W-:Y:S04]  /*a67f0*/  STL [R1+0x684], R14 ;  /* 0x0006840e01007387 */ /* 0x0001e80000100800 */
[----:B------:R1:W-:Y:S01]  /*a6800*/  STL [R1+0x68c], R12 ;  /* 0x00068c0c01007387 */ /* 0x0003e20000100800 */
[----:B------:R-:W-:-:S02]  /*a6810*/  SHF.R.U32.HI R10, RZ, 0x8, R10 ;  /* 0x00000008ff0a7819 */ /* 0x000fc4000001160a */
[----:B------:R-:W-:Y:S02]  /*a6820*/  SHF.R.U32.HI R16, RZ, 0x8, R13 ;  /* 0x00000008ff107819 */ /* 0x000fe4000001160d */
[----:B0-----:R-:W-:Y:S02]  /*a6830*/  SHF.R.U32.HI R14, RZ, 0x8, R8 ;  /* 0x00000008ff0e7819 */ /* 0x001fe40000011608 */
[--C-:B-1----:R-:W-:Y:S02]  /*a6840*/  PRMT R12, R13, 0x3340, R9.reuse ;  /* 0x000033400d0c7816 */ /* 0x102fe40000000009 */
[----:B------:R-:W-:Y:S02]  /*a6850*/  SHF.R.U32.HI R8, RZ, 0x8, R9 ;  /* 0x00000008ff087819 */ /* 0x000fe40000011609 */
[----:B------:R-:W-:Y:S02]  /*a6860*/  LOP3.LUT R15, R15, 0xffff, RZ, 0xc0, !PT ;  /* 0x0000ffff0f0f7812 */ /* 0x000fe400078ec0ff */
[----:B------:R-:W-:-:S02]  /*a6870*/  LOP3.LUT R14, R14, 0xffff, RZ, 0xc0, !PT ;  /* 0x0000ffff0e0e7812 */ /* 0x000fc400078ec0ff */
[----:B------:R-:W-:Y:S01]  /*a6880*/  LOP3.LUT R13, R11, 0xffff, RZ, 0xc0, !PT ;  /* 0x0000ffff0b0d7812 */ /* 0x000fe200078ec0ff */
[----:B------:R0:W-:Y:S01]  /*a6890*/  STL [R1+0x680], R12 ;  /* 0x0006800c01007387 */ /* 0x0001e20000100800 */
[----:B------:R-:W-:Y:S02]  /*a68a0*/  LOP3.LUT R11, R17, 0xffff, RZ, 0xc0, !PT ;  /* 0x0000ffff110b7812 */ /* 0x000fe400078ec0ff */
[----:B------:R-:W-:Y:S02]  /*a68b0*/  LOP3.LUT R10, R10, 0xffff, RZ, 0xc0, !PT ;  /* 0x0000ffff0a0a7812 */ /* 0x000fe400078ec0ff */
[----:B------:R-:W-:Y:S02]  /*a68c0*/  LOP3.LUT R9, R16, 0xffff, RZ, 0xc0, !PT ;  /* 0x0000ffff10097812 */ /* 0x000fe400078ec0ff */
[----:B------:R-:W-:Y:S02]  /*a68d0*/  LOP3.LUT R8, R8, 0xffff, RZ, 0xc0, !PT ;  /* 0x0000ffff08087812 */ /* 0x000fe400078ec0ff */
[----:B------:R-:W-:-:S02]  /*a68e0*/  PRMT R14, R15, 0x3340, R14 ;  /* 0x000033400f0e7816 */ /* 0x000fc4000000000e */
[----:B0-----:R-:W-:Y:S02]  /*a68f0*/  LOP3.LUT R12, R18, 0xffff, RZ, 0xc0, !PT ;  /* 0x0000ffff120c7812 */ /* 0x001fe400078ec0ff */
[----:B------:R-:W-:Y:S02]  /*a6900*/  PRMT R10, R13, 0x3340, R10 ;  /* 0x000033400d0a7816 */ /* 0x000fe4000000000a */
[----:B------:R-:W-:Y:S02]  /*a6910*/  PRMT R8, R9, 0x3340, R8 ;  /* 0x0000334009087816 */ /* 0x000fe40000000008 */
[----:B------:R-:W-:Y:S01]  /*a6920*/  PRMT R11, R12, 0x3340, R11 ;  /* 0x000033400c0b7816 */ /* 0x000fe2000000000b */
[----:B------:R4:W-:Y:S01]  /*a6930*/  STL [R1+0x364], R14 ;  /* 0x0003640e01007387 */ /* 0x0009e20000100800 */
[----:B------:R-:W-:-:S03]  /*a6940*/  LOP3.LUT R9, R0, 0xffff, RZ, 0xc0, !PT ;  /* 0x0000ffff00097812 */ /* 0x000fc600078ec0ff */
[----:B------:R0:W-:Y:S04]  /*a6950*/  STL [R1+0x360], R11 ;  /* 0x0003600b01007387 */ /* 0x0001e80000100800 */
[----:B------:R3:W-:Y:S04]  /*a6960*/  STL [R1+0x35c], R10 ;  /* 0x00035c0a01007387 */ /* 0x0007e80000100800 */
[----:B------:R1:W-:Y:S04]  /*a6970*/  STL [R1+0x358], R8 ;  /* 0x0003580801007387 */ /* 0x0003e80000100800 */
[----:B------:R-:W3:Y:S01]  /*a6980*/  LDL.LU R0, [R1+0x31b4] ;  /* 0x0031b40001007983 */ /* 0x000ee20000300800 */
[----:B--2---:R-:W-:-:S02]  /*a6990*/  LOP3.LUT R15, R55, 0xffff, RZ, 0xc0, !PT ;  /* 0x0000ffff370f7812 */ /* 0x004fc400078ec0ff */
[----:B----4-:R-:W-:Y:S01]  /*a69a0*/  LOP3.LUT R14, R35, 0xffff, RZ, 0xc0, !PT ;  /* 0x0000ffff230e7812 */ /* 0x010fe200078ec0ff */
[----:B------:R-:W2:Y:S01]  /*a69b0*/  LDL.LU R55, [R1+0x2f18] ;  /* 0x002f180001377983 */ /* 0x000ea20000300800 */
[----:B------:R-:W-:-:S03]  /*a69c0*/  LOP3.LUT R13, R44, 0xffff, RZ, 0xc0, !PT ;  /* 0x0000ffff2c0d7812 */ /* 0x000fc600078ec0ff */
[----:B------:R-:W4:Y:S01]  /*a69d0*/  LDL.LU R35, [R1+0x2f14] ;  /* 0x002f140001237983 */ /* 0x000f220000300800 */
[----:B------:R-:W-:-:S03]  /*a69e0*/  LOP3.LUT R12, R26, 0xffff, RZ, 0xc0, !PT ;  /* 0x0000ffff1a0c7812 */ /* 0x000fc600078ec0ff */
[----:B------:R-:W4:Y:S04]  /*a69f0*/  LDL.LU R44, [R1+0x2eb0] ;  /* 0x002eb000012c7983 */ /* 0x000f280000300800 */
[----:B------:R-:W4:Y:S01]  /*a6a00*/  LDL.LU R26, [R1+0x2eac] ;  /* 0x002eac00011a7983 */ /* 0x000f220000300800 */
[----:B0-----:R-:W-:-:S03]  /*a6a10*/  LOP3.LUT R11, R27, 0xffff, RZ, 0xc0, !PT ;  /* 0x0000ffff1b0b7812 */ /* 0x001fc600078ec0ff */
        /* <DEDUP_REMOVED lines=40> */
[----:B------:R-:W3:Y:S04]  /*a6ca0*/  LDL.LU R2, [R1+0x31a8] ;  /* 0x0031a80001027983 */ /* 0x000ee80000300800 */
        /* <DEDUP_REMOVED lines=9> */
[----:B------:R-:W-:-:S03]  /*a6d40*/  LOP3.LUT R11, R27, 0xffff, RZ, 0xc0, !PT ;  /* 0x0000ffff1b0b7812 */ /* 0x000fc600078ec0ff */
[----:B------:R-:W4:Y:S01]  /*a6d50*/  LDL.LU R27, [R1+0x2dc] ;  /* 0x0002dc00011b7983 */ /* 0x000f220000300800 */
[----:B---3--:R-:W-:-:S03]  /*a6d60*/  LOP3.LUT R10, R25, 0xffff, RZ, 0xc0, !PT ;  /* 0x0000ffff190a7812 */ /* 0x008fc600078ec0ff */
[----:B------:R-:W3:Y:S01]  /*a6d70*/  LDL.LU R25, [R1+0x2d8] ;  /* 0x0002d80001197983 */ /* 0x000ee20000300800 */
[----:B------:R-:W-:Y:S02]  /*a6d80*/  PRMT R17, R15, 0x3340, R11 ;  /* 0x000033400f117816 */ /* 0x000fe4000000000b */
[----:B------:R-:W-:Y:S02]  /*a6d90*/  SHF.R.U32.HI R18, RZ, 0x8, R15 ;  /* 0x00000008ff127819 */ /* 0x000fe4000001160f */
[----:B------:R-:W-:Y:S02]  /*a6da0*/  SHF.R.U32.HI R16, RZ, 0x8, R11 ;  /* 0x00000008ff107819 */ /* 0x000fe4000001160b */
[----:B------:R-:W-:Y:S02]  /*a6db0*/  SHF.R.U32.HI R15, RZ, 0x8, R14 ;  /* 0x00000008ff0f7819 */ /* 0x000fe4000001160e */
[--C-:B------:R-:W-:Y:S01]  /*a6dc0*/  PRMT R14, R14, 0x3340, R10.reuse ;  /* 0x000033400e0e7816 */ /* 0x100fe2000000000a */
[----:B------:R0:W-:Y:S01]  /*a6dd0*/  STL [R1+0x648], R17 ;  /* 0x0006481101007387 */ /* 0x0001e20000100800 */
[----:B------:R-:W-:-:S02]  /*a6de0*/  SHF.R.U32.HI R11, RZ, 0x8, R10 ;  /* 0x00000008ff0b7819 */ /* 0x000fc4000001160a */
[----:B------:R-:W-:Y:S01]  /*a6df0*/  SHF.R.U32.HI R10, RZ, 0x8, R9 ;  /* 0x00000008ff0a7819 */ /* 0x000fe20000011609 */
[----:B------:R1:W-:Y:S01]  /*a6e00*/  STL [R1+0x644], R14 ;  /* 0x0006440e01007387 */ /* 0x0003e20000100800 */
[----:B0-----:R-:W-:Y:S02]  /*a6e10*/  SHF.R.U32.HI R17, RZ, 0x8, R13 ;  /* 0x00000008ff117819 */ /* 0x001fe4000001160d */
[----:B------:R-:W-:Y:S02]  /*a6e20*/  PRMT R13, R13, 0x3340, R9 ;  /* 0x000033400d0d7816 */ /* 0x000fe40000000009 */
[----:B------:R-:W-:Y:S02]  /*a6e30*/  SHF.R.U32.HI R9, RZ, 0x8, R12 ;  /* 0x00000008ff097819 */ /* 0x000fe4000001160c */
[--C-:B------:R-:W-:Y:S02]  /*a6e40*/  PRMT R12, R12, 0x3340, R8.reuse ;  /* 0x000033400c0c7816 */ /* 0x100fe40000000008 */
[----:B------:R-:W-:-:S02]  /*a6e50*/  SHF.R.U32.HI R8, RZ, 0x8, R8 ;  /* 0x00000008ff087819 */ /* 0x000fc40000011608 */
[----:B-1----:R-:W-:Y:S01]  /*a6e60*/  LOP3.LUT R14, R18, 0xffff, RZ, 0xc0, !PT ;  /* 0x0000ffff120e7812 */ /* 0x002fe200078ec0ff */
[----:B------:R0:W-:Y:S04]  /*a6e70*/  STL [R1+0x640], R13 ;  /* 0x0006400d01007387 */ /* 0x0001e80000100800 */
[----:B------:R1:W-:Y:S01]  /*a6e80*/  STL [R1+0x62c], R12 ;  /* 0x00062c0c01007387 */ /* 0x0003e20000100800 */
[----:B------:R-:W-:Y:S02]  /*a6e90*/  LOP3.LUT R15, R15, 0xffff, RZ, 0xc0, !PT ;  /* 0x0000ffff0f0f7812 */ /* 0x000fe400078ec0ff */
[----:B------:R-:W-:Y:S02]  /*a6ea0*/  LOP3.LUT R10, R10, 0xffff, RZ, 0xc0, !PT ;  /* 0x0000ffff0a0a7812 */ /* 0x000fe400078ec0ff */
[----:B------:R-:W-:-:S02]  /*a6eb0*/  LOP3.LUT R9, R9, 0xffff, RZ, 0xc0, !PT ;  /* 0x0000ffff09097812 */ /* 0x000fc400078ec0ff */
[----:B------:R-:W-:Y:S02]  /*a6ec0*/  LOP3.LUT R8, R8, 0xffff, RZ, 0xc0, !PT ;  /* 0x0000ffff08087812 */ /* 0x000fe400078ec0ff */
[----:B0-----:R-:W-:Y:S02]  /*a6ed0*/  LOP3.LUT R13, R16, 0xffff, RZ, 0xc0, !PT ;  /* 0x0000ffff100d7812 */ /* 0x001fe400078ec0ff */
[----:B-1----:R-:W-:Y:S02]  /*a6ee0*/  LOP3.LUT R12, R11, 0xffff, RZ, 0xc0, !PT ;  /* 0x0000ffff0b0c7812 */ /* 0x002fe400078ec0ff */
        /* <DEDUP_REMOVED lines=13> */
[----:B------:R-:W4:Y:S01]  /*a6fc0*/  LDL.LU R35, [R1+0x2f3c] ;  /* 0x002f3c0001237983 */ /* 0x000f220000300800 */
[----:B------:R-:W-:-:S03]  /*a6fd0*/  LOP3.LUT R11, R26, 0xffff, RZ, 0xc0, !PT ;  /* 0x0000ffff1a0b7812 */ /* 0x000fc600078ec0ff */
[----:B------:R-:W4:Y:S01]  /*a6fe0*/  LDL.LU R44, [R1+0x2ecc] ;  /* 0x002ecc00012c7983 */ /* 0x000f220000300800 */
[----:B-1----:R-:W-:-:S03]  /*a6ff0*/  LOP3.LUT R10, R27, 0xffff, RZ, 0xc0, !PT ;  /* 0x0000ffff1b0a7812 */ /* 0x002fc600078ec0ff */
[----:B------:R-:W4:Y:S04]  /*a7000*/  LDL.LU R26, [R1+0x2ec8] ;  /* 0x002ec800011a7983 */ /* 0x000f280000300800 */
[----:B------:R-:W4:Y:S01]  /*a7010*/  LDL.LU R27, [R1+0x2f0] ;  /* 0x0002f000011b7983 */ /* 0x000f220000300800 */
[----:B---3--:R-:W-:-:S03]  /*a7020*/  LOP3.LUT R9, R25, 0xffff, RZ, 0xc0, !PT ;  /* 0x0000ffff19097812 */ /* 0x008fc600078ec0ff */
[----:B------:R-:W3:Y:S01]  /*a7030*/  LDL.LU R25, [R1+0x2ec] ;  /* 0x0002ec0001197983 */ /* 0x000ee20000300800 */
[----:B------:R-:W-:Y:S02]  /*a7040*/  LOP3.LUT R15, R20, 0xffff, RZ, 0xc0, !PT ;  /* 0x0000ffff140f7812 */ /* 0x000fe400078ec0ff */
[----:B------:R-:W-:Y:S02]  /*a7050*/  SHF.R.U32.HI R17, RZ, 0x8, R11 ;  /* 0x00000008ff117819 */ /* 0x000fe4000001160b */
[----:B------:R-:W-:Y:S02]  /*a7060*/  SHF.R.U32.HI R18, RZ, 0x8, R15 ;  /* 0x00000008ff127819 */ /* 0x000fe4000001160f */
[----:B------:R-:W-:Y:S02]  /*a7070*/  PRMT R16, R15, 0x3340, R11 ;  /* 0x000033400f107816 */ /* 0x000fe4000000000b */
[----:B------:R-:W-:Y:S02]  /*a7080*/  SHF.R.U32.HI R15, RZ, 0x8, R14 ;  /* 0x00000008ff0f7819 */ /* 0x000fe4000001160e */
[----:B------:R-:W-:-:S02]  /*a7090*/  PRMT R11, R14, 0x3340, R10 ;  /* 0x000033400e0b7816 */ /* 0x000fc4000000000a */
[----:B------:R-:W-:Y:S02]  /*a70a0*/  SHF.R.U32.HI R14, RZ, 0x8, R10 ;  /* 0x00000008ff0e7819 */ /* 0x000fe4000001160a */
[----:B------:R-:W-:Y:S02]  /*a70b0*/  LOP3.LUT R8, R60, 0xffff, RZ, 0xc0, !PT ;  /* 0x0000ffff3c087812 */ /* 0x000fe400078ec0ff */
[----:B------:R-:W-:Y:S01]  /*a70c0*/  PRMT R10, R13, 0x3340, R9 ;  /* 0x000033400d0a7816 */ /* 0x000fe20000000009 */
[----:B------:R-:W3:Y:S04]  /*a70d0*/  LDL.LU R60, [R1+0x31a4] ;  /* 0x0031a400013c7983 */ /* 0x000ee80000300800 */
[----:B------:R0:W-:Y:S04]  /*a70e0*/  STL [R1+0x608], R16 ;  /* 0x0006081001007387 */ /* 0x0001e80000100800 */
[----:B------:R1:W-:Y:S04]  /*a70f0*/  STL [R1+0x628], R11 ;  /* 0x0006280b01007387 */ /* 0x0003e80000100800 */
[----:B------:R1:W-:Y:S01]  /*a7100*/  STL [R1+0x624], R10 ;  /* 0x0006240a01007387 */ /* 0x0003e20000100800 */
[----:B------:R-:W-:-:S02]  /*a7110*/  LOP3.LUT R15, R15, 0xffff, RZ, 0xc0, !PT ;  /* 0x0000ffff0f0f7812 */ /* 0x000fc400078ec0ff */
[----:B------:R-:W-:Y:S02]  /*a7120*/  LOP3.LUT R14, R14, 0xffff, RZ, 0xc0, !PT ;  /* 0x0000ffff0e0e7812 */ /* 0x000fe400078ec0ff */
[----:B0-----:R-:W-:Y:S02]  /*a7130*/  SHF.R.U32.HI R16, RZ, 0x8, R13 ;  /* 0x00000008ff107819 */ /* 0x001fe4000001160d */
[----:B-1----:R-:W-:Y:S02]  /*a7140*/  SHF.R.U32.HI R11, RZ, 0x8, R9 ;  /* 0x00000008ff0b7819 */ /* 0x002fe40000011609 */
[----:B------:R-:W-:Y:S02]  /*a7150*/  PRMT R9, R12, 0x3340, R8 ;  /* 0x000033400c097816 */ /* 0x000fe40000000008 */
[----:B------:R-:W-:Y:S02]  /*a7160*/  SHF.R.U32.HI R13, RZ, 0x8, R12 ;  /* 0x00000008ff0d7819 */ /* 0x000fe4000001160c */
[----:B------:R-:W-:-:S02]  /*a7170*/  SHF.R.U32.HI R10, RZ, 0x8, R8 ;  /* 0x00000008ff0a7819 */ /* 0x000fc40000011608 */
[----:B------:R-:W-:Y:S02]  /*a7180*/  LOP3.LUT R12, R16, 0xffff, RZ, 0xc0, !PT ;  /* 0x0000ffff100c7812 */ /* 0x000fe400078ec0ff */
[----:B------:R-:W-:Y:S01]  /*a7190*/  LOP3.LUT R11, R11, 0xffff, RZ, 0xc0, !PT ;  /* 0x0000ffff0b0b7812 */ /* 0x000fe200078ec0ff */
[----:B------:R0:W-:Y:S01]  /*a71a0*/  STL [R1+0x60c], R9 ;  /* 0x00060c0901007387 */ /* 0x0001e20000100800 */
[----:B------:R-:W-:Y:S02]  /*a71b0*/  LOP3.LUT R13, R13, 0xffff, RZ, 0xc0, !PT ;  /* 0x0000ffff0d0d7812 */ /* 0x000fe400078ec0ff */
[----:B------:R-:W-:Y:S02]  /*a71c0*/  LOP3.LUT R10, R10, 0xffff, RZ, 0xc0, !PT ;  /* 0x0000ffff0a0a7812 */ /* 0x000fe400078ec0ff */
[----:B------:R-:W-:Y:S02]  /*a71d0*/  LOP3.LUT R8, R17, 0xffff, RZ, 0xc0, !PT ;  /* 0x0000ffff11087812 */ /* 0x000fe400078ec0ff */
[----:B------:R-:W-:-:S02]  /*a71e0*/  PRMT R14, R15, 0x3340, R14 ;  /* 0x000033400f0e7816 */ /* 0x000fc4000000000e */
[----:B------:R-:W-:Y:S02]  /*a71f0*/  PRMT R11, R12, 0x3340, R11 ;  /* 0x000033400c0b7816 */ /* 0x000fe4000000000b */
[----:B------:R-:W-:Y:S02]  /*a7200*/  PRMT R10, R13, 0x3340, R10 ;  /* 0x000033400d0a7816 */ /* 0x000fe4000000000a */
[----:B0-----:R-:W-:Y:S01]  /*a7210*/  LOP3.LUT R9, R18, 0xffff, RZ, 0xc0, !PT ;  /* 0x0000ffff12097812 */ /* 0x001fe200078ec0ff */
[----:B------:R-:W-:Y:S03]  /*a7220*/  STL [R1+0x334], R14 ;  /* 0x0003340e01007387 */ /* 0x000fe60000100800 */
[----:B------:R-:W-:Y:S01]  /*a7230*/  PRMT R8, R9, 0x3340, R8 ;  /* 0x0000334009087816 */ /* 0x000fe20000000008 */
[----:B------:R-:W-:Y:S04]  /*a7240*/  STL [R1+0x330], R11 ;  /* 0x0003300b01007387 */ /* 0x000fe80000100800 */
[----:B------:R-:W-:Y:S01]  /*a7250*/  STL [R1+0x32c], R10 ;  /* 0x00032c0a01007387 */ /* 0x000fe20000100800 */
[----:B------:R-:W-:-:S03]  /*a7260*/  LOP3.LUT R9, R36, 0xffff, RZ, 0xc0, !PT ;  /* 0x0000ffff24097812 */ /* 0x000fc600078ec0ff */
[----:B------:R0:W-:Y:S04]  /*a7270*/  STL [R1+0x328], R8 ;  /* 0x0003280801007387 */ /* 0x0001e80000100800 */
[----:B------:R-:W3:Y:S01]  /*a7280*/  LDL.LU R36, [R1+0x31a0] ;  /* 0x0031a00001247983 */ /* 0x000ee20000300800 */
[----:B0-----:R-:W-:-:S03]  /*a7290*/  LOP3.LUT R8, R46, 0xffff, RZ, 0xc0, !PT ;  /* 0x0000ffff2e087812 */ /* 0x001fc600078ec0ff */
[----:B------:R-:W3:Y:S04]  /*a72a0*/  LDL.LU R46, [R1+0x319c] ;  /* 0x00319c00012e7983 */ /* 0x000ee80000300800 */
[----:B------:R-:W3:Y:S01]  /*a72b0*/  LDL.LU R20, [R1+0x2f54] ;  /* 0x002f540001147983 */ /* 0x000ee20000300800 */
[----:B--2---:R-:W-:Y:S02]  /*a72c0*/  LOP3.LUT R15, R55, 0xffff, RZ, 0xc0, !PT ;  /* 0x0000ffff370f7812 */ /* 0x004fe400078ec0ff */
[----:B----4-:R-:W-:Y:S01]  /*a72d0*/  LOP3.LUT R14, R35, 0xffff, RZ, 0xc0, !PT ;  /* 0x0000ffff230e7812 */ /* 0x010fe200078ec0ff */
[----:B------:R-:W2:Y:S01]  /*a72e0*/  LDL.LU R55, [R1+0x2f50] ;  /* 0x002f500001377983 */ /* 0x000ea20000300800 */
[----:B------:R-:W-:-:S03]  /*a72f0*/  LOP3.LUT R13, R44, 0xffff, RZ, 0xc0, !PT ;  /* 0x0000ffff2c0d7812 */ /* 0x000fc600078ec0ff */
[----:B------:R-:W4:Y:S01]  /*a7300*/  LDL.LU R35, [R1+0x2f4c] ;  /* 0x002f4c0001237983 */ /* 0x000f220000300800 */
[----:B------:R-:W-:-:S03]  /*a7310*/  LOP3.LUT R12, R26, 0xffff, RZ, 0xc0, !PT ;  /* 0x0000ffff1a0c7812 */ /* 0x000fc600078ec0ff */
[----:B------:R-:W4:Y:S01]  /*a7320*/  LDL.LU R44, [R1+0x2ed8] ;  /* 0x002ed800012c7983 */ /* 0x000f220000300800 */
[----:B------:R-:W-:-:S03]  /*a7330*/  LOP3.LUT R11, R27, 0xffff, RZ, 0xc0, !PT ;  /* 0x0000ffff1b0b7812 */ /* 0x000fc600078ec0ff */
[----:B------:R-:W4:Y:S04]  /*a7340*/  LDL.LU R26, [R1+0x300] ;  /* 0x00030000011a7983 */ /* 0x000f280000300800 */
[----:B------:R-:W4:Y:S01]  /*a7350*/  LDL.LU R27, [R1+0x2fc] ;  /* 0x0002fc00011b7983 */ /* 0x000f220000300800 */
[----:B---3--:R-:W-:-:S03]  /*a7360*/  LOP3.LUT R10, R25, 0xffff, RZ, 0xc0, !PT ;  /* 0x0000ffff190a7812 */ /* 0x008fc600078ec0ff */
[----:B------:R-:W3:Y:S01]  /*a7370*/  LDL.LU R25, [R1+0x2f8] ;  /* 0x0002f80001197983 */ /* 0x000ee20000300800 */
[--C-:B------:R-:W-:Y:S02]  /*a7380*/  PRMT R16, R15, 0x3340, R11.reuse ;  /* 0x000033400f107816 */ /* 0x100fe4000000000b */
[----:B------:R-:W-:Y:S02]  /*a7390*/  SHF.R.U32.HI R17, RZ, 0x8, R11 ;  /* 0x00000008ff117819 */ /* 0x000fe4000001160b */
[----:B------:R-:W-:Y:S02]  /*a73a0*/  PRMT R11, R14, 0x3340, R10 ;  /* 0x000033400e0b7816 */ /* 0x000fe4000000000a */
[----:B------:R-:W-:Y:S02]  /*a73b0*/  SHF.R.U32.HI R18, RZ, 0x8, R15 ;  /* 0x00000008ff127819 */ /* 0x000fe4000001160f */
[----:B------:R-:W-:Y:S02]  /*a73c0*/  SHF.R.U32.HI R15, RZ, 0x8, R14 ;  /* 0x00000008ff0f7819 */ /* 0x000fe4000001160e */
[----:B------:R-:W-:Y:S01]  /*a73d0*/  SHF.R.U32.HI R14, RZ, 0x8, R10 ;  /* 0x00000008ff0e7819 */ /* 0x000fe2000001160a */
        /* <DEDUP_REMOVED lines=38> */
[----:B------:R-:W-:-:S04]  /*a7640*/  LOP3.LUT R15, R20, 0xffff, RZ, 0xc0, !PT ;  /* 0x0000ffff140f7812 */ /* 0x000fc800078ec0ff */
[----:B------:R-:W-:Y:S02]  /*a7650*/  SHF.R.U32.HI R18, RZ, 0x8, R15 ;  /* 0x00000008ff127819 */ /* 0x000fe4000001160f */
[--C-:B------:R-:W-:Y:S02]  /*a7660*/  PRMT R15, R15, 0x3340, R11.reuse ;  /* 0x000033400f0f7816 */ /* 0x100fe4000000000b */
[----:B------:R-:W-:Y:S02]  /*a7670*/  LOP3.LUT R8, R47, 0xffff, RZ, 0xc0, !PT ;  /* 0x0000ffff2f087812 */ /* 0x000fe400078ec0ff */
[----:B------:R-:W3:Y:S04]  /*a7680*/  LDL.LU R47, [R1+0x3198] ;  /* 0x00319800012f7983 */ /* 0x000ee80000300800 */
[----:B------:R0:W-:Y:S01]  /*a7690*/  STL [R1+0x5c8], R15 ;  /* 0x0005c80f01007387 */ /* 0x0001e20000100800 */
[----:B------:R-:W-:-:S02]  /*a76a0*/  SHF.R.U32.HI R17, RZ, 0x8, R11 ;  /* 0x00000008ff117819 */ /* 0x000fc4000001160b */
[----:B------:R-:W-:Y:S02]  /*a76b0*/  SHF.R.U32.HI R11, RZ, 0x8, R14 ;  /* 0x00000008ff0b7819 */ /* 0x000fe4000001160e */
[--C-:B------:R-:W-:Y:S02]  /*a76c0*/  SHF.R.U32.HI R16, RZ, 0x8, R10.reuse ;  /* 0x00000008ff107819 */ /* 0x100fe4000001160a */
[----:B0-----:R-:W-:Y:S02]  /*a76d0*/  PRMT R15, R14, 0x3340, R10 ;  /* 0x000033400e0f7816 */ /* 0x001fe4000000000a */
[----:B------:R-:W-:Y:S02]  /*a76e0*/  SHF.R.U32.HI R14, RZ, 0x8, R13 ;  /* 0x00000008ff0e7819 */ /* 0x000fe4000001160d */
[--C-:B------:R-:W-:Y:S02]  /*a76f0*/  PRMT R10, R13, 0x3340, R9.reuse ;  /* 0x000033400d0a7816 */ /* 0x100fe40000000009 */
[----:B------:R-:W-:-:S02]  /*a7700*/  SHF.R.U32.HI R13, RZ, 0x8, R9 ;  /* 0x00000008ff0d7819 */ /* 0x000fc40000011609 */
[----:B------:R-:W-:Y:S01]  /*a7710*/  PRMT R9, R12, 0x3340, R8 ;  /* 0x000033400c097816 */ /* 0x000fe20000000008 */
[----:B------:R0:W-:Y:S04]  /*a7720*/  STL [R1+0x5c4], R15 ;  /* 0x0005c40f01007387 */ /* 0x0001e80000100800 */
[----:B------:R1:W-:Y:S01]  /*a7730*/  STL [R1+0x5e4], R10 ;  /* 0x0005e40a01007387 */ /* 0x0003e20000100800 */
[----:B------:R-:W-:Y:S02]  /*a7740*/  LOP3.LUT R14, R14, 0xffff, RZ, 0xc0, !PT ;  /* 0x0000ffff0e0e7812 */ /* 0x000fe400078ec0ff */
[----:B------:R-:W-:Y:S01]  /*a7750*/  LOP3.LUT R13, R13, 0xffff, RZ, 0xc0, !PT ;  /* 0x0000ffff0d0d7812 */ /* 0x000fe200078ec0ff */
[----:B------:R1:W-:Y:S01]  /*a7760*/  STL [R1+0x5cc], R9 ;  /* 0x0005cc0901007387 */ /* 0x0003e20000100800 */
[----:B0-----:R-:W-:-:S02]  /*a7770*/  SHF.R.U32.HI R15, RZ, 0x8, R12 ;  /* 0x00000008ff0f7819 */ /* 0x001fc4000001160c */
[----:B------:R-:W-:Y:S02]  /*a7780*/  SHF.R.U32.HI R12, RZ, 0x8, R8 ;  /* 0x00000008ff0c7819 */ /* 0x000fe40000011608 */
[----:B-1----:R-:W-:Y:S02]  /*a7790*/  LOP3.LUT R10, R18, 0xffff, RZ, 0xc0, !PT ;  /* 0x0000ffff120a7812 */ /* 0x002fe400078ec0ff */
[----:B------:R-:W-:Y:S02]  /*a77a0*/  LOP3.LUT R15, R15, 0xffff, RZ, 0xc0, !PT ;  /* 0x0000ffff0f0f7812 */ /* 0x000fe400078ec0ff */
[----:B------:R-:W-:Y:S02]  /*a77b0*/  LOP3.LUT R12, R12, 0xffff, RZ, 0xc0, !PT ;  /* 0x0000ffff0c0c7812 */ /* 0x000fe400078ec0ff */
[----:B------:R-:W-:Y:S02]  /*a77c0*/  LOP3.LUT R9, R17, 0xffff, RZ, 0xc0, !PT ;  /* 0x0000ffff11097812 */ /* 0x000fe400078ec0ff */
[----:B------:R-:W-:-:S02]  /*a77d0*/  LOP3.LUT R11, R11, 0xffff, RZ, 0xc0, !PT ;  /* 0x0000ffff0b0b7812 */ /* 0x000fc400078ec0ff */
[----:B------:R-:W-:Y:S02]  /*a77e0*/  LOP3.LUT R8, R16, 0xffff, RZ, 0xc0, !PT ;  /* 0x0000ffff10087812 */ /* 0x000fe400078ec0ff */
        /* <DEDUP_REMOVED lines=62> */
[----:B------:R-:W4:Y:S01]  /*a7bd0*/  LDL.LU R35, [R1+0x2f90] ;  /* 0x002f900001237983 */ /* 0x000f220000300800 */
[----:B0-----:R-:W-:-:S03]  /*a7be0*/  LOP3.LUT R12, R26, 0xffff, RZ, 0xc0, !PT ;  /* 0x0000ffff1a0c7812 */ /* 0x001fc600078ec0ff */
[----:B------:R-:W2:Y:S01]  /*a7bf0*/  LDL.LU R44, [R1+0x2f10] ;  /* 0x002f1000012c7983 */ /* 0x000ea20000300800 */
[----:B------:R-:W-:-:S03]  /*a7c00*/  LOP3.LUT R11, R27, 0xffff, RZ, 0xc0, !PT ;  /* 0x0000ffff1b0b7812 */ /* 0x000fc600078ec0ff */
[----:B------:R-:W2:Y:S04]  /*a7c10*/  LDL.LU R26, [R1+0x2f04] ;  /* 0x002f0400011a7983 */ /* 0x000ea80000300800 */
[----:B------:R-:W2:Y:S01]  /*a7c20*/  LDL.LU R27, [R1+0xb24] ;  /* 0x000b2400011b7983 */ /* 0x000ea20000300800 */
        /* <DEDUP_REMOVED lines=32> */
[----:B------:R4:W-:Y:S04]  /*a7e30*/  STL [R1+0x21c], R14 ;  /* 0x00021c0e01007387 */ /* 0x0009e80000100800 */
[----:B------:R0:W-:Y:S04]  /*a7e40*/  STL [R1+0x218], R11 ;  /* 0x0002180b01007387 */ /* 0x0001e80000100800 */
[----:B------:R3:W-:Y:S04]  /*a7e50*/  STL [R1+0x214], R10 ;  /* 0x0002140a01007387 */ /* 0x0007e80000100800 */
[----:B------:R1:W-:Y:S01]  /*a7e60*/  STL [R1+0x210], R8 ;  /* 0x0002100801007387 */ /* 0x0003e20000100800 */
[----:B------:R-:W-:-:S02]  /*a7e70*/  LOP3.LUT R9, R60, 0xffff, RZ, 0xc0, !PT ;  /* 0x0000ffff3c097812 */ /* 0x000fc400078ec0ff */
[----:B----4-:R-:W-:Y:S02]  /*a7e80*/  LOP3.LUT R14, R35, 0xffff, RZ, 0xc0, !PT ;  /* 0x0000ffff230e7812 */ /* 0x010fe400078ec0ff */
[----:B--2---:R-:W-:Y:S01]  /*a7e90*/  LOP3.LUT R13, R44, 0xffff, RZ, 0xc0, !PT ;  /* 0x0000ffff2c0d7812 */ /* 0x004fe200078ec0ff */
[----:B------:R-:W2:Y:S01]  /*a7ea0*/  LDL.LU R35, [R1+0x2fbc] ;  /* 0x002fbc0001237983 */ /* 0x000ea20000300800 */
[----:B------:R-:W-:-:S03]  /*a7eb0*/  LOP3.LUT R12, R26, 0xffff, RZ, 0xc0, !PT ;  /* 0x0000ffff1a0c7812 */ /* 0x000fc600078ec0ff */
[----:B------:R-:W4:Y:S01]  /*a7ec0*/  LDL.LU R44, [R1+0x2fb8] ;  /* 0x002fb800012c7983 */ /* 0x000f220000300800 */
[----:B0-----:R-:W-:-:S03]  /*a7ed0*/  LOP3.LUT R11, R27, 0xffff, RZ, 0xc0, !PT ;  /* 0x0000ffff1b0b7812 */ /* 0x001fc600078ec0ff */
[----:B------:R-:W2:Y:S04]  /*a7ee0*/  LDL.LU R26, [R1+0x2f20] ;  /* 0x002f2000011a7983 */ /* 0x000ea80000300800 */
[----:B------:R-:W2:Y:S01]  /*a7ef0*/  LDL.LU R27, [R1+0x2f1c] ;  /* 0x002f1c00011b7983 */ /* 0x000ea20000300800 */
[----:B---3--:R-:W-:-:S03]  /*a7f00*/  LOP3.LUT R10, R25, 0xffff, RZ, 0xc0, !PT ;  /* 0x0000ffff190a7812 */ /* 0x008fc600078ec0ff */
[----:B------:R-:W3:Y:S04]  /*a7f10*/  LDL.LU R25, [R1+0xb2c] ;  /* 0x000b2c0001197983 */ /* 0x000ee80000300800 */
[----:B------:R-:W3:Y:S01]  /*a7f20*/  LDL.LU R60, [R1+0x3184] ;  /* 0x00318400013c7983 */ /* 0x000ee20000300800 */
[----:B------:R-:W-:Y:S02]  /*a7f30*/  LOP3.LUT R15, R55, 0xffff, RZ, 0xc0, !PT ;  /* 0x0000ffff370f7812 */ /* 0x000fe400078ec0ff */
[----:B-1----:R-:W-:Y:S02]  /*a7f40*/  LOP3.LUT R8, R61, 0xffff, RZ, 0xc0, !PT ;  /* 0x0000ffff3d087812 */ /* 0x002fe400078ec0ff */
[----:B------:R-:W-:Y:S02]  /*a7f50*/  SHF.R.U32.HI R16, RZ, 0x8, R11 ;  /* 0x00000008ff107819 */ /* 0x000fe4000001160b */
[----:B------:R-:W-:-:S02]  /*a7f60*/  SHF.R.U32.HI R17, RZ, 0x8, R10 ;  /* 0x00000008ff117819 */ /* 0x000fc4000001160a */
[----:B------:R-:W-:Y:S02]  /*a7f70*/  SHF.R.U32.HI R18, RZ, 0x8, R15 ;  /* 0x00000008ff127819 */ /* 0x000fe4000001160f */
[----:B------:R-:W-:Y:S02]  /*a7f80*/  PRMT R15, R15, 0x3340, R11 ;  /* 0x000033400f0f7816 */ /* 0x000fe4000000000b */
[----:B------:R-:W-:Y:S02]  /*a7f90*/  PRMT R11, R14, 0x3340, R10 ;  /* 0x000033400e0b7816 */ /* 0x000fe4000000000a */
        /* <DEDUP_REMOVED lines=29> */
[----:B-1----:R-:W-:Y:S02]  /*a8170*/  LOP3.LUT R8, R36, 0xffff, RZ, 0xc0, !PT ;  /* 0x0000ffff24087812 */ /* 0x002fe400078ec0ff */
[----:B----4-:R-:W-:Y:S02]  /*a8180*/  LOP3.LUT R14, R44, 0xffff, RZ, 0xc0, !PT ;  /* 0x0000ffff2c0e7812 */ /* 0x010fe400078ec0ff */
[----:B--2---:R-:W-:Y:S01]  /*a8190*/  LOP3.LUT R13, R26, 0xffff, RZ, 0xc0, !PT ;  /* 0x0000ffff1a0d7812 */ /* 0x004fe200078ec0ff */
[----:B------:R-:W2:Y:S01]  /*a81a0*/  LDL.LU R44, [R1+0x2fec] ;  /* 0x002fec00012c7983 */ /* 0x000ea20000300800 */
[----:B------:R-:W-:-:S03]  /*a81b0*/  LOP3.LUT R12, R27, 0xffff, RZ, 0xc0, !PT ;  /* 0x0000ffff1b0c7812 */ /* 0x000fc600078ec0ff */
[----:B------:R-:W4:Y:S04]  /*a81c0*/  LDL.LU R26, [R1+0x2fe8] ;  /* 0x002fe800011a7983 */ /* 0x000f280000300800 */
[----:B------:R-:W2:Y:S01]  /*a81d0*/  LDL.LU R27, [R1+0x2fe0] ;  /* 0x002fe000011b7983 */ /* 0x000ea20000300800 */
[----:B---3--:R-:W-:Y:S02]  /*a81e0*/  LOP3.LUT R11, R25, 0xffff, RZ, 0xc0, !PT ;  /* 0x0000ffff190b7812 */ /* 0x008fe400078ec0ff */
[----:B------:R-:W-:Y:S01]  /*a81f0*/  LOP3.LUT R10, R60, 0xffff, RZ, 0xc0, !PT ;  /* 0x0000ffff3c0a7812 */ /* 0x000fe200078ec0ff */
[----:B------:R-:W3:Y:S04]  /*a8200*/  LDL.LU R25, [R1+0x2f34] ;  /* 0x002f340001197983 */ /* 0x000ee80000300800 */
[----:B------:R-:W3:Y:S04]  /*a8210*/  LDL.LU R60, [R1+0x317c] ;  /* 0x00317c00013c7983 */ /* 0x000ee80000300800 */
[----:B------:R-:W3:Y:S04]  /*a8220*/  LDL.LU R46, [R1+0x3178] ;  /* 0x00317800012e7983 */ /* 0x000ee80000300800 */
[----:B------:R-:W3:Y:S01]  /*a8230*/  LDL.LU R36, [R1+0x3174] ;  /* 0x0031740001247983 */ /* 0x000ee20000300800 */
[----:B------:R-:W-:-:S04]  /*a8240*/  LOP3.LUT R15, R35, 0xffff, RZ, 0xc0, !PT ;  /* 0x0000ffff230f7812 */ /* 0x000fc800078ec0ff */
[----:B------:R-:W-:Y:S02]  /*a8250*/  SHF.R.U32.HI R19, RZ, 0x8, R15 ;  /* 0x00000008ff137819 */ /* 0x000fe4000001160f */
[--C-:B------:R-:W-:Y:S02]  /*a8260*/  PRMT R15, R15, 0x3340, R11.reuse ;  /* 0x000033400f0f7816 */ /* 0x100fe4000000000b */
[----:B------:R-:W-:Y:S02]  /*a8270*/  SHF.R.U32.HI R16, RZ, 0x8, R11 ;  /* 0x00000008ff107819 */ /* 0x000fe4000001160b */
[----:B------:R-:W-:Y:S02]  /*a8280*/  SHF.R.U32.HI R11, RZ, 0x8, R14 ;  /* 0x00000008ff0b7819 */ /* 0x000fe4000001160e */
[----:B------:R-:W-:Y:S02]  /*a8290*/  PRMT R14, R14, 0x3340, R10 ;  /* 0x000033400e0e7816 */ /* 0x000fe4000000000a */
[----:B------:R-:W-:Y:S01]  /*a82a0*/  SHF.R.U32.HI R18, RZ, 0x8, R13 ;  /* 0x00000008ff127819 */ /* 0x000fe2000001160d */
[----:B------:R0:W-:Y:S01]  /*a82b0*/  STL [R1+0x298], R15 ;  /* 0x0002980f01007387 */ /* 0x0001e20000100800 */
[----:B------:R-:W-:-:S03]  /*a82c0*/  PRMT R13, R13, 0x3340, R9 ;  /* 0x000033400d0d7816 */ /* 0x000fc60000000009 */
[----:B------:R1:W-:Y:S01]  /*a82d0*/  STL [R1+0x294], R14 ;  /* 0x0002940e01007387 */ /* 0x0003e20000100800 */
[----:B------:R-:W-:Y:S02]  /*a82e0*/  SHF.R.U32.HI R10, RZ, 0x8, R10 ;  /* 0x00000008ff0a7819 */ /* 0x000fe4000001160a */
[----:B0-----:R-:W-:Y:S02]  /*a82f0*/  SHF.R.U32.HI R15, RZ, 0x8, R9 ;  /* 0x00000008ff0f7819 */ /* 0x001fe40000011609 */
[--C-:B------:R-:W-:Y:S01]  /*a8300*/  PRMT R9, R12, 0x3340, R8.reuse ;  /* 0x000033400c097816 */ /* 0x100fe20000000008 */
[----:B------:R-:W-:Y:S01]  /*a8310*/  STL [R1+0x290], R13 ;  /* 0x0002900d01007387 */ /* 0x000fe20000100800 */
[----:B-1----:R-:W-:Y:S02]  /*a8320*/  SHF.R.U32.HI R14, RZ, 0x8, R8 ;  /* 0x00000008ff0e7819 */ /* 0x002fe40000011608 */
[----:B------:R-:W-:Y:S01]  /*a8330*/  LOP3.LUT R8, R16, 0xffff, RZ, 0xc0, !PT ;  /* 0x0000ffff10087812 */ /* 0x000fe200078ec0ff */
[----:B------:R0:W-:Y:S01]  /*a8340*/  STL [R1+0x28c], R9 ;  /* 0x00028c0901007387 */ /* 0x0001e20000100800 */
[----:B------:R-:W-:-:S02]  /*a8350*/  SHF.R.U32.HI R17, RZ, 0x8, R12 ;  /* 0x00000008ff117819 */ /* 0x000fc4000001160c */
[----:B------:R-:W-:Y:S02]  /*a8360*/  LOP3.LUT R11, R11, 0xffff, RZ, 0xc0, !PT ;  /* 0x0000ffff0b0b7812 */ /* 0x000fe400078ec0ff */
[----:B------:R-:W-:Y:S02]  /*a8370*/  LOP3.LUT R10, R10, 0xffff, RZ, 0xc0, !PT ;  /* 0x0000ffff0a0a7812 */ /* 0x000fe400078ec0ff */
[----:B------:R-:W-:Y:S02]  /*a8380*/  LOP3.LUT R12, R15, 0xffff, RZ, 0xc0, !PT ;  /* 0x0000ffff0f0c7812 */ /* 0x000fe400078ec0ff */
[----:B0-----:R-:W-:Y:S02]  /*a8390*/  LOP3.LUT R9, R19, 0xffff, RZ, 0xc0, !PT ;  /* 0x0000ffff13097812 */ /* 0x001fe400078ec0ff */
[----:B------:R-:W-:Y:S02]  /*a83a0*/  LOP3.LUT R13, R18, 0xffff, RZ, 0xc0, !PT ;  /* 0x0000ffff120d7812 */ /* 0x000fe400078ec0ff */
[----:B------:R-:W-:-:S02]  /*a83b0*/  LOP3.LUT R15, R17, 0xffff, RZ, 0xc0, !PT ;  /* 0x0000ffff110f7812 */ /* 0x000fc400078ec0ff */
[----:B------:R-:W-:Y:S02]  /*a83c0*/  PRMT R8, R9, 0x3340, R8 ;  /* 0x0000334009087816 */ /* 0x000fe40000000008 */
[----:B------:R-:W-:Y:S02]  /*a83d0*/  LOP3.LUT R14, R14, 0xffff, RZ, 0xc0, !PT ;  /* 0x0000ffff0e0e7812 */ /* 0x000fe400078ec0ff */
[----:B------:R-:W-:Y:S02]  /*a83e0*/  PRMT R10, R11, 0x3340, R10 ;  /* 0x000033400b0a7816 */ /* 0x000fe4000000000a */
[----:B------:R-:W-:Y:S01]  /*a83f0*/  PRMT R9, R13, 0x3340, R12 ;  /* 0x000033400d097816 */ /* 0x000fe2000000000c */
[----:B------:R0:W-:Y:S04]  /*a8400*/  STL [R1+0x1e8], R8 ;  /* 0x0001e80801007387 */ /* 0x0001e80000100800 */
[----:B------:R-:W-:Y:S04]  /*a8410*/  STL [R1+0x1ec], R10 ;  /* 0x0001ec0a01007387 */ /* 0x000fe80000100800 */
[----:B------:R1:W-:Y:S01]  /*a8420*/  STL [R1+0x1f0], R9 ;  /* 0x0001f00901007387 */ /* 0x0003e20000100800 */
[----:B0-----:R-:W-:-:S02]  /*a8430*/  PRMT R8, R15, 0x3340, R14 ;  /* 0x000033400f087816 */ /* 0x001fc4000000000e */
[----:B-1----:R-:W-:-:S03]  /*a8440*/  LOP3.LUT R9, R61, 0xffff, RZ, 0xc0, !PT ;  /* 0x0000ffff3d097812 */ /* 0x002fc600078ec0ff */
[----:B------:R0:W-:Y:S02]  /*a8450*/  STL [R1+0x1f4], R8 ;  /* 0x0001f40801007387 */ /* 0x0001e40000100800 */
[----:B0-----:R-:W-:Y:S02]  /*a8460*/  LOP3.LUT R8, R0, 0xffff, RZ, 0xc0, !PT ;  /* 0x0000ffff00087812 */ /* 0x001fe400078ec0ff */
[----:B----4-:R-:W-:Y:S02]  /*a8470*/  LOP3.LUT R14, R26, 0xffff, RZ, 0xc0, !PT ;  /* 0x0000ffff1a0e7812 */ /* 0x010fe400078ec0ff */
[----:B--2---:R-:W-:-:S04]  /*a8480*/  LOP3.LUT R15, R44, 0xffff, RZ, 0xc0, !PT ;  /* 0x0000ffff2c0f7812 */ /* 0x004fc800078ec0ff */
[----:B------:R-:W-:Y:S02]  /*a8490*/  SHF.R.U32.HI R17, RZ, 0x8, R15 ;  /* 0x00000008ff117819 */ /* 0x000fe4000001160f */
[----:B------:R-:W-:Y:S02]  /*a84a0*/  LOP3.LUT R13, R27, 0xffff, RZ, 0xc0, !PT ;  /* 0x0000ffff1b0d7812 */ /* 0x000fe400078ec0ff */
[----:B---3--:R-:W-:Y:S02]  /*a84b0*/  LOP3.LUT R10, R60, 0xffff, RZ, 0xc0, !PT ;  /* 0x0000ffff3c0a7812 */ /* 0x008fe400078ec0ff */
[----:B------:R-:W-:Y:S02]  /*a84c0*/  LOP3.LUT R11, R36, 0xffff, RZ, 0xc0, !PT ;  /* 0x0000ffff240b7812 */ /* 0x000fe400078ec0ff */
[----:B------:R-:W2:Y:S04]  /*a84d0*/  LDL.LU R36, [R1+0x3170] ;  /* 0x0031700001247983 */ /* 0x000ea80000300800 */
[----:B------:R-:W3:Y:S04]  /*a84e0*/  LDL.LU R60, [R1+0x316c] ;  /* 0x00316c00013c7983 */ /* 0x000ee80000300800 */
[----:B------:R-:W4:Y:S04]  /*a84f0*/  LDL.LU R61, [R1+0x3168] ;  /* 0x00316800013d7983 */ /* 0x000f280000300800 */
[----:B------:R-:W2:Y:S04]  /*a8500*/  LDL.LU R26, [R1+0x3004] ;  /* 0x00300400011a7983 */ /* 0x000ea80000300800 */
[----:B------:R-:W2:Y:S01]  /*a8510*/  LDL.LU R0, [R1+0x3164] ;  /* 0x0031640001007983 */ /* 0x000ea20000300800 */
[----:B------:R-:W-:-:S02]  /*a8520*/  PRMT R15, R15, 0x3340, R11 ;  /* 0x000033400f0f7816 */ /* 0x000fc4000000000b */
[----:B------:R-:W-:Y:S02]  /*a8530*/  SHF.R.U32.HI R16, RZ, 0x8, R11 ;  /* 0x00000008ff107819 */ /* 0x000fe4000001160b */
[----:B------:R-:W-:Y:S02]  /*a8540*/  SHF.R.U32.HI R11, RZ, 0x8, R14 ;  /* 0x00000008ff0b7819 */ /* 0x000fe4000001160e */
[----:B------:R-:W-:Y:S01]  /*a8550*/  PRMT R14, R14, 0x3340, R10 ;  /* 0x000033400e0e7816 */ /* 0x000fe2000000000a */
[----:B------:R0:W-:Y:S04]  /*a8560*/  STL [R1+0x27c], R15 ;  /* 0x00027c0f01007387 */ /* 0x0001e80000100800 */
[----:B------:R1:W-:Y:S04]  /*a8570*/  STL [R1+0x288], R14 ;  /* 0x0002880e01007387 */ /* 0x0003e80000100800 */
[----:B------:R-:W3:Y:S01]  /*a8580*/  LDL.LU R27, [R1+0x2f40] ;  /* 0x002f4000011b7983 */ /* 0x000ee20000300800 */
[----:B------:R-:W-:-:S02]  /*a8590*/  LOP3.LUT R12, R25, 0xffff, RZ, 0xc0, !PT ;  /* 0x0000ffff190c7812 */ /* 0x000fc400078ec0ff */
[----:B0-----:R-:W-:Y:S02]  /*a85a0*/  SHF.R.U32.HI R15, RZ, 0x8, R13 ;  /* 0x00000008ff0f7819 */ /* 0x001fe4000001160d */
[----:B------:R-:W-:-:S05]  /*a85b0*/  PRMT R13, R13, 0x3340, R9 ;  /* 0x000033400d0d7816 */ /* 0x000fca0000000009 */
[----:B------:R0:W-:Y:S04]  /*a85c0*/  STL [R1+0x284], R13 ;  /* 0x0002840d01007387 */ /* 0x0001e80000100800 */
[----:B------:R-:W3:Y:S01]  /*a85d0*/  LDL.LU R25, [R1+0x2bc8] ;  /* 0x002bc80001197983 */ /* 0x000ee20000300800 */
[----:B-1----:R-:W-:Y:S02]  /*a85e0*/  SHF.R.U32.HI R14, RZ, 0x8, R9 ;  /* 0x00000008ff0e7819 */ /* 0x002fe40000011609 */
[----:B------:R-:W-:Y:S02]  /*a85f0*/  PRMT R9, R12, 0x3340, R8 ;  /* 0x000033400c097816 */ /* 0x000fe40000000008 */
[----:B------:R-:W-:-:S03]  /*a8600*/  SHF.R.U32.HI R10, RZ, 0x8, R10 ;  /* 0x00000008ff0a7819 */ /* 0x000fc6000001160a */
[----:B------:R1:W-:Y:S01]  /*a8610*/  STL [R1+0x280], R9 ;  /* 0x0002800901007387 */ /* 0x0003e20000100800 */
[----:B0-----:R-:W-:Y:S02]  /*a8620*/  SHF.R.U32.HI R13, RZ, 0x8, R12 ;  /* 0x00000008ff0d7819 */ /* 0x001fe4000001160c */
[----:B------:R-:W-:Y:S02]  /*a8630*/  SHF.R.U32.HI R12, RZ, 0x8, R8 ;  /* 0x00000008ff0c7819 */ /* 0x000fe40000011608 */
[----:B------:R-:W-:Y:S02]  /*a8640*/  LOP3.LUT R8, R10, 0xffff, RZ, 0xc0, !PT ;  /* 0x0000ffff0a087812 */ /* 0x000fe400078ec0ff */
[----:B------:R-:W-:Y:S02]  /*a8650*/  LOP3.LUT R10, R14, 0xffff, RZ, 0xc0, !PT ;  /* 0x0000ffff0e0a7812 */ /* 0x000fe400078ec0ff */
[----:B-1----:R-:W-:Y:S02]  /*a8660*/  LOP3.LUT R9, R11, 0xffff, RZ, 0xc0, !PT ;  /* 0x0000ffff0b097812 */ /* 0x002fe400078ec0ff */
[----:B------:R-:W-:-:S02]  /*a8670*/  LOP3.LUT R11, R15, 0xffff, RZ, 0xc0, !PT ;  /* 0x0000ffff0f0b7812 */ /* 0x000fc400078ec0ff */
[----:B------:R-:W-:Y:S02]  /*a8680*/  LOP3.LUT R13, R13, 0xffff, RZ, 0xc0, !PT ;  /* 0x0000ffff0d0d7812 */ /* 0x000fe400078ec0ff */
[----:B------:R-:W-:Y:S02]  /*a8690*/  LOP3.LUT R12, R12, 0xffff, RZ, 0xc0, !PT ;  /* 0x0000ffff0c0c7812 */ /* 0x000fe400078ec0ff */
[----:B------:R-:W-:Y:S02]  /*a86a0*/  PRMT R8, R9, 0x3340, R8 ;  /* 0x0000334009087816 */ /* 0x000fe40000000008 */
[----:B------:R-:W-:Y:S02]  /*a86b0*/  LOP3.LUT R15, R17, 0xffff, RZ, 0xc0, !PT ;  /* 0x0000ffff110f7812 */ /* 0x000fe400078ec0ff */
[----:B------:R-:W-:Y:S02]  /*a86c0*/  LOP3.LUT R14, R16, 0xffff, RZ, 0xc0, !PT ;  /* 0x0000ffff100e7812 */ /* 0x000fe400078ec0ff */
[----:B------:R-:W-:-:S02]  /*a86d0*/  PRMT R10, R11, 0x3340, R10 ;  /* 0x000033400b0a7816 */ /* 0x000fc4000000000a */
[----:B------:R-:W-:Y:S01]  /*a86e0*/  PRMT R9, R13, 0x3340, R12 ;  /* 0x000033400d097816 */ /* 0x000fe2000000000c */
[----:B------:R0:W-:Y:S04]  /*a86f0*/  STL [R1+0x1d8], R8 ;  /* 0x0001d80801007387 */ /* 0x0001e80000100800 */
[----:B------:R-:W-:Y:S04]  /*a8700*/  STL [R1+0x1dc], R10 ;  /* 0x0001dc0a01007387 */ /* 0x000fe80000100800 */
[----:B------:R-:W-:Y:S01]  /*a8710*/  STL [R1+0x1e0], R9 ;  /* 0x0001e00901007387 */ /* 0x000fe20000100800 */
[----:B0-----:R-:W-:-:S05]  /*a8720*/  PRMT R8, R15, 0x3340, R14 ;  /* 0x000033400f087816 */ /* 0x001fca000000000e */
[----:B------:R2:W-:Y:S01]  /*a8730*/  STL [R1+0x1d4], R8 ;  /* 0x0001d40801007387 */ /* 0x0005e20000100800 */
[----:B------:R-:W-:Y:S01]  /*a8740*/  LOP3.LUT R11, R46, 0xffff, RZ, 0xc0, !PT ;  /* 0x0000ffff2e0b7812 */ /* 0x000fe200078ec0ff */
[----:B--2---:R-:W-:-:S05]  /*a8750*/  VIADD R8, R0, 0x117 ;  /* 0x0000011700087836 */ /* 0x004fca0000000000 */
[----:B------:R-:W-:-:S04]  /*a8760*/  ISETP.GE.AND P0, PT, R8, UR22, PT ;  /* 0x0000001608007c0c */ /* 0x000fc8000bf06270 */
[----:B----4-:R-:W-:Y:S02]  /*a8770*/  ISETP.LT.AND P1, PT, R61, UR6, !P0 ;  /* 0x000000063d007c0c */ /* 0x010fe4000c721270 */
[----:B---3--:R-:W-:Y:S02]  /*a8780*/  ISETP.LT.AND P0, PT, R60, UR4, !P0 ;  /* 0x000000043c007c0c */ /* 0x008fe4000c701270 */
[----:B------:R-:W-:Y:S02]  /*a8790*/  LOP3.LUT R36, R36, 0xfff7ffff, RZ, 0xc0, !PT ;  /* 0xfff7ffff24247812 */ /* 0x000fe400078ec0ff */
[----:B------:R-:W-:Y:S01]  /*a87a0*/  LOP3.LUT R12, R27, 0xffff, RZ, 0xc0, !PT ;  /* 0x0000ffff1b0c7812 */ /* 0x000fe200078ec0ff */
[----:B------:R-:W-:Y:S01]  /*a87b0*/  VIADD R9, R0, 0x115 ;  /* 0x0000011500097836 */ /* 0x000fe20000000000 */
[----:B------:R-:W2:Y:S04]  /*a87c0*/  LDL.LU R27, [R1+0x2c30] ;  /* 0x002c3000011b7983 */ /* 0x000ea80000300800 */
[----:B------:R-:W3:Y:S01]  /*a87d0*/  LDL.LU R46, [R1+0x3160] ;  /* 0x00316000012e7983 */ /* 0x000ee20000300800 */
[----:B------:R-:W-:Y:S01]  /*a87e0*/  LOP3.LUT R8, R2, 0xffff, RZ, 0xc0, !PT ;  /* 0x0000ffff02087812 */ /* 0x000fe200078ec0ff */
[----:B------:R-:W0:Y:S02]  /*a87f0*/  LDCU UR6, c[0x0][0x398] ;  /* 0x00007300ff0677ac */ /* 0x000e240008000800 */
[----:B------:R-:W4:Y:S01]  /*a8800*/  LDL.LU R2, [R1+0x315c] ;  /* 0x00315c0001027983 */ /* 0x000f220000300800 */
[----:B------:R-:W1:Y:S01]  /*a8810*/  LDCU UR4, c[0x0][0x398] ;  /* 0x00007300ff0477ac */ /* 0x000e620008000800 */
[----:B------:R-:W-:-:S04]  /*a8820*/  @P1 LOP3.LUT R36, R36, 0x80000, RZ, 0xfc, !PT ;  /* 0x0008000024241812 */ /* 0x000fc800078efcff */
[----:B------:R-:W-:-:S04]  /*a8830*/  LOP3.LUT R36, R36, 0xfffbffff, RZ, 0xc0, !PT ;  /* 0xfffbffff24247812 */ /* 0x000fc800078ec0ff */
[----:B------:R-:W-:Y:S02]  /*a8840*/  @P0 LOP3.LUT R36, R36, 0x40000, RZ, 0xfc, !PT ;  /* 0x0004000024240812 */ /* 0x000fe400078efcff */
[----:B------:R-:W-:Y:S01]  /*a8850*/  ISETP.GE.AND P0, PT, R9, UR24, PT ;  /* 0x0000001809007c0c */ /* 0x000fe2000bf06270 */
[----:B------:R-:W-:Y:S01]  /*a8860*/  UMOV UR24, UR26 ;  /* 0x0000001a00187c82 */ /* 0x000fe20008000000 */
[----:B------:R-:W-:Y:S02]  /*a8870*/  R2UR UR26, R25 ;  /* 0x00000000191a72ca */ /* 0x000fe400000e0000 */
[----:B------:R-:W3:Y:S01]  /*a8880*/  LDL.LU R25, [R1+0x2c34] ;  /* 0x002c340001197983 */ /* 0x000ee20000300800 */
[----:B0-----:R-:W-:Y:S02]  /*a8890*/  ISETP.LT.AND P1, PT, R61, UR6, !P0 ;  /* 0x000000063d007c0c */ /* 0x001fe4000c721270 */
[----:B-1----:R-:W-:Y:S02]  /*a88a0*/  ISETP.LT.AND P0, PT, R60, UR4, !P0 ;  /* 0x000000043c007c0c */ /* 0x002fe4000c701270 */
[----:B------:R-:W-:Y:S01]  /*a88b0*/  LOP3.LUT R36, R36, 0xfffdffff, RZ, 0xc0, !PT ;  /* 0xfffdffff24247812 */ /* 0x000fe200078ec0ff */
[----:B------:R-:W-:Y:S01]  /*a88c0*/  VIADD R10, R0, 0x113 ;  /* 0x00000113000a7836 */ /* 0x000fe20000000000 */
[----:B------:R-:W-:-:S02]  /*a88d0*/  LOP3.LUT R13, R26, 0xffff, RZ, 0xc0, !PT ;  /* 0x0000ffff1a0d7812 */ /* 0x000fc400078ec0ff */
[----:B------:R-:W-:Y:S01]  /*a88e0*/  SHF.R.U32.HI R14, RZ, 0x8, R12 ;  /* 0x00000008ff0e7819 */ /* 0x000fe2000001160c */
[----:B------:R-:W0:Y:S01]  /*a88f0*/  LDCU UR4, c[0x0][0x398] ;  /* 0x00007300ff0477ac */ /* 0x000e220008000800 */
[----:B------:R-:W1:Y:S03]  /*a8900*/  LDCU UR6, c[0x0][0x398] ;  /* 0x00007300ff0677ac */ /* 0x000e660008000800 */
[----:B------:R-:W-:-:S04]  /*a8910*/  @P1 LOP3.LUT R36, R36, 0x20000, RZ, 0xfc, !PT ;  /* 0x0002000024241812 */ /* 0x000fc800078efcff */
[----:B------:R-:W-:-:S04]  /*a8920*/  LOP3.LUT R36, R36, 0xfffeffff, RZ, 0xc0, !PT ;  /* 0xfffeffff24247812 */ /* 0x000fc800078ec0ff */
[----:B------:R-:W-:Y:S02]  /*a8930*/  @P0 LOP3.LUT R36, R36, 0x10000, RZ, 0xfc, !PT ;  /* 0x0001000024240812 */ /* 0x000fe400078efcff */
[----:B------:R-:W-:Y:S02]  /*a8940*/  ISETP.GE.AND P0, PT, R10, UR28, PT ;  /* 0x0000001c0a007c0c */ /* 0x000fe4000bf06270 */
[----:B------:R-:W-:Y:S02]  /*a8950*/  SHF.R.U32.HI R9, RZ, 0x8, R13 ;  /* 0x00000008ff097819 */ /* 0x000fe4000001160d */
[--C-:B------:R-:W-:Y:S02]  /*a8960*/  PRMT R15, R13, 0x3340, R11.reuse ;  /* 0x000033400d0f7816 */ /* 0x100fe4000000000b */
[----:B------:R-:W-:Y:S02]  /*a8970*/  ISETP.LT.AND P1, PT, R61, UR10, !P0 ;  /* 0x0000000a3d007c0c */ /* 0x000fe4000c721270 */
[----:B------:R-:W-:-:S02]  /*a8980*/  SHF.R.U32.HI R13, RZ, 0x8, R11 ;  /* 0x00000008ff0d7819 */ /* 0x000fc4000001160b */
[--C-:B------:R-:W-:Y:S02]  /*a8990*/  PRMT R12, R12, 0x3340, R8.reuse ;  /* 0x000033400c0c7816 */ /* 0x100fe40000000008 */
[----:B------:R-:W-:Y:S02]  /*a89a0*/  SHF.R.U32.HI R11, RZ, 0x8, R8 ;  /* 0x00000008ff0b7819 */ /* 0x000fe40000011608 */
[----:B------:R-:W-:Y:S02]  /*a89b0*/  LOP3.LUT R9, R9, 0xffff, RZ, 0xc0, !PT ;  /* 0x0000ffff09097812 */ /* 0x000fe400078ec0ff */
[----:B------:R-:W-:Y:S02]  /*a89c0*/  LOP3.LUT R8, R13, 0xffff, RZ, 0xc0, !PT ;  /* 0x0000ffff0d087812 */ /* 0x000fe400078ec0ff */
[----:B------:R-:W-:Y:S02]  /*a89d0*/  ISETP.LT.AND P0, PT, R60, UR8, !P0 ;  /* 0x000000083c007c0c */ /* 0x000fe4000c701270 */
[----:B------:R-:W-:Y:S01]  /*a89e0*/  LOP3.LUT R36, R36, 0xffff7fff, RZ, 0xc0, !PT ;  /* 0xffff7fff24247812 */ /* 0x000fe200078ec0ff */
[----:B------:R-:W-:Y:S04]  /*a89f0*/  STL [R1+0x278], R15 ;  /* 0x0002780f01007387 */ /* 0x000fe80000100800 */
[----:B------:R0:W-:Y:S01]  /*a8a00*/  STL [R1+0x274], R12 ;  /* 0x0002740c01007387 */ /* 0x0001e20000100800 */
[----:B------:R-:W-:-:S02]  /*a8a10*/  PRMT R8, R9, 0x3340, R8 ;  /* 0x0000334009087816 */ /* 0x000fc40000000008 */
[----:B------:R-:W-:Y:S01]  /*a8a20*/  LOP3.LUT R11, R11, 0xffff, RZ, 0xc0, !PT ;  /* 0x0000ffff0b0b7812 */ /* 0x000fe200078ec0ff */
[----:B------:R-:W1:Y:S01]  /*a8a30*/  LDCU UR8, c[0x0][0x398] ;  /* 0x00007300ff0877ac */ /* 0x000e620008000800 */
[----:B------:R-:W-:Y:S01]  /*a8a40*/  @P1 LOP3.LUT R36, R36, 0x8000, RZ, 0xfc, !PT ;  /* 0x0000800024241812 */ /* 0x000fe200078efcff */
[----:B------:R-:W1:Y:S01]  /*a8a50*/  LDCU UR10, c[0x0][0x398] ;  /* 0x00007300ff0a77ac */ /* 0x000e620008000800 */
[----:B0-----:R-:W-:Y:S02]  /*a8a60*/  LOP3.LUT R12, R14, 0xffff, RZ, 0xc0, !PT ;  /* 0x0000ffff0e0c7812 */ /* 0x001fe400078ec0ff */
[----:B------:R-:W-:Y:S02]  /*a8a70*/  LOP3.LUT R36, R36, 0xffffbfff, RZ, 0xc0, !PT ;  /* 0xffffbfff24247812 */ /* 0x000fe400078ec0ff */
[----:B------:R-:W-:Y:S02]  /*a8a80*/  PRMT R9, R12, 0x3340, R11 ;  /* 0x000033400c097816 */ /* 0x000fe4000000000b */
[----:B------:R-:W-:-:S02]  /*a8a90*/  @P0 LOP3.LUT R36, R36, 0x4000, RZ, 0xfc, !PT ;  /* 0x0000400024240812 */ /* 0x000fc400078efcff */
[----:B--2---:R-:W-:Y:S02]  /*a8aa0*/  R2UR UR28, R27 ;  /* 0x000000001b1c72ca */ /* 0x004fe400000e0000 */
[----:B------:R-:W2:Y:S04]  /*a8ab0*/  LDL.LU R27, [R1+0x2c38] ;  /* 0x002c3800011b7983 */ /* 0x000ea80000300800 */
[----:B------:R0:W-:Y:S04]  /*a8ac0*/  STL [R1+0x1c8], R8 ;  /* 0x0001c80801007387 */ /* 0x0001e80000100800 */
[----:B------:R1:W-:Y:S04]  /*a8ad0*/  STL [R1+0x1cc], R9 ;  /* 0x0001cc0901007387 */ /* 0x0003e80000100800 */
[----:B------:R-:W4:Y:S04]  /*a8ae0*/  LDL.LU R55, [R1+0x2c3c] ;  /* 0x002c3c0001377983 */ /* 0x000f280000300800 */
[----:B------:R-:W4:Y:S01]  /*a8af0*/  LDL.LU R35, [R1+0x3008] ;  /* 0x0030080001237983 */ /* 0x000f220000300800 */
[----:B0-----:R-:W-:-:S05]  /*a8b00*/  VIADD R8, R0, 0x111 ;  /* 0x0000011100087836 */ /* 0x001fca0000000000 */
[----:B------:R-:W-:Y:S02]  /*a8b10*/  ISETP.GE.AND P0, PT, R8, UR30, PT ;  /* 0x0000001e08007c0c */ /* 0x000fe4000bf06270 */
[----:B---3--:R-:W-:Y:S02]  /*a8b20*/  R2UR UR30, R25 ;  /* 0x00000000191e72ca */ /* 0x008fe400000e0000 */
[----:B------:R-:W3:Y:S04]  /*a8b30*/  LDL.LU R25, [R1+0x2f48] ;  /* 0x002f480001197983 */ /* 0x000ee80000300800 */
[----:B------:R-:W4:Y:S04]  /*a8b40*/  LDL.LU R44, [R1+0x2c40] ;  /* 0x002c4000012c7983 */ /* 0x000f280000300800 */
[----:B------:R-:W4:Y:S01]  /*a8b50*/  LDL.LU R26, [R1+0xf20] ;  /* 0x000f2000011a7983 */ /* 0x000f220000300800 */
[----:B------:R-:W-:-:S02]  /*a8b60*/  ISETP.LT.AND P1, PT, R61, UR4, !P0 ;  /* 0x000000043d007c0c */ /* 0x000fc4000c721270 */
[----:B-1----:R-:W-:Y:S02]  /*a8b70*/  ISETP.LT.AND P0, PT, R60, UR6, !P0 ;  /* 0x000000063c007c0c */ /* 0x002fe4000c701270 */
[----:B------:R-:W-:Y:S01]  /*a8b80*/  LOP3.LUT R36, R36, 0xffffdfff, RZ, 0xc0, !PT ;  /* 0xffffdfff24247812 */ /* 0x000fe200078ec0ff */
[----:B------:R-:W-:Y:S01]  /*a8b90*/  VIADD R8, R0, 0x10f ;  /* 0x0000010f00087836 */ /* 0x000fe20000000000 */
[----:B------:R-:W0:Y:S01]  /*a8ba0*/  LDCU UR4, c[0x0][0x398] ;  /* 0x00007300ff0477ac */ /* 0x000e220008000800 */
[----:B------:R-:W1:Y:S06]  /*a8bb0*/  LDCU UR6, c[0x0][0x398] ;  /* 0x00007300ff0677ac */ /* 0x000e6c0008000800 */
[----:B------:R-:W-:-:S04]  /*a8bc0*/  @P1 LOP3.LUT R36, R36, 0x2000, RZ, 0xfc, !PT ;  /* 0x0000200024241812 */ /* 0x000fc800078efcff */
[----:B------:R-:W-:-:S04]  /*a8bd0*/  LOP3.LUT R36, R36, 0xffffefff, RZ, 0xc0, !PT ;  /* 0xffffefff24247812 */ /* 0x000fc800078ec0ff */
[----:B------:R-:W-:Y:S02]  /*a8be0*/  @P0 LOP3.LUT R36, R36, 0x1000, RZ, 0xfc, !PT ;  /* 0x0000100024240812 */ /* 0x000fe400078efcff */
[----:B------:R-:W-:Y:S02]  /*a8bf0*/  ISETP.GE.AND P0, PT, R8, UR24, PT ;  /* 0x0000001808007c0c */ /* 0x000fe4000bf06270 */
[----:B------:R-:W-:Y:S02]  /*a8c00*/  LOP3.LUT R36, R36, 0xfffff7ff, RZ, 0xc0, !PT ;  /* 0xfffff7ff24247812 */ /* 0x000fe400078ec0ff */
[----:B------:R-:W-:Y:S02]  /*a8c10*/  ISETP.LT.AND P1, PT, R61, UR12, !P0 ;  /* 0x0000000c3d007c0c */ /* 0x000fe4000c721270 */
[----:B------:R-:W-:Y:S01]  /*a8c20*/  ISETP.LT.AND P0, PT, R60, UR8, !P0 ;  /* 0x000000083c007c0c */ /* 0x000fe2000c701270 */
[----:B------:R-:W-:Y:S01]  /*a8c30*/  VIADD R8, R0, 0x10d ;  /* 0x0000010d00087836 */ /* 0x000fe20000000000 */
[----:B--2---:R-:W-:-:S02]  /*a8c40*/  R2UR UR38, R27 ;  /* 0x000000001b2672ca */ /* 0x004fc400000e0000 */
[----:B---3--:R-:W-:Y:S01]  /*a8c50*/  LOP3.LUT R14, R25, 0xffff, RZ, 0xc0, !PT ;  /* 0x0000ffff190e7812 */ /* 0x008fe200078ec0ff */
[----:B------:R-:W2:Y:S04]  /*a8c60*/  LDL.LU R27, [R1+0x2c44] ;  /* 0x002c4400011b7983 */ /* 0x000ea80000300800 */
[----:B------:R-:W3:Y:S02]  /*a8c70*/  LDL.LU R25, [R1+0x2c4c] ;  /* 0x002c4c0001197983 */ /* 0x000ee40000300800 */
[----:B------:R-:W-:Y:S01]  /*a8c80*/  @P1 LOP3.LUT R36, R36, 0x800, RZ, 0xfc, !PT ;  /* 0x0000080024241812 */ /* 0x000fe200078efcff */
[----:B------:R-:W-:Y:S01]  /*a8c90*/  VIADD R9, R0, 0x109 ;  /* 0x0000010900097836 */ /* 0x000fe20000000000 */
[----:B----4-:R-:W-:Y:S02]  /*a8ca0*/  LOP3.LUT R15, R35, 0xffff, RZ, 0xc0, !PT ;  /* 0x0000ffff230f7812 */ /* 0x010fe400078ec0ff */
[----:B------:R-:W-:-:S02]  /*a8cb0*/  LOP3.LUT R13, R26, 0xffff, RZ, 0xc0, !PT ;  /* 0x0000ffff1a0d7812 */ /* 0x000fc400078ec0ff */
[----:B------:R-:W-:Y:S01]  /*a8cc0*/  LOP3.LUT R36, R36, 0xfffffbff, RZ, 0xc0, !PT ;  /* 0xfffffbff24247812 */ /* 0x000fe200078ec0ff */
[----:B------:R-:W4:Y:S01]  /*a8cd0*/  LDCU UR8, c[0x0][0x398] ;  /* 0x00007300ff0877ac */ /* 0x000f220008000800 */
[----:B------:R-:W1:Y:S01]  /*a8ce0*/  LDCU UR12, c[0x0][0x398] ;  /* 0x00007300ff0c77ac */ /* 0x000e620008000800 */
[----:B------:R-:W-:Y:S01]  /*a8cf0*/  VIADD R10, R0, 0x107 ;  /* 0x00000107000a7836 */ /* 0x000fe20000000000 */
[----:B------:R-:W-:Y:S02]  /*a8d00*/  @P0 LOP3.LUT R36, R36, 0x400, RZ, 0xfc, !PT ;  /* 0x0000040024240812 */ /* 0x000fe400078efcff */
[----:B------:R-:W-:Y:S02]  /*a8d10*/  ISETP.GE.AND P0, PT, R8, UR26, PT ;  /* 0x0000001a08007c0c */ /* 0x000fe4000bf06270 */
[----:B------:R-:W-:Y:S01]  /*a8d20*/  R2UR UR22, R55 ;  /* 0x00000000371672ca */ /* 0x000fe200000e0000 */
[----:B------:R-:W-:Y:S01]  /*a8d30*/  VIADD R11, R0, 0x105 ;  /* 0x00000105000b7836 */ /* 0x000fe20000000000 */
[----:B------:R-:W-:-:S02]  /*a8d40*/  LOP3.LUT R36, R36, 0xfffffdff, RZ, 0xc0, !PT ;  /* 0xfffffdff24247812 */ /* 0x000fc400078ec0ff */
[----:B------:R-:W-:Y:S02]  /*a8d50*/  ISETP.LT.AND P1, PT, R61, UR14, !P0 ;  /* 0x0000000e3d007c0c */ /* 0x000fe4000c721270 */
[----:B0-----:R-:W-:Y:S01]  /*a8d60*/  ISETP.LT.AND P0, PT, R60, UR4, !P0 ;  /* 0x000000043c007c0c */ /* 0x001fe2000c701270 */
[----:B------:R-:W-:Y:S01]  /*a8d70*/  VIADD R8, R0, 0x10b ;  /* 0x0000010b00087836 */ /* 0x000fe20000000000 */
[----:B------:R-:W0:Y:S01]  /*a8d80*/  LDCU UR4, c[0x0][0x398] ;  /* 0x00007300ff0477ac */ /* 0x000e220008000800 */
[----:B------:R-:W0:Y:S01]  /*a8d90*/  LDCU UR24, c[0x0][0x398] ;  /* 0x00007300ff1877ac */ /* 0x000e220008000800 */
[----:B---3--:R-:W-:-:S07]  /*a8da0*/  R2UR UR36, R25 ;  /* 0x00000000192472ca */ /* 0x008fce00000e0000 */
[----:B------:R-:W-:Y:S02]  /*a8db0*/  @P1 LOP3.LUT R36, R36, 0x200, RZ, 0xfc, !PT ;  /* 0x0000020024241812 */ /* 0x000fe400078efcff */
[----:B------:R-:W-:Y:S01]  /*a8dc0*/  SHF.R.U32.HI R16, RZ, 0x8, R15 ;  /* 0x00000008ff107819 */ /* 0x000fe2000001160f */
[----:B------:R-:W-:Y:S01]  /*a8dd0*/  VIADD R12, R0, 0x103 ;  /* 0x00000103000c7836 */ /* 0x000fe20000000000 */
[----:B------:R-:W3:Y:S01]  /*a8de0*/  LDCU UR26, c[0x0][0x398] ;  /* 0x00007300ff1a77ac */ /* 0x000ee20008000800 */
[----:B------:R-:W-:Y:S01]  /*a8df0*/  LOP3.LUT R36, R36, 0xfffffeff, RZ, 0xc0, !PT ;  /* 0xfffffeff24247812 */ /* 0x000fe200078ec0ff */
[----:B------:R-:W0:Y:S03]  /*a8e00*/  LDCU UR14, c[0x0][0x398] ;  /* 0x00007300ff0e77ac */ /* 0x000e260008000800 */
[----:B------:R-:W-:Y:S02]  /*a8e10*/  @P0 LOP3.LUT R36, R36, 0x100, RZ, 0xfc, !PT ;  /* 0x0000010024240812 */ /* 0x000fe400078efcff */
[----:B------:R-:W-:-:S04]  /*a8e20*/  ISETP.GE.AND P0, PT, R8, UR28, PT ;  /* 0x0000001c08007c0c */ /* 0x000fc8000bf06270 */
[----:B-1----:R-:W-:Y:S02]  /*a8e30*/  ISETP.LT.AND P1, PT, R61, UR6, !P0 ;  /* 0x000000063d007c0c */ /* 0x002fe4000c721270 */
[----:B------:R-:W-:Y:S02]  /*a8e40*/  ISETP.LT.AND P0, PT, R60, UR10, !P0 ;  /* 0x0000000a3c007c0c */ /* 0x000fe4000c701270 */
[----:B------:R-:W-:Y:S02]  /*a8e50*/  LOP3.LUT R36, R36, 0xffffff7f, RZ, 0xc0, !PT ;  /* 0xffffff7f24247812 */ /* 0x000fe400078ec0ff */
[----:B------:R-:W-:Y:S02]  /*a8e60*/  LOP3.LUT R8, R45, 0xffff, RZ, 0xc0, !PT ;  /* 0x0000ffff2d087812 */ /* 0x000fe400078ec0ff */
[----:B------:R-:W-:Y:S01]  /*a8e70*/  R2UR UR28, R44 ;  /* 0x000000002c1c72ca */ /* 0x000fe200000e0000 */
[----:B------:R-:W3:Y:S01]  /*a8e80*/  LDL.LU R45, [R1+0x3158] ;  /* 0x00315800012d7983 */ /* 0x000ee20000300800 */
[----:B------:R-:W1:Y:S01]  /*a8e90*/  LDCU UR6, c[0x0][0x398] ;  /* 0x00007300ff0677ac */ /* 0x000e620008000800 */
[----:B------:R-:W0:Y:S02]  /*a8ea0*/  LDCU UR10, c[0x0][0x398] ;  /* 0x00007300ff0a77ac */ /* 0x000e240008000800 */
[----:B------:R-:W-:-:S04]  /*a8eb0*/  @P1 LOP3.LUT R36, R36, 0x80, RZ, 0xfc, !PT ;  /* 0x0000008024241812 */ /* 0x000fc800078efcff */
[----:B------:R-:W-:-:S04]  /*a8ec0*/  LOP3.LUT R36, R36, 0xffffffbf, RZ, 0xc0, !PT ;  /* 0xffffffbf24247812 */ /* 0x000fc800078ec0ff */
[----:B------:R-:W-:Y:S02]  /*a8ed0*/  @P0 LOP3.LUT R36, R36, 0x40, RZ, 0xfc, !PT ;  /* 0x0000004024240812 */ /* 0x000fe400078efcff */
[----:B------:R-:W-:Y:S02]  /*a8ee0*/  ISETP.GE.AND P0, PT, R9, UR30, PT ;  /* 0x0000001e09007c0c */ /* 0x000fe4000bf06270 */
[----:B--2---:R-:W-:Y:S02]  /*a8ef0*/  R2UR UR30, R27 ;  /* 0x000000001b1e72ca */ /* 0x004fe400000e0000 */
[----:B------:R-:W-:Y:S01]  /*a8f00*/  PRMT R9, R15, 0x3340, R13 ;  /* 0x000033400f097816 */ /* 0x000fe2000000000d */
[----:B------:R-:W2:Y:S04]  /*a8f10*/  LDL.LU R27, [R1+0x2c5c] ;  /* 0x002c5c00011b7983 */ /* 0x000ea80000300800 */
[----:B------:R0:W-:Y:S04]  /*a8f20*/  STL [R1+0x26c], R9 ;  /* 0x00026c0901007387 */ /* 0x0001e80000100800 */
[----:B------:R-:W2:Y:S01]  /*a8f30*/  LDL.LU R25, [R1+0x2c64] ;  /* 0x002c640001197983 */ /* 0x000ea20000300800 */
[----:B----4-:R-:W-:-:S02]  /*a8f40*/  ISETP.LT.AND P1, PT, R61, UR8, !P0 ;  /* 0x000000083d007c0c */ /* 0x010fc4000c721270 */
[----:B------:R-:W-:Y:S02]  /*a8f50*/  ISETP.LT.AND P0, PT, R60, UR12, !P0 ;  /* 0x0000000c3c007c0c */ /* 0x000fe4000c701270 */
[----:B------:R-:W-:Y:S02]  /*a8f60*/  LOP3.LUT R36, R36, 0xffffffdf, RZ, 0xc0, !PT ;  /* 0xffffffdf24247812 */ /* 0x000fe400078ec0ff */
[----:B------:R-:W-:Y:S01]  /*a8f70*/  SHF.R.U32.HI R13, RZ, 0x8, R13 ;  /* 0x00000008ff0d7819 */ /* 0x000fe2000001160d */
[----:B------:R-:W4:Y:S01]  /*a8f80*/  LDCU UR12, c[0x0][0x398] ;  /* 0x00007300ff0c77ac */ /* 0x000f220008000800 */
[----:B------:R-:W0:Y:S05]  /*a8f90*/  LDCU UR8, c[0x0][0x398] ;  /* 0x00007300ff0877ac */ /* 0x000e2a0008000800 */
[----:B------:R-:W-:-:S04]  /*a8fa0*/  @P1 LOP3.LUT R36, R36, 0x20, RZ, 0xfc, !PT ;  /* 0x0000002024241812 */ /* 0x000fc800078efcff */
[----:B------:R-:W-:-:S04]  /*a8fb0*/  LOP3.LUT R36, R36, 0xffffffef, RZ, 0xc0, !PT ;  /* 0xffffffef24247812 */ /* 0x000fc800078ec0ff */
[----:B------:R-:W-:Y:S02]  /*a8fc0*/  @P0 LOP3.LUT R36, R36, 0x10, RZ, 0xfc, !PT ;  /* 0x0000001024240812 */ /* 0x000fe400078efcff */
[----:B------:R-:W-:-:S04]  /*a8fd0*/  ISETP.GE.AND P0, PT, R10, UR38, PT ;  /* 0x000000260a007c0c */ /* 0x000fc8000bf06270 */
[----:B------:R-:W-:Y:S02]  /*a8fe0*/  ISETP.LT.AND P1, PT, R61, UR16, !P0 ;  /* 0x000000103d007c0c */ /* 0x000fe4000c721270 */
[----:B0-----:R-:W-:Y:S02]  /*a8ff0*/  ISETP.LT.AND P0, PT, R60, UR4, !P0 ;  /* 0x000000043c007c0c */ /* 0x001fe4000c701270 */
[----:B------:R-:W-:Y:S02]  /*a9000*/  LOP3.LUT R36, R36, 0xfffffff7, RZ, 0xc0, !PT ;  /* 0xfffffff724247812 */ /* 0x000fe400078ec0ff */
[----:B------:R-:W-:Y:S02]  /*a9010*/  PRMT R10, R14, 0x3340, R8 ;  /* 0x000033400e0a7816 */ /* 0x000fe40000000008 */
[----:B------:R-:W-:Y:S01]  /*a9020*/  SHF.R.U32.HI R9, RZ, 0x8, R14 ;  /* 0x00000008ff097819 */ /* 0x000fe2000001160e */
[----:B------:R-:W0:Y:S01]  /*a9030*/  LDCU UR4, c[0x0][0x398] ;  /* 0x00007300ff0477ac */ /* 0x000e220008000800 */
[----:B------:R-:W0:Y:S03]  /*a9040*/  LDCU UR16, c[0x0][0x398] ;  /* 0x00007300ff1077ac */ /* 0x000e260008000800 */
[----:B------:R-:W-:-:S04]  /*a9050*/  @P1 LOP3.LUT R36, R36, 0x8, RZ, 0xfc, !PT ;  /* 0x0000000824241812 */ /* 0x000fc800078efcff */
[----:B------:R-:W-:-:S04]  /*a9060*/  LOP3.LUT R36, R36, 0xfffffffb, RZ, 0xc0, !PT ;  /* 0xfffffffb24247812 */ /* 0x000fc800078ec0ff */
[----:B------:R-:W-:Y:S02]  /*a9070*/  @P0 LOP3.LUT R36, R36, 0x4, RZ, 0xfc, !PT ;  /* 0x0000000424240812 */ /* 0x000fe400078efcff */
[----:B------:R-:W-:Y:S02]  /*a9080*/  ISETP.GE.AND P0, PT, R11, UR22, PT ;  /* 0x000000160b007c0c */ /* 0x000fe4000bf06270 */
[----:B------:R-:W-:Y:S02]  /*a9090*/  LOP3.LUT R36, R36, 0xfffffffd, RZ, 0xc0, !PT ;  /* 0xfffffffd24247812 */ /* 0x000fe400078ec0ff */
[----:B------:R-:W-:Y:S02]  /*a90a0*/  ISETP.LT.AND P1, PT, R61, UR20, !P0 ;  /* 0x000000143d007c0c */ /* 0x000fe4000c721270 */
[----:B------:R-:W-:Y:S02]  /*a90b0*/  ISETP.LT.AND P0, PT, R60, UR18, !P0 ;  /* 0x000000123c007c0c */ /* 0x000fe4000c701270 */
[----:B------:R-:W-:Y:S01]  /*a90c0*/  SHF.R.U32.HI R8, RZ, 0x8, R8 ;  /* 0x00000008ff087819 */ /* 0x000fe20000011608 */
[----:B------:R0:W-:Y:S01]  /*a90d0*/  STL [R1+0x270], R10 ;  /* 0x0002700a01007387 */ /* 0x0001e20000100800 */
[----:B------:R-:W-:-:S02]  /*a90e0*/  LOP3.LUT R9, R9, 0xffff, RZ, 0xc0, !PT ;  /* 0x0000ffff09097812 */ /* 0x000fc400078ec0ff */
[----:B------:R-:W-:Y:S02]  /*a90f0*/  LOP3.LUT R11, R16, 0xffff, RZ, 0xc0, !PT ;  /* 0x0000ffff100b7812 */ /* 0x000fe400078ec0ff */
[----:B------:R-:W-:Y:S01]  /*a9100*/  LOP3.LUT R8, R8, 0xffff, RZ, 0xc0, !PT ;  /* 0x0000ffff08087812 */ /* 0x000fe200078ec0ff */
[----:B------:R-:W1:Y:S01]  /*a9110*/  LDCU UR18, c[0x0][0x398] ;  /* 0x00007300ff1277ac */ /* 0x000e620008000800 */
[----:B------:R-:W1:Y:S01]  /*a9120*/  LDCU UR20, c[0x0][0x398] ;  /* 0x00007300ff1477ac */ /* 0x000e620008000800 */
[----:B------:R-:W1:Y:S01]  /*a9130*/  LDCU UR22, c[0x0][0x398] ;  /* 0x00007300ff1677ac */ /* 0x000e620008000800 */
[----:B------:R-:W-:Y:S02]  /*a9140*/  @P1 LOP3.LUT R36, R36, 0x2, RZ, 0xfc, !PT ;  /* 0x0000000224241812 */ /* 0x000fe400078efcff */
[----:B0-----:R-:W-:Y:S02]  /*a9150*/  LOP3.LUT R10, R13, 0xffff, RZ, 0xc0, !PT ;  /* 0x0000ffff0d0a7812 */ /* 0x001fe400078ec0ff */
[----:B------:R-:W-:-:S02]  /*a9160*/  LOP3.LUT R36, R36, 0xfffffffe, RZ, 0xc0, !PT ;  /* 0xfffffffe24247812 */ /* 0x000fc400078ec0ff */
[----:B------:R-:W-:Y:S02]  /*a9170*/  PRMT R8, R9, 0x3340, R8 ;  /* 0x0000334009087816 */ /* 0x000fe40000000008 */
[----:B------:R-:W-:Y:S02]  /*a9180*/  @P0 LOP3.LUT R36, R36, 0x1, RZ, 0xfc, !PT ;  /* 0x0000000124240812 */ /* 0x000fe400078efcff */
[----:B------:R-:W-:Y:S02]  /*a9190*/  PRMT R9, R11, 0x3340, R10 ;  /* 0x000033400b097816 */ /* 0x000fe4000000000a */
[----:B---3--:R-:W-:Y:S02]  /*a91a0*/  R2UR UR43, R45 ;  /* 0x000000002d2b72ca */ /* 0x008fe400000e0000 */
[----:B------:R-:W3:Y:S04]  /*a91b0*/  LDL.LU R45, [R1+0x3154] ;  /* 0x00315400012d7983 */ /* 0x000ee80000300800 */
[----:B------:R-:W-:Y:S01]  /*a91c0*/  STL [R1+0x3040], R36 ;  /* 0x0030402401007387 */ /* 0x000fe20000100800 */
[----:B--2---:R-:W-:-:S03]  /*a91d0*/  R2UR UR50, R27 ;  /* 0x000000001b3272ca */ /* 0x004fc600000e0000 */
[----:B------:R-:W2:Y:S04]  /*a91e0*/  LDL.LU R27, [R1+0x2c68] ;  /* 0x002c6800011b7983 */ /* 0x000ea80000300800 */
[----:B------:R0:W-:Y:S04]  /*a91f0*/  STL [R1+0x1c4], R8 ;  /* 0x0001c40801007387 */ /* 0x0001e80000100800 */
[----:B------:R0:W-:Y:S04]  /*a9200*/  STL [R1+0x1bc], R9 ;  /* 0x0001bc0901007387 */ /* 0x0001e80000100800 */
[----:B------:R-:W3:Y:S01]  /*a9210*/  LDL.LU R35, [R1+0x2c6c] ;  /* 0x002c6c0001237983 */ /* 0x000ee20000300800 */
[----:B------:R-:W-:-:S03]  /*a9220*/  R2UR UR38, R25 ;  /* 0x00000000192672ca */ /* 0x000fc600000e0000 */
[----:B------:R-:W3:Y:S04]  /*a9230*/  LDL.LU R44, [R1+0x300c] ;  /* 0x00300c00012c7983 */ /* 0x000ee80000300800 */
[----:B------:R-:W3:Y:S04]  /*a9240*/  LDL.LU R25, [R1+0x2f58] ;  /* 0x002f580001197983 */ /* 0x000ee80000300800 */
[----:B------:R-:W4:Y:S01]  /*a9250*/  LDL.LU R26, [R1+0x2c70] ;  /* 0x002c7000011a7983 */ /* 0x000f220000300800 */
[----:B------:R-:W-:Y:S01]  /*a9260*/  ISETP.GE.AND P0, PT, R12, UR28, PT ;  /* 0x0000001c0c007c0c */ /* 0x000fe2000bf06270 */
[----:B0-----:R-:W-:-:S03]  /*a9270*/  VIADD R8, R0, 0x101 ;  /* 0x0000010100087836 */ /* 0x001fc60000000000 */
[----:B------:R-:W-:Y:S02]  /*a9280*/  ISETP.LT.AND P1, PT, R61, UR24, !P0 ;  /* 0x000000183d007c0c */ /* 0x000fe4000c721270 */
[----:B-1----:R-:W-:Y:S01]  /*a9290*/  ISETP.LT.AND P0, PT, R60, UR6, !P0 ;  /* 0x000000063c007c0c */ /* 0x002fe2000c701270 */
[----:B------:R-:W-:Y:S01]  /*a92a0*/  VIADD R9, R0, 0xf9 ;  /* 0x000000f900097836 */ /* 0x000fe20000000000 */
[----:B------:R-:W-:Y:S01]  /*a92b0*/  LOP3.LUT R13, R46, 0xffff, RZ, 0xc0, !PT ;  /* 0x0000ffff2e0d7812 */ /* 0x000fe200078ec0ff */
[----:B------:R-:W-:Y:S01]  /*a92c0*/  VIADD R10, R0, 0xf7 ;  /* 0x000000f7000a7836 */ /* 0x000fe20000000000 */
[----:B------:R-:W0:Y:S01]  /*a92d0*/  LDCU UR6, c[0x0][0x398] ;  /* 0x00007300ff0677ac */ /* 0x000e220008000800 */
[----:B------:R-:W1:Y:S01]  /*a92e0*/  LDCU UR24, c[0x0][0x398] ;  /* 0x00007300ff1877ac */ /* 0x000e620008000800 */
[----:B--2---:R-:W-:Y:S02]  /*a92f0*/  R2UR UR55, R27 ;  /* 0x000000001b3772ca */ /* 0x004fe400000e0000 */
[----:B---3--:R-:W-:Y:S01]  /*a9300*/  LOP3.LUT R14, R25, 0xffff, RZ, 0xc0, !PT ;  /* 0x0000ffff190e7812 */ /* 0x008fe200078ec0ff */
[----:B------:R-:W2:Y:S04]  /*a9310*/  LDL.LU R27, [R1+0x2c74] ;  /* 0x002c7400011b7983 */ /* 0x000ea80000300800 */
[----:B------:R-:W3:Y:S01]  /*a9320*/  LDL.LU R25, [R1+0x2c78] ;  /* 0x002c780001197983 */ /* 0x000ee20000300800 */
[----:B------:R-:W-:-:S02]  /*a9330*/  LOP3.LUT R45, R45, 0x7fffffff, RZ, 0xc0, !PT ;  /* 0x7fffffff2d2d7812 */ /* 0x000fc400078ec0ff */
[----:B------:R-:W-:Y:S01]  /*a9340*/  LOP3.LUT R15, R44, 0xffff, RZ, 0xc0, !PT ;  /* 0x0000ffff2c0f7812 */ /* 0x000fe200078ec0ff */
[----:B------:R-:W3:Y:S01]  /*a9350*/  LDL.LU R46, [R1+0x3150] ;  /* 0x00315000012e7983 */ /* 0x000ee20000300800 */
[----:B------:R-:W-:Y:S02]  /*a9360*/  R2UR UR52, R35 ;  /* 0x00000000233472ca */ /* 0x000fe400000e0000 */
[----:B------:R-:W-:Y:S01]  /*a9370*/  @P1 LOP3.LUT R45, R45, 0x80000000, RZ, 0xfc, !PT ;  /* 0x800000002d2d1812 */ /* 0x000fe200078efcff */
[C---:B------:R-:W-:Y:S02]  /*a9380*/  VIADD R11, R0.reuse, 0xf5 ;  /* 0x000000f5000b7836 */ /* 0x040fe40000000000 */
[----:B------:R-:W-:Y:S01]  /*a9390*/  VIADD R12, R0, 0xf3 ;  /* 0x000000f3000c7836 */ /* 0x000fe20000000000 */
[----:B------:R-:W0:Y:S01]  /*a93a0*/  LDCU UR28, c[0x0][0x398] ;  /* 0x00007300ff1c77ac */ /* 0x000e220008000800 */
[----:B------:R-:W-:-:S04]  /*a93b0*/  LOP3.LUT R45, R45, 0xbfffffff, RZ, 0xc0, !PT ;  /* 0xbfffffff2d2d7812 */ /* 0x000fc800078ec0ff */
[----:B------:R-:W-:Y:S02]  /*a93c0*/  @P0 LOP3.LUT R45, R45, 0x40000000, RZ, 0xfc, !PT ;  /* 0x400000002d2d0812 */ /* 0x000fe400078efcff */
[----:B------:R-:W-:Y:S02]  /*a93d0*/  ISETP.GE.AND P0, PT, R8, UR30, PT ;  /* 0x0000001e08007c0c */ /* 0x000fe4000bf06270 */
[----:B------:R-:W-:Y:S02]  /*a93e0*/  LOP3.LUT R45, R45, 0xdfffffff, RZ, 0xc0, !PT ;  /* 0xdfffffff2d2d7812 */ /* 0x000fe400078ec0ff */
[----:B------:R-:W-:Y:S02]  /*a93f0*/  ISETP.LT.AND P1, PT, R61, UR26, !P0 ;  /* 0x0000001a3d007c0c */ /* 0x000fe4000c721270 */
[----:B----4-:R-:W-:Y:S01]  /*a9400*/  ISETP.LT.AND P0, PT, R60, UR12, !P0 ;  /* 0x0000000c3c007c0c */ /* 0x010fe2000c701270 */
[----:B------:R-:W-:Y:S01]  /*a9410*/  VIADD R8, R0, 0xff ;  /* 0x000000ff00087836 */ /* 0x000fe20000000000 */
[----:B------:R-:W4:Y:S01]  /*a9420*/  LDCU UR12, c[0x0][0x398] ;  /* 0x00007300ff0c77ac */ /* 0x000f220008000800 */
[----:B------:R-:W-:Y:S01]  /*a9430*/  SHF.R.U32.HI R16, RZ, 0x8, R15 ;  /* 0x00000008ff107819 */ /* 0x000fe2000001160f */
[----:B------:R-:W0:Y:S01]  /*a9440*/  LDCU UR30, c[0x0][0x398] ;  /* 0x00007300ff1e77ac */ /* 0x000e220008000800 */
[----:B------:R-:W0:Y:S06]  /*a9450*/  LDCU UR26, c[0x0][0x398] ;  /* 0x00007300ff1a77ac */ /* 0x000e2c0008000800 */
        /* <DEDUP_REMOVED lines=8> */
[----:B------:R-:W0:Y:S01]  /*a94e0*/  LDCU UR36, c[0x0][0x398] ;  /* 0x00007300ff2477ac */ /* 0x000e220008000800 */
[----:B------:R-:W0:Y:S01]  /*a94f0*/  LDCU UR8, c[0x0][0x398] ;  /* 0x00007300ff0877ac */ /* 0x000e220008000800 */
[----:B------:R-:W0:Y:S07]  /*a9500*/  LDCU UR10, c[0x0][0x398] ;  /* 0x00007300ff0a77ac */ /* 0x000e2e0008000800 */
        /* <DEDUP_REMOVED lines=14> */
[----:B------:R-:W-:-:S04]  /*a95f0*/  ISETP.GE.AND P0, PT, R8, UR50, PT ;  /* 0x0000003208007c0c */ /* 0x000fc8000bf06270 */
[----:B------:R-:W-:Y:S02]  /*a9600*/  ISETP.LT.AND P1, PT, R61, UR16, !P0 ;  /* 0x000000103d007c0c */ /* 0x000fe4000c721270 */
[----:B------:R-:W-:Y:S02]  /*a9610*/  ISETP.LT.AND P0, PT, R60, UR18, !P0 ;  /* 0x000000123c007c0c */ /* 0x000fe4000c701270 */
[----:B------:R-:W-:Y:S02]  /*a9620*/  LOP3.LUT R45, R45, 0xff7fffff, RZ, 0xc0, !PT ;  /* 0xff7fffff2d2d7812 */ /* 0x000fe400078ec0ff */
[----:B------:R-:W-:Y:S02]  /*a9630*/  LOP3.LUT R8, R3, 0xffff, RZ, 0xc0, !PT ;  /* 0x0000ffff03087812 */ /* 0x000fe400078ec0ff */
[----:B------:R-:W-:Y:S01]  /*a9640*/  R2UR UR50, R26 ;  /* 0x000000001a3272ca */ /* 0x000fe200000e0000 */
[----:B------:R-:W4:Y:S04]  /*a9650*/  LDL.LU R3, [R1+0x314c] ;  /* 0x00314c0001037983 */ /* 0x000f280000300800 */
[----:B------:R-:W4:Y:S01]  /*a9660*/  LDL.LU R26, [R1+0x2c7c] ;  /* 0x002c7c00011a7983 */ /* 0x000f220000300800 */
[----:B------:R-:W0:Y:S01]  /*a9670*/  LDCU UR18, c[0x0][0x398] ;  /* 0x00007300ff1277ac */ /* 0x000e220008000800 */
[----:B------:R-:W0:Y:S01]  /*a9680*/  LDCU UR16, c[0x0][0x398] ;  /* 0x00007300ff1077ac */ /* 0x000e220008000800 */
[----:B------:R-:W-:-:S04]  /*a9690*/  @P1 LOP3.LUT R45, R45, 0x800000, RZ, 0xfc, !PT ;  /* 0x008000002d2d1812 */ /* 0x000fc800078efcff */
[----:B------:R-:W-:-:S04]  /*a96a0*/  LOP3.LUT R45, R45, 0xffbfffff, RZ, 0xc0, !PT ;  /* 0xffbfffff2d2d7812 */ /* 0x000fc800078ec0ff */
[----:B------:R-:W-:Y:S02]  /*a96b0*/  @P0 LOP3.LUT R45, R45, 0x400000, RZ, 0xfc, !PT ;  /* 0x004000002d2d0812 */ /* 0x000fe400078efcff */
[----:B------:R-:W-:-:S04]  /*a96c0*/  ISETP.GE.AND P0, PT, R9, UR38, PT ;  /* 0x0000002609007c0c */ /* 0x000fc8000bf06270 */
[----:B------:R-:W-:Y:S02]  /*a96d0*/  ISETP.LT.AND P1, PT, R61, UR20, !P0 ;  /* 0x000000143d007c0c */ /* 0x000fe4000c721270 */
[----:B------:R-:W-:Y:S02]  /*a96e0*/  ISETP.LT.AND P0, PT, R60, UR22, !P0 ;  /* 0x000000163c007c0c */ /* 0x000fe4000c701270 */
[----:B------:R-:W-:Y:S02]  /*a96f0*/  LOP3.LUT R45, R45, 0xffdfffff, RZ, 0xc0, !PT ;  /* 0xffdfffff2d2d7812 */ /* 0x000fe400078ec0ff */
[----:B------:R-:W-:Y:S01]  /*a9700*/  PRMT R9, R15, 0x3340, R13 ;  /* 0x000033400f097816 */ /* 0x000fe2000000000d */
[----:B------:R-:W0:Y:S01]  /*a9710*/  LDCU UR22, c[0x0][0x398] ;  /* 0x00007300ff1677ac */ /* 0x000e220008000800 */
[----:B------:R-:W0:Y:S05]  /*a9720*/  LDCU UR20, c[0x0][0x398] ;  /* 0x00007300ff1477ac */ /* 0x000e2a0008000800 */
[----:B------:R-:W-:-:S04]  /*a9730*/  @P1 LOP3.LUT R45, R45, 0x200000, RZ, 0xfc, !PT ;  /* 0x002000002d2d1812 */ /* 0x000fc800078efcff */
[----:B------:R-:W-:-:S04]  /*a9740*/  LOP3.LUT R45, R45, 0xffefffff, RZ, 0xc0, !PT ;  /* 0xffefffff2d2d7812 */ /* 0x000fc800078ec0ff */
[----:B------:R-:W-:Y:S02]  /*a9750*/  @P0 LOP3.LUT R45, R45, 0x100000, RZ, 0xfc, !PT ;  /* 0x001000002d2d0812 */ /* 0x000fe400078efcff */
[----:B------:R-:W-:Y:S02]  /*a9760*/  ISETP.GE.AND P0, PT, R10, UR55, PT ;  /* 0x000000370a007c0c */ /* 0x000fe4000bf06270 */
[----:B--2---:R-:W-:Y:S02]  /*a9770*/  R2UR UR38, R27 ;  /* 0x000000001b2672ca */ /* 0x004fe400000e0000 */
[----:B---3--:R-:W-:Y:S01]  /*a9780*/  R2UR UR55, R25 ;  /* 0x00000000193772ca */ /* 0x008fe200000e0000 */
[----:B------:R-:W2:Y:S04]  /*a9790*/  LDL.LU R27, [R1+0x2c80] ;  /* 0x002c8000011b7983 */ /* 0x000ea80000300800 */
[----:B------:R3:W-:Y:S04]  /*a97a0*/  STL [R1+0x268], R9 ;  /* 0x0002680901007387 */ /* 0x0007e80000100800 */
[----:B------:R-:W2:Y:S01]  /*a97b0*/  LDL.LU R25, [R1+0x2c84] ;  /* 0x002c840001197983 */ /* 0x000ea20000300800 */
[----:B0-----:R-:W-:-:S02]  /*a97c0*/  ISETP.LT.AND P1, PT, R61, UR6, !P0 ;  /* 0x000000063d007c0c */ /* 0x001fc4000c721270 */
[----:B-1----:R-:W-:Y:S02]  /*a97d0*/  ISETP.LT.AND P0, PT, R60, UR24, !P0 ;  /* 0x000000183c007c0c */ /* 0x002fe4000c701270 */
[----:B------:R-:W-:Y:S02]  /*a97e0*/  LOP3.LUT R45, R45, 0xfff7ffff, RZ, 0xc0, !PT ;  /* 0xfff7ffff2d2d7812 */ /* 0x000fe400078ec0ff */
[----:B------:R-:W-:Y:S02]  /*a97f0*/  SHF.R.U32.HI R13, RZ, 0x8, R13 ;  /* 0x00000008ff0d7819 */ /* 0x000fe4000001160d */
[----:B------:R-:W-:Y:S02]  /*a9800*/  SHF.R.U32.HI R15, RZ, 0x8, R14 ;  /* 0x00000008ff0f7819 */ /* 0x000fe4000001160e */
[----:B------:R-:W-:Y:S01]  /*a9810*/  SHF.R.U32.HI R10, RZ, 0x8, R8 ;  /* 0x00000008ff0a7819 */ /* 0x000fe20000011608 */
[----:B------:R-:W0:Y:S01]  /*a9820*/  LDCU UR6, c[0x0][0x398] ;  /* 0x00007300ff0677ac */ /* 0x000e220008000800 */
[----:B------:R-:W1:Y:S01]  /*a9830*/  LDCU UR24, c[0x0][0x398] ;  /* 0x00007300ff1877ac */ /* 0x000e620008000800 */
[----:B------:R-:W-:-:S04]  /*a9840*/  @P1 LOP3.LUT R45, R45, 0x80000, RZ, 0xfc, !PT ;  /* 0x000800002d2d1812 */ /* 0x000fc800078efcff */
[----:B------:R-:W-:-:S04]  /*a9850*/  LOP3.LUT R45, R45, 0xfffbffff, RZ, 0xc0, !PT ;  /* 0xfffbffff2d2d7812 */ /* 0x000fc800078ec0ff */
[----:B------:R-:W-:Y:S02]  /*a9860*/  @P0 LOP3.LUT R45, R45, 0x40000, RZ, 0xfc, !PT ;  /* 0x000400002d2d0812 */ /* 0x000fe400078efcff */
[----:B------:R-:W-:-:S04]  /*a9870*/  ISETP.GE.AND P0, PT, R11, UR52, PT ;  /* 0x000000340b007c0c */ /* 0x000fc8000bf06270 */
[----:B------:R-:W-:Y:S02]  /*a9880*/  ISETP.LT.AND P1, PT, R61, UR32, !P0 ;  /* 0x000000203d007c0c */ /* 0x000fe4000c721270 */
[----:B---3--:R-:W-:Y:S02]  /*a9890*/  PRMT R9, R14, 0x3340, R8 ;  /* 0x000033400e097816 */ /* 0x008fe40000000008 */
[----:B----4-:R-:W-:Y:S02]  /*a98a0*/  ISETP.LT.AND P0, PT, R60, UR12, !P0 ;  /* 0x0000000c3c007c0c */ /* 0x010fe4000c701270 */
[----:B------:R-:W-:Y:S02]  /*a98b0*/  LOP3.LUT R45, R45, 0xfffdffff, RZ, 0xc0, !PT ;  /* 0xfffdffff2d2d7812 */ /* 0x000fe400078ec0ff */
[----:B------:R-:W-:Y:S02]  /*a98c0*/  LOP3.LUT R8, R13, 0xffff, RZ, 0xc0, !PT ;  /* 0x0000ffff0d087812 */ /* 0x000fe400078ec0ff */
[----:B------:R-:W-:Y:S01]  /*a98d0*/  LOP3.LUT R11, R15, 0xffff, RZ, 0xc0, !PT ;  /* 0x0000ffff0f0b7812 */ /* 0x000fe200078ec0ff */
[----:B------:R3:W-:Y:S01]  /*a98e0*/  STL [R1+0x264], R9 ;  /* 0x0002640901007387 */ /* 0x0007e20000100800 */
[----:B------:R-:W-:-:S03]  /*a98f0*/  LOP3.LUT R10, R10, 0xffff, RZ, 0xc0, !PT ;  /* 0x0000ffff0a0a7812 */ /* 0x000fc600078ec0ff */
[----:B------:R-:W4:Y:S01]  /*a9900*/  LDL.LU R35, [R1+0x2c88] ;  /* 0x002c880001237983 */ /* 0x000f220000300800 */
[----:B------:R-:W0:Y:S01]  /*a9910*/  LDCU UR12, c[0x0][0x398] ;  /* 0x00007300ff0c77ac */ /* 0x000e220008000800 */
[----:B------:R-:W0:Y:S01]  /*a9920*/  LDCU UR32, c[0x0][0x398] ;  /* 0x00007300ff2077ac */ /* 0x000e220008000800 */
[----:B------:R-:W-:Y:S02]  /*a9930*/  @P1 LOP3.LUT R45, R45, 0x20000, RZ, 0xfc, !PT ;  /* 0x000200002d2d1812 */ /* 0x000fe400078efcff */
[----:B---3--:R-:W-:Y:S02]  /*a9940*/  LOP3.LUT R9, R16, 0xffff, RZ, 0xc0, !PT ;  /* 0x0000ffff10097812 */ /* 0x008fe400078ec0ff */
[----:B------:R-:W-:Y:S02]  /*a9950*/  LOP3.LUT R45, R45, 0xfffeffff, RZ, 0xc0, !PT ;  /* 0xfffeffff2d2d7812 */ /* 0x000fe400078ec0ff */
[----:B------:R-:W-:Y:S02]  /*a9960*/  PRMT R8, R9, 0x3340, R8 ;  /* 0x0000334009087816 */ /* 0x000fe40000000008 */
[----:B------:R-:W-:-:S02]  /*a9970*/  PRMT R9, R11, 0x3340, R10 ;  /* 0x000033400b097816 */ /* 0x000fc4000000000a */
[----:B------:R-:W-:Y:S02]  /*a9980*/  @P0 LOP3.LUT R45, R45, 0x10000, RZ, 0xfc, !PT ;  /* 0x000100002d2d0812 */ /* 0x000fe400078efcff */
[----:B------:R-:W-:Y:S01]  /*a9990*/  ISETP.GE.AND P0, PT, R12, UR50, PT ;  /* 0x000000320c007c0c */ /* 0x000fe2000bf06270 */
[----:B------:R3:W-:Y:S04]  /*a99a0*/  STL [R1+0x1b0], R8 ;  /* 0x0001b00801007387 */ /* 0x0007e80000100800 */
[----:B------:R0:W-:Y:S04]  /*a99b0*/  STL [R1+0x1b4], R9 ;  /* 0x0001b40901007387 */ /* 0x0001e80000100800 */
[----:B------:R-:W4:Y:S01]  /*a99c0*/  LDL.LU R44, [R1+0x2c8c] ;  /* 0x002c8c00012c7983 */ /* 0x000f220000300800 */
[----:B------:R-:W-:-:S03]  /*a99d0*/  R2UR UR52, R26 ;  /* 0x000000001a3472ca */ /* 0x000fc600000e0000 */
[----:B------:R-:W4:Y:S01]  /*a99e0*/  LDL.LU R26, [R1+0x3014] ;  /* 0x00301400011a7983 */ /* 0x000f220000300800 */
[----:B--2---:R-:W-:Y:S02]  /*a99f0*/  R2UR UR50, R27 ;  /* 0x000000001b3272ca */ /* 0x004fe400000e0000 */
[----:B------:R-:W-:Y:S01]  /*a9a00*/  R2UR UR56, R25 ;  /* 0x00000000193872ca */ /* 0x000fe200000e0000 */
[----:B------:R-:W2:Y:S04]  /*a9a10*/  LDL.LU R27, [R1+0x3010] ;  /* 0x00301000011b7983 */ /* 0x000ea80000300800 */
[----:B------:R-:W2:Y:S01]  /*a9a20*/  LDL.LU R25, [R1+0x2c90] ;  /* 0x002c900001197983 */ /* 0x000ea20000300800 */
[----:B------:R-:W-:-:S03]  /*a9a30*/  LOP3.LUT R13, R46, 0xffff, RZ, 0xc0, !PT ;  /* 0x0000ffff2e0d7812 */ /* 0x000fc600078ec0ff */
[----:B------:R-:W2:Y:S01]  /*a9a40*/  LDL.LU R46, [R1+0x3148] ;  /* 0x00314800012e7983 */ /* 0x000ea20000300800 */
[----:B------:R-:W-:Y:S02]  /*a9a50*/  ISETP.LT.AND P1, PT, R61, UR30, !P0 ;  /* 0x0000001e3d007c0c */ /* 0x000fe4000c721270 */
[----:B------:R-:W-:Y:S02]  /*a9a60*/  ISETP.LT.AND P0, PT, R60, UR28, !P0 ;  /* 0x0000001c3c007c0c */ /* 0x000fe4000c701270 */
[----:B------:R-:W-:Y:S01]  /*a9a70*/  LOP3.LUT R45, R45, 0xffff7fff, RZ, 0xc0, !PT ;  /* 0xffff7fff2d2d7812 */ /* 0x000fe200078ec0ff */
[C---:B---3--:R-:W-:Y:S02]  /*a9a80*/  VIADD R8, R0.reuse, 0xf1 ;  /* 0x000000f100087836 */ /* 0x048fe40000000000 */
[C---:B0-----:R-:W-:Y:S02]  /*a9a90*/  VIADD R9, R0.reuse, 0xe9 ;  /* 0x000000e900097836 */ /* 0x041fe40000000000 */
[----:B------:R-:W-:Y:S01]  /*a9aa0*/  VIADD R10, R0, 0xe7 ;  /* 0x000000e7000a7836 */ /* 0x000fe20000000000 */
[----:B----4-:R-:W-:-:S03]  /*a9ab0*/  R2UR UR64, R35 ;  /* 0x00000000234072ca */ /* 0x010fc600000e0000 */
[----:B------:R-:W-:Y:S01]  /*a9ac0*/  @P1 LOP3.LUT R45, R45, 0x8000, RZ, 0xfc, !PT ;  /* 0x000080002d2d1812 */ /* 0x000fe200078efcff */
[C---:B------:R-:W-:Y:S02]  /*a9ad0*/  VIADD R11, R0.reuse, 0xe5 ;  /* 0x000000e5000b7836 */ /* 0x040fe40000000000 */
[----:B------:R-:W-:Y:S01]  /*a9ae0*/  VIADD R12, R0, 0xe3 ;  /* 0x000000e3000c7836 */ /* 0x000fe20000000000 */
[----:B------:R-:W0:Y:S01]  /*a9af0*/  LDCU UR30, c[0x0][0x398] ;  /* 0x00007300ff1e77ac */ /* 0x000e220008000800 */
[----:B------:R-:W-:Y:S01]  /*a9b00*/  LOP3.LUT R45, R45, 0xffffbfff, RZ, 0xc0, !PT ;  /* 0xffffbfff2d2d7812 */ /* 0x000fe200078ec0ff */
[----:B------:R-:W3:Y:S03]  /*a9b10*/  LDCU UR28, c[0x0][0x398] ;  /* 0x00007300ff1c77ac */ /* 0x000ee60008000800 */
[----:B------:R-:W-:Y:S02]  /*a9b20*/  @P0 LOP3.LUT R45, R45, 0x4000, RZ, 0xfc, !PT ;  /* 0x000040002d2d0812 */ /* 0x000fe400078efcff */
[----:B------:R-:W-:-:S02]  /*a9b30*/  ISETP.GE.AND P0, PT, R8, UR38, PT ;  /* 0x0000002608007c0c */ /* 0x000fc4000bf06270 */
[----:B------:R-:W-:Y:S02]  /*a9b40*/  LOP3.LUT R45, R45, 0xffffdfff, RZ, 0xc0, !PT ;  /* 0xffffdfff2d2d7812 */ /* 0x000fe400078ec0ff */
[----:B------:R-:W-:Y:S02]  /*a9b50*/  ISETP.LT.AND P1, PT, R61, UR36, !P0 ;  /* 0x000000243d007c0c */ /* 0x000fe4000c721270 */
[----:B------:R-:W-:Y:S01]  /*a9b60*/  ISETP.LT.AND P0, PT, R60, UR34, !P0 ;  /* 0x000000223c007c0c */ /* 0x000fe2000c701270 */
[----:B------:R-:W-:Y:S01]  /*a9b70*/  VIADD R8, R0, 0xef ;  /* 0x000000ef00087836 */ /* 0x000fe20000000000 */
[----:B------:R-:W4:Y:S01]  /*a9b80*/  LDCU UR36, c[0x0][0x398] ;  /* 0x00007300ff2477ac */ /* 0x000f220008000800 */
[----:B------:R-:W0:Y:S01]  /*a9b90*/  LDCU UR38, c[0x0][0x398] ;  /* 0x00007300ff2677ac */ /* 0x000e220008000800 */
[----:B------:R-:W-:Y:S01]  /*a9ba0*/  R2UR UR62, R44 ;  /* 0x000000002c3e72ca */ /* 0x000fe200000e0000 */
        /* <DEDUP_REMOVED lines=20> */
[----:B------:R-:W-:Y:S01]  /*a9cf0*/  LOP3.LUT R15, R26, 0xffff, RZ, 0xc0, !PT ;  /* 0x0000ffff1a0f7812 */ /* 0x000fe200078ec0ff */
[----:B------:R-:W0:Y:S01]  /*a9d00*/  LDCU UR46, c[0x0][0x398] ;  /* 0x00007300ff2e77ac */ /* 0x000e220008000800 */
[----:B------:R-:W0:Y:S01]  /*a9d10*/  LDCU UR52, c[0x0][0x398] ;  /* 0x00007300ff3477ac */ /* 0x000e220008000800 */
[----:B------:R-:W0:Y:S06]  /*a9d20*/  LDCU UR49, c[0x0][0x398] ;  /* 0x00007300ff3177ac */ /* 0x000e2c0008000800 */
[----:B------:R-:W-:-:S02]  /*a9d30*/  @P1 LOP3.LUT R45, R45, 0x200, RZ, 0xfc, !PT ;  /* 0x000002002d2d1812 */ /* 0x000fc400078efcff */
[----:B--2---:R-:W-:Y:S02]  /*a9d40*/  R2UR UR68, R25 ;  /* 0x00000000194472ca */ /* 0x004fe400000e0000 */
[----:B------:R-:W2:Y:S01]  /*a9d50*/  LDL.LU R25, [R1+0x2cb4] ;  /* 0x002cb40001197983 */ /* 0x000ea20000300800 */
[----:B------:R-:W-:-:S03]  /*a9d60*/  LOP3.LUT R45, R45, 0xfffffeff, RZ, 0xc0, !PT ;  /* 0xfffffeff2d2d7812 */ /* 0x000fc600078ec0ff */
[----:B------:R-:W2:Y:S04]  /*a9d70*/  LDL.LU R44, [R1+0x2cbc] ;  /* 0x002cbc00012c7983 */ /* 0x000ea80000300800 */
[----:B------:R-:W2:Y:S01]  /*a9d80*/  LDL.LU R26, [R1+0x2cb0] ;  /* 0x002cb000011a7983 */ /* 0x000ea20000300800 */
[----:B------:R-:W-:Y:S02]  /*a9d90*/  @P0 LOP3.LUT R45, R45, 0x100, RZ, 0xfc, !PT ;  /* 0x000001002d2d0812 */ /* 0x000fe400078efcff */
[----:B------:R-:W-:Y:S02]  /*a9da0*/  ISETP.GE.AND P0, PT, R8, UR50, PT ;  /* 0x0000003208007c0c */ /* 0x000fe4000bf06270 */
[----:B------:R-:W-:Y:S02]  /*a9db0*/  LOP3.LUT R45, R45, 0xffffff7f, RZ, 0xc0, !PT ;  /* 0xffffff7f2d2d7812 */ /* 0x000fe400078ec0ff */
[----:B------:R-:W-:-:S02]  /*a9dc0*/  ISETP.LT.AND P1, PT, R61, UR8, !P0 ;  /* 0x000000083d007c0c */ /* 0x000fc4000c721270 */
[----:B------:R-:W-:Y:S02]  /*a9dd0*/  ISETP.LT.AND P0, PT, R60, UR10, !P0 ;  /* 0x0000000a3c007c0c */ /* 0x000fe4000c701270 */
[----:B------:R-:W-:Y:S02]  /*a9de0*/  LOP3.LUT R14, R27, 0xffff, RZ, 0xc0, !PT ;  /* 0x0000ffff1b0e7812 */ /* 0x000fe400078ec0ff */
[----:B------:R-:W-:Y:S02]  /*a9df0*/  LOP3.LUT R8, R2, 0xffff, RZ, 0xc0, !PT ;  /* 0x0000ffff02087812 */ /* 0x000fe400078ec0ff */
[----:B------:R-:W-:Y:S01]  /*a9e00*/  SHF.R.U32.HI R16, RZ, 0x8, R15 ;  /* 0x00000008ff107819 */ /* 0x000fe2000001160f */
[----:B------:R-:W0:Y:S01]  /*a9e10*/  LDCU UR50, c[0x0][0x398] ;  /* 0x00007300ff3277ac */ /* 0x000e220008000800 */
[----:B------:R-:W0:Y:S03]  /*a9e20*/  LDCU UR8, c[0x0][0x398] ;  /* 0x00007300ff0877ac */ /* 0x000e260008000800 */
[----:B------:R-:W-:Y:S01]  /*a9e30*/  @P1 LOP3.LUT R45, R45, 0x80, RZ, 0xfc, !PT ;  /* 0x000000802d2d1812 */ /* 0x000fe200078efcff */
[----:B------:R-:W0:Y:S03]  /*a9e40*/  LDCU UR10, c[0x0][0x398] ;  /* 0x00007300ff0a77ac */ /* 0x000e260008000800 */
[----:B------:R-:W-:-:S04]  /*a9e50*/  LOP3.LUT R45, R45, 0xffffffbf, RZ, 0xc0, !PT ;  /* 0xffffffbf2d2d7812 */ /* 0x000fc800078ec0ff */
[----:B------:R-:W-:Y:S02]  /*a9e60*/  @P0 LOP3.LUT R45, R45, 0x40, RZ, 0xfc, !PT ;  /* 0x000000402d2d0812 */ /* 0x000fe400078efcff */
[----:B------:R-:W-:-:S04]  /*a9e70*/  ISETP.GE.AND P0, PT, R9, UR56, PT ;  /* 0x0000003809007c0c */ /* 0x000fc8000bf06270 */
[----:B------:R-:W-:Y:S02]  /*a9e80*/  ISETP.LT.AND P1, PT, R61, UR4, !P0 ;  /* 0x000000043d007c0c */ /* 0x000fe4000c721270 */
[----:B------:R-:W-:Y:S02]  /*a9e90*/  ISETP.LT.AND P0, PT, R60, UR18, !P0 ;  /* 0x000000123c007c0c */ /* 0x000fe4000c701270 */
[----:B------:R-:W-:Y:S02]  /*a9ea0*/  LOP3.LUT R45, R45, 0xffffffdf, RZ, 0xc0, !PT ;  /* 0xffffffdf2d2d7812 */ /* 0x000fe400078ec0ff */
[----:B------:R-:W-:Y:S02]  /*a9eb0*/  SHF.R.U32.HI R27, RZ, 0x8, R13 ;  /* 0x00000008ff1b7819 */ /* 0x000fe4000001160d */
[----:B------:R-:W-:Y:S02]  /*a9ec0*/  R2UR UR56, R3 ;  /* 0x00000000033872ca */ /* 0x000fe400000e0000 */
[----:B------:R-:W-:-:S02]  /*a9ed0*/  PRMT R2, R14, 0x3340, R8 ;  /* 0x000033400e027816 */ /* 0x000fc40000000008 */
[----:B------:R-:W-:Y:S02]  /*a9ee0*/  SHF.R.U32.HI R35, RZ, 0x8, R8 ;  /* 0x00000008ff237819 */ /* 0x000fe40000011608 */
[----:B------:R-:W-:Y:S01]  /*a9ef0*/  SHF.R.U32.HI R9, RZ, 0x8, R14 ;  /* 0x00000008ff097819 */ /* 0x000fe2000001160e */
[----:B------:R-:W0:Y:S01]  /*a9f00*/  LDCU UR4, c[0x0][0x398] ;  /* 0x00007300ff0477ac */ /* 0x000e220008000800 */
[----:B------:R-:W0:Y:S01]  /*a9f10*/  LDCU UR18, c[0x0][0x398] ;  /* 0x00007300ff1277ac */ /* 0x000e220008000800 */
[----:B------:R-:W-:-:S04]  /*a9f20*/  @P1 LOP3.LUT R45, R45, 0x20, RZ, 0xfc, !PT ;  /* 0x000000202d2d1812 */ /* 0x000fc800078efcff */
[----:B------:R-:W-:-:S04]  /*a9f30*/  LOP3.LUT R45, R45, 0xffffffef, RZ, 0xc0, !PT ;  /* 0xffffffef2d2d7812 */ /* 0x000fc800078ec0ff */
[----:B------:R-:W-:Y:S02]  /*a9f40*/  @P0 LOP3.LUT R45, R45, 0x10, RZ, 0xfc, !PT ;  /* 0x000000102d2d0812 */ /* 0x000fe400078efcff */
[----:B------:R-:W-:Y:S02]  /*a9f50*/  ISETP.GE.AND P0, PT, R10, UR64, PT ;  /* 0x000000400a007c0c */ /* 0x000fe4000bf06270 */
[----:B------:R-:W-:Y:S02]  /*a9f60*/  R2UR UR64, R46 ;  /* 0x000000002e4072ca */ /* 0x000fe400000e0000 */
[----:B------:R-:W2:Y:S01]  /*a9f70*/  LDL.LU R46, [R1+0x3144] ;  /* 0x00314400012e7983 */ /* 0x000ea20000300800 */
[----:B------:R-:W-:Y:S02]  /*a9f80*/  ISETP.LT.AND P1, PT, R61, UR14, !P0 ;  /* 0x0000000e3d007c0c */ /* 0x000fe4000c721270 */
[----:B------:R-:W-:Y:S02]  /*a9f90*/  ISETP.LT.AND P0, PT, R60, UR16, !P0 ;  /* 0x000000103c007c0c */ /* 0x000fe4000c701270 */
[----:B------:R-:W-:-:S02]  /*a9fa0*/  LOP3.LUT R45, R45, 0xfffffff7, RZ, 0xc0, !PT ;  /* 0xfffffff72d2d7812 */ /* 0x000fc400078ec0ff */
[----:B------:R-:W-:Y:S02]  /*a9fb0*/  LOP3.LUT R8, R16, 0xffff, RZ, 0xc0, !PT ;  /* 0x0000ffff10087812 */ /* 0x000fe400078ec0ff */
[----:B------:R-:W-:Y:S02]  /*a9fc0*/  LOP3.LUT R27, R27, 0xffff, RZ, 0xc0, !PT ;  /* 0x0000ffff1b1b7812 */ /* 0x000fe400078ec0ff */
[----:B------:R-:W-:Y:S02]  /*a9fd0*/  LOP3.LUT R9, R9, 0xffff, RZ, 0xc0, !PT ;  /* 0x0000ffff09097812 */ /* 0x000fe400078ec0ff */
[----:B------:R-:W-:Y:S01]  /*a9fe0*/  LOP3.LUT R35, R35, 0xffff, RZ, 0xc0, !PT ;  /* 0x0000ffff23237812 */ /* 0x000fe200078ec0ff */
[----:B------:R-:W-:Y:S01]  /*a9ff0*/  VIADD R10, R0, 0xd7 ;  /* 0x000000d7000a7836 */ /* 0x000fe20000000000 */
[----:B------:R-:W-:Y:S01]  /*aa000*/  PRMT R3, R15, 0x3340, R13 ;  /* 0x000033400f037816 */ /* 0x000fe2000000000d */
        /* <DEDUP_REMOVED lines=9> */
[----:B------:R-:W-:Y:S02]  /*aa0a0*/  PRMT R27, R8, 0x3340, R27 ;  /* 0x00003340081b7816 */ /* 0x000fe4000000001b */
[----:B------:R-:W-:Y:S02]  /*aa0b0*/  PRMT R35, R9, 0x3340, R35 ;  /* 0x0000334009237816 */ /* 0x000fe40000000023 */
[----:B--2---:R-:W-:-:S03]  /*aa0c0*/  LOP3.LUT R46, R46, 0x7fffffff, RZ, 0xc0, !PT ;  /* 0x7fffffff2e2e7812 */ /* 0x004fc600078ec0ff */
[----:B------:R-:W-:Y:S02]  /*aa0d0*/  @P1 LOP3.LUT R45, R45, 0x2, RZ, 0xfc, !PT ;  /* 0x000000022d2d1812 */ /* 0x000fe400078efcff */
[----:B------:R-:W-:Y:S01]  /*aa0e0*/  R2UR UR62, R25 ;  /* 0x00000000193e72ca */ /* 0x000fe200000e0000 */
[----:B------:R-:W-:Y:S01]  /*aa0f0*/  VIADD R11, R0, 0xd5 ;  /* 0x000000d5000b7836 */ /* 0x000fe20000000000 */
[----:B------:R-:W2:Y:S01]  /*aa100*/  LDCU UR20, c[0x0][0x398] ;  /* 0x00007300ff1477ac */ /* 0x000ea20008000800 */
[----:B------:R-:W-:Y:S01]  /*aa110*/  LOP3.LUT R45, R45, 0xfffffffe, RZ, 0xc0, !PT ;  /* 0xfffffffe2d2d7812 */ /* 0x000fe200078ec0ff */
[----:B------:R-:W0:Y:S03]  /*aa120*/  LDCU UR22, c[0x0][0x398] ;  /* 0x00007300ff1677ac */ /* 0x000e260008000800 */
[----:B------:R-:W-:-:S05]  /*aa130*/  @P0 LOP3.LUT R45, R45, 0x1, RZ, 0xfc, !PT ;  /* 0x000000012d2d0812 */ /* 0x000fca00078efcff */
[----:B------:R-:W-:Y:S04]  /*aa140*/  STL [R1+0x3044], R45 ;  /* 0x0030442d01007387 */ /* 0x000fe80000100800 */
[----:B------:R-:W2:Y:S04]  /*aa150*/  LDL.LU R25, [R1+0x2cb8] ;  /* 0x002cb80001197983 */ /* 0x000ea80000300800 */
[----:B------:R-:W2:Y:S01]  /*aa160*/  LDL.LU R20, [R1+0x2cc0] ;  /* 0x002cc00001147983 */ /* 0x000ea20000300800 */
[----:B------:R-:W-:Y:S01]  /*aa170*/  ISETP.GE.AND P0, PT, R12, UR68, PT ;  /* 0x000000440c007c0c */ /* 0x000fe2000bf06270 */
[----:B------:R-:W-:-:S02]  /*aa180*/  VIADD R8, R0, 0xe1 ;  /* 0x000000e100087836 */ /* 0x000fc40000000000 */
[----:B------:R-:W2:Y:S01]  /*aa190*/  LDL.LU R55, [R1+0x2f68] ;  /* 0x002f680001377983 */ /* 0x000ea20000300800 */
[----:B------:R-:W-:Y:S02]  /*aa1a0*/  ISETP.LT.AND P1, PT, R61, UR6, !P0 ;  /* 0x000000063d007c0c */ /* 0x000fe4000c721270 */
[----:B------:R-:W-:Y:S02]  /*aa1b0*/  ISETP.LT.AND P0, PT, R60, UR26, !P0 ;  /* 0x0000001a3c007c0c */ /* 0x000fe4000c701270 */
[----:B------:R-:W-:Y:S01]  /*aa1c0*/  R2UR UR68, R26 ;  /* 0x000000001a4472ca */ /* 0x000fe200000e0000 */
[C---:B------:R-:W-:Y:S02]  /*aa1d0*/  VIADD R9, R0.reuse, 0xd9 ;  /* 0x000000d900097836 */ /* 0x040fe40000000000 */
[----:B------:R-:W-:Y:S01]  /*aa1e0*/  VIADD R12, R0, 0xd3 ;  /* 0x000000d3000c7836 */ /* 0x000fe20000000000 */
[----:B------:R-:W0:Y:S05]  /*aa1f0*/  LDCU UR6, c[0x0][0x398] ;  /* 0x00007300ff0677ac */ /* 0x000e2a0008000800 */
[----:B------:R-:W-:-:S04]  /*aa200*/  @P1 LOP3.LUT R46, R46, 0x80000000, RZ, 0xfc, !PT ;  /* 0x800000002e2e1812 */ /* 0x000fc800078efcff */
[----:B------:R-:W-:-:S04]  /*aa210*/  LOP3.LUT R46, R46, 0xbfffffff, RZ, 0xc0, !PT ;  /* 0xbfffffff2e2e7812 */ /* 0x000fc800078ec0ff */
[----:B------:R-:W-:Y:S02]  /*aa220*/  @P0 LOP3.LUT R46, R46, 0x40000000, RZ, 0xfc, !PT ;  /* 0x400000002e2e0812 */ /* 0x000fe400078efcff */
[----:B------:R-:W-:Y:S02]  /*aa230*/  ISETP.GE.AND P0, PT, R8, UR56, PT ;  /* 0x0000003808007c0c */ /* 0x000fe4000bf06270 */
[----:B------:R-:W-:Y:S02]  /*aa240*/  LOP3.LUT R46, R46, 0xdfffffff, RZ, 0xc0, !PT ;  /* 0xdfffffff2e2e7812 */ /* 0x000fe400078ec0ff */
[----:B-1----:R-:W-:Y:S02]  /*aa250*/  ISETP.LT.AND P1, PT, R61, UR24, !P0 ;  /* 0x000000183d007c0c */ /* 0x002fe4000c721270 */
[----:B------:R-:W-:Y:S01]  /*aa260*/  ISETP.LT.AND P0, PT, R60, UR12, !P0 ;  /* 0x0000000c3c007c0c */ /* 0x000fe2000c701270 */
[----:B------:R-:W-:Y:S01]  /*aa270*/  VIADD R8, R0, 0xdf ;  /* 0x000000df00087836 */ /* 0x000fe20000000000 */
[----:B------:R-:W-:Y:S01]  /*aa280*/  R2UR UR26, R44 ;  /* 0x000000002c1a72ca */ /* 0x000fe200000e0000 */
[----:B------:R-:W1:Y:S01]  /*aa290*/  LDCU UR56, c[0x0][0x398] ;  /* 0x00007300ff3877ac */ /* 0x000e620008000800 */
[----:B------:R-:W2:Y:S04]  /*aa2a0*/  LDL.LU R44, [R1+0x2f64] ;  /* 0x002f6400012c7983 */ /* 0x000ea80000300800 */
[----:B------:R-:W2:Y:S01]  /*aa2b0*/  LDL.LU R26, [R1+0x310] ;  /* 0x00031000011a7983 */ /* 0x000ea20000300800 */
[----:B------:R-:W1:Y:S01]  /*aa2c0*/  LDCU UR12, c[0x0][0x398] ;  /* 0x00007300ff0c77ac */ /* 0x000e620008000800 */
[----:B------:R-:W1:Y:S01]  /*aa2d0*/  LDCU UR24, c[0x0][0x398] ;  /* 0x00007300ff1877ac */ /* 0x000e620008000800 */
[----:B------:R-:W-:-:S04]  /*aa2e0*/  @P1 LOP3.LUT R46, R46, 0x20000000, RZ, 0xfc, !PT ;  /* 0x200000002e2e1812 */ /* 0x000fc800078efcff */
[----:B------:R-:W-:-:S04]  /*aa2f0*/  LOP3.LUT R46, R46, 0xefffffff, RZ, 0xc0, !PT ;  /* 0xefffffff2e2e7812 */ /* 0x000fc800078ec0ff */
[----:B------:R-:W-:Y:S02]  /*aa300*/  @P0 LOP3.LUT R46, R46, 0x10000000, RZ, 0xfc, !PT ;  /* 0x100000002e2e0812 */ /* 0x000fe400078efcff */
[----:B------:R-:W-:-:S04]  /*aa310*/  ISETP.GE.AND P0, PT, R8, UR64, PT ;  /* 0x0000004008007c0c */ /* 0x000fc8000bf06270 */
[----:B0-----:R-:W-:Y:S02]  /*aa320*/  ISETP.LT.AND P1, PT, R61, UR30, !P0 ;  /* 0x0000001e3d007c0c */ /* 0x001fe4000c721270 */
[----:B------:R-:W-:Y:S02]  /*aa330*/  ISETP.LT.AND P0, PT, R60, UR32, !P0 ;  /* 0x000000203c007c0c */ /* 0x000fe4000c701270 */
[----:B------:R-:W-:Y:S01]  /*aa340*/  LOP3.LUT R46, R46, 0xf7ffffff, RZ, 0xc0, !PT ;  /* 0xf7ffffff2e2e7812 */ /* 0x000fe200078ec0ff */
[----:B------:R-:W-:Y:S01]  /*aa350*/  VIADD R8, R0, 0xdd ;  /* 0x000000dd00087836 */ /* 0x000fe20000000000 */
[----:B------:R-:W0:Y:S01]  /*aa360*/  LDCU UR30, c[0x0][0x398] ;  /* 0x00007300ff1e77ac */ /* 0x000e220008000800 */
[----:B------:R-:W0:Y:S06]  /*aa370*/  LDCU UR32, c[0x0][0x398] ;  /* 0x00007300ff2077ac */ /* 0x000e2c0008000800 */
[----:B------:R-:W-:-:S04]  /*aa380*/  @P1 LOP3.LUT R46, R46, 0x8000000, RZ, 0xfc, !PT ;  /* 0x080000002e2e1812 */ /* 0x000fc800078efcff */
[----:B------:R-:W-:-:S04]  /*aa390*/  LOP3.LUT R46, R46, 0xfbffffff, RZ, 0xc0, !PT ;  /* 0xfbffffff2e2e7812 */ /* 0x000fc800078ec0ff */
[----:B------:R-:W-:Y:S02]  /*aa3a0*/  @P0 LOP3.LUT R46, R46, 0x4000000, RZ, 0xfc, !PT ;  /* 0x040000002e2e0812 */ /* 0x000fe400078efcff */
[----:B------:R-:W-:-:S04]  /*aa3b0*/  ISETP.GE.AND P0, PT, R8, UR62, PT ;  /* 0x0000003e08007c0c */ /* 0x000fc8000bf06270 */
[----:B---3--:R-:W-:Y:S02]  /*aa3c0*/  ISETP.LT.AND P1, PT, R61, UR28, !P0 ;  /* 0x0000001c3d007c0c */ /* 0x008fe4000c721270 */
[----:B----4-:R-:W-:Y:S02]  /*aa3d0*/  ISETP.LT.AND P0, PT, R60, UR36, !P0 ;  /* 0x000000243c007c0c */ /* 0x010fe4000c701270 */
[----:B------:R-:W-:Y:S01]  /*aa3e0*/  LOP3.LUT R46, R46, 0xfdffffff, RZ, 0xc0, !PT ;  /* 0xfdffffff2e2e7812 */ /* 0x000fe200078ec0ff */
[----:B------:R-:W-:Y:S01]  /*aa3f0*/  VIADD R8, R0, 0xdb ;  /* 0x000000db00087836 */ /* 0x000fe20000000000 */
[----:B------:R-:W3:Y:S01]  /*aa400*/  LDCU UR28, c[0x0][0x398] ;  /* 0x00007300ff1c77ac */ /* 0x000ee20008000800 */
[----:B------:R-:W4:Y:S06]  /*aa410*/  LDCU UR36, c[0x0][0x398] ;  /* 0x00007300ff2477ac */ /* 0x000f2c0008000800 */
[----:B------:R-:W-:-:S04]  /*aa420*/  @P1 LOP3.LUT R46, R46, 0x2000000, RZ, 0xfc, !PT ;  /* 0x020000002e2e1812 */ /* 0x000fc800078efcff */
[----:B------:R-:W-:-:S04]  /*aa430*/  LOP3.LUT R46, R46, 0xfeffffff, RZ, 0xc0, !PT ;  /* 0xfeffffff2e2e7812 */ /* 0x000fc800078ec0ff */
[----:B------:R-:W-:Y:S02]  /*aa440*/  @P0 LOP3.LUT R46, R46, 0x1000000, RZ, 0xfc, !PT ;  /* 0x010000002e2e0812 */ /* 0x000fe400078efcff */
[----:B------:R-:W-:Y:S01]  /*aa450*/  ISETP.GE.AND P0, PT, R8, UR26, PT ;  /* 0x0000001a08007c0c */ /* 0x000fe2000bf06270 */
[----:B------:R-:W0:Y:S03]  /*aa460*/  LDCU UR26, c[0x0][0x398] ;  /* 0x00007300ff1a77ac */ /* 0x000e260008000800 */
[----:B------:R-:W-:Y:S02]  /*aa470*/  ISETP.LT.AND P1, PT, R61, UR38, !P0 ;  /* 0x000000263d007c0c */ /* 0x000fe4000c721270 */
[----:B--2---:R-:W-:Y:S02]  /*aa480*/  R2UR UR64, R25 ;  /* 0x00000000194072ca */ /* 0x004fe400000e0000 */
[----:B------:R-:W-:Y:S01]  /*aa490*/  R2UR UR62, R20 ;  /* 0x00000000143e72ca */ /* 0x000fe200000e0000 */
[----:B------:R-:W2:Y:S04]  /*aa4a0*/  LDL.LU R25, [R1+0x30c] ;  /* 0x00030c0001197983 */ /* 0x000ea80000300800 */
[----:B------:R-:W3:Y:S04]  /*aa4b0*/  LDL.LU R19, [R1+0x2f24] ;  /* 0x002f240001137983 */ /* 0x000ee80000300800 */
[----:B------:R-:W3:Y:S01]  /*aa4c0*/  LDL.LU R20, [R1+0x2f28] ;  /* 0x002f280001147983 */ /* 0x000ee20000300800 */
[----:B------:R-:W-:-:S02]  /*aa4d0*/  ISETP.LT.AND P0, PT, R60, UR34, !P0 ;  /* 0x000000223c007c0c */ /* 0x000fc4000c701270 */
[----:B------:R-:W-:Y:S02]  /*aa4e0*/  LOP3.LUT R46, R46, 0xff7fffff, RZ, 0xc0, !PT ;  /* 0xff7fffff2e2e7812 */ /* 0x000fe400078ec0ff */
[----:B------:R-:W-:Y:S01]  /*aa4f0*/  LOP3.LUT R15, R55, 0xffff, RZ, 0xc0, !PT ;  /* 0x0000ffff370f7812 */ /* 0x000fe200078ec0ff */
[----:B------:R-:W3:Y:S01]  /*aa500*/  LDL.LU R18, [R1+0x2f78] ;  /* 0x002f780001127983 */ /* 0x000ee20000300800 */
[----:B------:R-:W0:Y:S01]  /*aa510*/  LDCU UR34, c[0x0][0x398] ;  /* 0x00007300ff2277ac */ /* 0x000e220008000800 */
[----:B------:R-:W-:Y:S01]  /*aa520*/  @P1 LOP3.LUT R46, R46, 0x800000, RZ, 0xfc, !PT ;  /* 0x008000002e2e1812 */ /* 0x000fe200078efcff */
[----:B------:R-:W0:Y:S03]  /*aa530*/  LDCU UR38, c[0x0][0x398] ;  /* 0x00007300ff2677ac */ /* 0x000e260008000800 */
[----:B------:R-:W-:-:S04]  /*aa540*/  LOP3.LUT R46, R46, 0xffbfffff, RZ, 0xc0, !PT ;  /* 0xffbfffff2e2e7812 */ /* 0x000fc800078ec0ff */
[----:B------:R-:W-:Y:S02]  /*aa550*/  @P0 LOP3.LUT R46, R46, 0x400000, RZ, 0xfc, !PT ;  /* 0x004000002e2e0812 */ /* 0x000fe400078efcff */
[----:B------:R-:W-:Y:S02]  /*aa560*/  ISETP.GE.AND P0, PT, R9, UR68, PT ;  /* 0x0000004409007c0c */ /* 0x000fe4000bf06270 */
[----:B------:R-:W-:Y:S01]  /*aa570*/  SHF.R.U32.HI R16, RZ, 0x8, R15 ;  /* 0x00000008ff107819 */ /* 0x000fe2000001160f */
[----:B------:R-:W0:Y:S01]  /*aa580*/  LDCU UR68, c[0x0][0x398] ;  /* 0x00007300ff4477ac */ /* 0x000e220008000800 */
[----:B------:R-:W-:Y:S02]  /*aa590*/  ISETP.LT.AND P1, PT, R61, UR44, !P0 ;  /* 0x0000002c3d007c0c */ /* 0x000fe4000c721270 */
[----:B------:R-:W-:Y:S02]  /*aa5a0*/  ISETP.LT.AND P0, PT, R60, UR43, !P0 ;  /* 0x0000002b3c007c0c */ /* 0x000fe4000c701270 */
[----:B------:R-:W-:Y:S01]  /*aa5b0*/  LOP3.LUT R46, R46, 0xffdfffff, RZ, 0xc0, !PT ;  /* 0xffdfffff2e2e7812 */ /* 0x000fe200078ec0ff */
        /* <DEDUP_REMOVED lines=8> */
[----:B------:R-:W-:Y:S02]  /*aa640*/  ISETP.LT.AND P0, PT, R60, UR46, !P0 ;  /* 0x0000002e3c007c0c */ /* 0x000fe4000c701270 */
[----:B------:R-:W-:-:S02]  /*aa650*/  LOP3.LUT R13, R26, 0xffff, RZ, 0xc0, !PT ;  /* 0x0000ffff1a0d7812 */ /* 0x000fc400078ec0ff */
[----:B------:R-:W-:Y:S02]  /*aa660*/  LOP3.LUT R14, R44, 0xffff, RZ, 0xc0, !PT ;  /* 0x0000ffff2c0e7812 */ /* 0x000fe400078ec0ff */
[----:B--2---:R-:W-:-:S05]  /*aa670*/  LOP3.LUT R8, R25, 0xffff, RZ, 0xc0, !PT ;  /* 0x0000ffff19087812 */ /* 0x004fca00078ec0ff */
[----:B------:R-:W-:Y:S01]  /*aa680*/  @P1 LOP3.LUT R46, R46, 0x80000, RZ, 0xfc, !PT ;  /* 0x000800002e2e1812 */ /* 0x000fe200078efcff */
[----:B------:R-:W-:Y:S01]  /*aa690*/  VIADD R10, R0, 0xc7 ;  /* 0x000000c7000a7836 */ /* 0x000fe20000000000 */
[----:B------:R-:W2:Y:S01]  /*aa6a0*/  LDCU UR46, c[0x0][0x398] ;  /* 0x00007300ff2e77ac */ /* 0x000ea20008000800 */
[----:B------:R-:W0:Y:S01]  /*aa6b0*/  LDCU UR61, c[0x0][0x398] ;  /* 0x00007300ff3d77ac */ /* 0x000e220008000800 */
[----:B------:R-:W-:Y:S01]  /*aa6c0*/  LOP3.LUT R46, R46, 0xfffbffff, RZ, 0xc0, !PT ;  /* 0xfffbffff2e2e7812 */ /* 0x000fe200078ec0ff */
[----:B------:R-:W0:Y:S03]  /*aa6d0*/  LDCU UR64, c[0x0][0x398] ;  /* 0x00007300ff4077ac */ /* 0x000e260008000800 */
[----:B------:R-:W-:Y:S02]  /*aa6e0*/  @P0 LOP3.LUT R46, R46, 0x40000, RZ, 0xfc, !PT ;  /* 0x000400002e2e0812 */ /* 0x000fe400078efcff */
[----:B------:R-:W-:-:S02]  /*aa6f0*/  ISETP.GE.AND P0, PT, R11, UR62, PT ;  /* 0x0000003e0b007c0c */ /* 0x000fc4000bf06270 */
[----:B------:R-:W-:Y:S02]  /*aa700*/  LOP3.LUT R46, R46, 0xfffdffff, RZ, 0xc0, !PT ;  /* 0xfffdffff2e2e7812 */ /* 0x000fe400078ec0ff */
[----:B------:R-:W-:Y:S02]  /*aa710*/  ISETP.LT.AND P1, PT, R61, UR58, !P0 ;  /* 0x0000003a3d007c0c */ /* 0x000fe4000c721270 */
[----:B------:R-:W-:Y:S02]  /*aa720*/  ISETP.LT.AND P0, PT, R60, UR55, !P0 ;  /* 0x000000373c007c0c */ /* 0x000fe4000c701270 */
[----:B------:R-:W-:Y:S02]  /*aa730*/  SHF.R.U32.HI R25, RZ, 0x8, R13 ;  /* 0x00000008ff197819 */ /* 0x000fe4000001160d */
[--C-:B------:R-:W-:Y:S02]  /*aa740*/  PRMT R44, R14, 0x3340, R8.reuse ;  /* 0x000033400e2c7816 */ /* 0x100fe40000000008 */
[----:B------:R-:W-:-:S02]  /*aa750*/  SHF.R.U32.HI R26, RZ, 0x8, R8 ;  /* 0x00000008ff1a7819 */ /* 0x000fc40000011608 */
[----:B------:R-:W-:Y:S01]  /*aa760*/  SHF.R.U32.HI R9, RZ, 0x8, R14 ;  /* 0x00000008ff097819 */ /* 0x000fe2000001160e */
[----:B------:R-:W-:Y:S01]  /*aa770*/  VIADD R11, R0, 0xc5 ;  /* 0x000000c5000b7836 */ /* 0x000fe20000000000 */
[----:B------:R-:W-:Y:S01]  /*aa780*/  PRMT R55, R15, 0x3340, R13 ;  /* 0x000033400f377816 */ /* 0x000fe2000000000d */
[----:B------:R-:W0:Y:S01]  /*aa790*/  LDCU UR58, c[0x0][0x398] ;  /* 0x00007300ff3a77ac */ /* 0x000e220008000800 */
[----:B------:R-:W0:Y:S01]  /*aa7a0*/  LDCU UR62, c[0x0][0x398] ;  /* 0x00007300ff3e77ac */ /* 0x000e220008000800 */
        /* <DEDUP_REMOVED lines=8> */
[----:B------:R-:W-:Y:S02]  /*aa830*/  LOP3.LUT R8, R16, 0xffff, RZ, 0xc0, !PT ;  /* 0x0000ffff10087812 */ /* 0x000fe400078ec0ff */
[----:B------:R-:W-:Y:S02]  /*aa840*/  LOP3.LUT R25, R25, 0xffff, RZ, 0xc0, !PT ;  /* 0x0000ffff19197812 */ /* 0x000fe400078ec0ff */
[----:B---3--:R-:W-:-:S02]  /*aa850*/  R2UR.FILL UR41, R19 ;  /* 0x00000000132972ca */ /* 0x008fc400004e0000 */
[----:B------:R-:W-:Y:S01]  /*aa860*/  LOP3.LUT R9, R9, 0xffff, RZ, 0xc0, !PT ;  /* 0x0000ffff09097812 */ /* 0x000fe200078ec0ff */
[----:B------:R-:W3:Y:S01]  /*aa870*/  LDL.LU R19, [R1+0x2f74] ;  /* 0x002f740001137983 */ /* 0x000ee20000300800 */
[----:B------:R-:W-:Y:S01]  /*aa880*/  PRMT R25, R8, 0x3340, R25 ;  /* 0x0000334008197816 */ /* 0x000fe20000000019 */
[----:B------:R-:W-:Y:S01]  /*aa890*/  VIADD R8, R0, 0xd1 ;  /* 0x000000d100087836 */ /* 0x000fe20000000000 */
[----:B------:R-:W-:Y:S02]  /*aa8a0*/  LOP3.LUT R26, R26, 0xffff, RZ, 0xc0, !PT ;  /* 0x0000ffff1a1a7812 */ /* 0x000fe400078ec0ff */
[----:B------:R-:W-:Y:S01]  /*aa8b0*/  LOP3.LUT R15, R18, 0xffff, RZ, 0xc0, !PT ;  /* 0x0000ffff120f7812 */ /* 0x000fe200078ec0ff */
[----:B------:R-:W-:Y:S01]  /*aa8c0*/  VIADD R12, R0, 0xc3 ;  /* 0x000000c3000c7836 */ /* 0x000fe20000000000 */
[----:B------:R-:W-:Y:S01]  /*aa8d0*/  @P1 LOP3.LUT R46, R46, 0x8000, RZ, 0xfc, !PT ;  /* 0x000080002e2e1812 */ /* 0x000fe200078efcff */
[----:B------:R-:W0:Y:S01]  /*aa8e0*/  LDCU UR52, c[0x0][0x398] ;  /* 0x00007300ff3477ac */ /* 0x000e220008000800 */
[----:B------:R-:W0:Y:S02]  /*aa8f0*/  LDCU UR50, c[0x0][0x398] ;  /* 0x00007300ff3277ac */ /* 0x000e240008000800 */
[----:B------:R-:W-:-:S04]  /*aa900*/  LOP3.LUT R46, R46, 0xffffbfff, RZ, 0xc0, !PT ;  /* 0xffffbfff2e2e7812 */ /* 0x000fc800078ec0ff */
[----:B------:R-:W-:Y:S02]  /*aa910*/  @P0 LOP3.LUT R46, R46, 0x4000, RZ, 0xfc, !PT ;  /* 0x000040002e2e0812 */ /* 0x000fe400078efcff */
[----:B------:R-:W-:Y:S02]  /*aa920*/  ISETP.GE.AND P0, PT, R8, UR40, PT ;  /* 0x0000002808007c0c */ /* 0x000fe4000bf06270 */
[----:B------:R-:W-:Y:S02]  /*aa930*/  R2UR.FILL UR40, R20 ;  /* 0x00000000142872ca */ /* 0x000fe400004e0000 */
[----:B------:R-:W2:Y:S01]  /*aa940*/  LDL.LU R20, [R1+0x31c] ;  /* 0x00031c0001147983 */ /* 0x000ea20000300800 */
[----:B------:R-:W-:Y:S02]  /*aa950*/  ISETP.LT.AND P1, PT, R61, UR67, !P0 ;  /* 0x000000433d007c0c */ /* 0x000fe4000c721270 */
[----:B------:R-:W-:Y:S02]  /*aa960*/  ISETP.LT.AND P0, PT, R60, UR49, !P0 ;  /* 0x000000313c007c0c */ /* 0x000fe4000c701270 */
[----:B------:R-:W-:Y:S01]  /*aa970*/  LOP3.LUT R46, R46, 0xffffdfff, RZ, 0xc0, !PT ;  /* 0xffffdfff2e2e7812 */ /* 0x000fe200078ec0ff */
[----:B------:R-:W-:Y:S01]  /*aa980*/  VIADD R8, R0, 0xcf ;  /* 0x000000cf00087836 */ /* 0x000fe20000000000 */
[----:B------:R-:W-:-:S02]  /*aa990*/  PRMT R26, R9, 0x3340, R26 ;  /* 0x00003340091a7816 */ /* 0x000fc4000000001a */
        /* <DEDUP_REMOVED lines=9> */
[----:B------:R-:W-:Y:S01]  /*aaa30*/  ISETP.LT.AND P0, PT, R60, UR70, !P0 ;  /* 0x000000463c007c0c */ /* 0x000fe2000c701270 */
[C---:B------:R-:W-:Y:S02]  /*aaa40*/  VIADD R8, R0.reuse, 0xcd ;  /* 0x000000cd00087836 */ /* 0x040fe40000000000 */
[----:B------:R-:W-:Y:S01]  /*aaa50*/  VIADD R9, R0, 0xc9 ;  /* 0x000000c900097836 */ /* 0x000fe20000000000 */
[----:B------:R-:W0:Y:S01]  /*aaa60*/  LDCU UR70, c[0x0][0x398] ;  /* 0x00007300ff4677ac */ /* 0x000e220008000800 */
[----:B------:R-:W0:Y:S01]  /*aaa70*/  LDCU UR73, c[0x0][0x398] ;  /* 0x00007300ff4977ac */ /* 0x000e220008000800 */
[----:B------:R-:W0:Y:S05]  /*aaa80*/  LDCU UR31, c[0x0][0x398] ;  /* 0x00007300ff1f77ac */ /* 0x000e2a0008000800 */
        /* <DEDUP_REMOVED lines=15> */
[----:B------:R-:W-:Y:S01]  /*aab80*/  LOP3.LUT R8, R47, 0xffff, RZ, 0xc0, !PT ;  /* 0x0000ffff2f087812 */ /* 0x000fe200078ec0ff */
[----:B------:R-:W1:Y:S01]  /*aab90*/  LDCU UR27, c[0x0][0x398] ;  /* 0x00007300ff1b77ac */ /* 0x000e620008000800 */
[----:B------:R-:W4:Y:S01]  /*aaba0*/  LDL.LU R47, [R1+0x3140] ;  /* 0x00314000012f7983 */ /* 0x000f220000300800 */
[----:B0-----:R-:W-:Y:S02]  /*aabb0*/  ISETP.LT.AND P1, PT, R61, UR55, !P0 ;  /* 0x000000373d007c0c */ /* 0x001fe4000c721270 */
[----:B------:R-:W-:Y:S01]  /*aabc0*/  ISETP.LT.AND P0, PT, R60, UR10, !P0 ;  /* 0x0000000a3c007c0c */ /* 0x000fe2000c701270 */
[----:B------:R-:W0:Y:S01]  /*aabd0*/  LDCU UR55, c[0x0][0x398] ;  /* 0x00007300ff3777ac */ /* 0x000e220008000800 */
[----:B------:R-:W-:Y:S01]  /*aabe0*/  LOP3.LUT R46, R46, 0xffffff7f, RZ, 0xc0, !PT ;  /* 0xffffff7f2e2e7812 */ /* 0x000fe200078ec0ff */
[----:B------:R-:W0:Y:S08]  /*aabf0*/  LDCU UR10, c[0x0][0x398] ;  /* 0x00007300ff0a77ac */ /* 0x000e300008000800 */
[----:B------:R-:W-:-:S04]  /*aac00*/  @P1 LOP3.LUT R46, R46, 0x80, RZ, 0xfc, !PT ;  /* 0x000000802e2e1812 */ /* 0x000fc800078efcff */
[----:B------:R-:W-:-:S04]  /*aac10*/  LOP3.LUT R46, R46, 0xffffffbf, RZ, 0xc0, !PT ;  /* 0xffffffbf2e2e7812 */ /* 0x000fc800078ec0ff */
[----:B------:R-:W-:Y:S02]  /*aac20*/  @P0 LOP3.LUT R46, R46, 0x40, RZ, 0xfc, !PT ;  /* 0x000000402e2e0812 */ /* 0x000fe400078efcff */
[----:B------:R-:W-:Y:S01]  /*aac30*/  ISETP.GE.AND P0, PT, R9, UR25, PT ;  /* 0x0000001909007c0c */ /* 0x000fe2000bf06270 */
[----:B------:R-:W1:Y:S03]  /*aac40*/  LDCU UR25, c[0x0][0x398] ;  /* 0x00007300ff1977ac */ /* 0x000e660008000800 */
[----:B0-----:R-:W-:Y:S02]  /*aac50*/  ISETP.LT.AND P1, PT, R61, UR55, !P0 ;  /* 0x000000373d007c0c */ /* 0x001fe4000c721270 */
[----:B------:R-:W-:Y:S02]  /*aac60*/  ISETP.LT.AND P0, PT, R60, UR76, !P0 ;  /* 0x0000004c3c007c0c */ /* 0x000fe4000c701270 */
[----:B------:R-:W-:Y:S01]  /*aac70*/  LOP3.LUT R46, R46, 0xffffffdf, RZ, 0xc0, !PT ;  /* 0xffffffdf2e2e7812 */ /* 0x000fe200078ec0ff */
        /* <DEDUP_REMOVED lines=9> */
[----:B------:R-:W-:Y:S01]  /*aad10*/  SHF.R.U32.HI R10, RZ, 0x8, R8 ;  /* 0x00000008ff0a7819 */ /* 0x000fe20000011608 */
[----:B------:R-:W0:Y:S01]  /*aad20*/  LDCU UR74, c[0x0][0x398] ;  /* 0x00007300ff4a77ac */ /* 0x000e220008000800 */
[----:B------:R-:W0:Y:S05]  /*aad30*/  LDCU UR75, c[0x0][0x398] ;  /* 0x00007300ff4b77ac */ /* 0x000e2a0008000800 */
[----:B------:R-:W-:-:S04]  /*aad40*/  @P1 LOP3.LUT R46, R46, 0x8, RZ, 0xfc, !PT ;  /* 0x000000082e2e1812 */ /* 0x000fc800078efcff */
[----:B------:R-:W-:-:S04]  /*aad50*/  LOP3.LUT R46, R46, 0xfffffffb, RZ, 0xc0, !PT ;  /* 0xfffffffb2e2e7812 */ /* 0x000fc800078ec0ff */
[----:B------:R-:W-:Y:S02]  /*aad60*/  @P0 LOP3.LUT R46, R46, 0x4, RZ, 0xfc, !PT ;  /* 0x000000042e2e0812 */ /* 0x000fe400078efcff */
[----:B------:R-:W-:-:S04]  /*aad70*/  ISETP.GE.AND P0, PT, R11, UR21, PT ;  /* 0x000000150b007c0c */ /* 0x000fc8000bf06270 */
[----:B0-----:R-:W-:Y:S02]  /*aad80*/  ISETP.LT.AND P1, PT, R61, UR76, !P0 ;  /* 0x0000004c3d007c0c */ /* 0x001fe4000c721270 */
[----:B-1----:R-:W-:Y:S02]  /*aad90*/  ISETP.LT.AND P0, PT, R60, UR56, !P0 ;  /* 0x000000383c007c0c */ /* 0x002fe4000c701270 */
[----:B------:R-:W-:Y:S02]  /*aada0*/  LOP3.LUT R46, R46, 0xfffffffd, RZ, 0xc0, !PT ;  /* 0xfffffffd2e2e7812 */ /* 0x000fe400078ec0ff */
[----:B------:R-:W-:Y:S01]  /*aadb0*/  LOP3.LUT R10, R10, 0xffff, RZ, 0xc0, !PT ;  /* 0x0000ffff0a0a7812 */ /* 0x000fe200078ec0ff */
[----:B------:R-:W0:Y:S01]  /*aadc0*/  LDCU UR56, c[0x0][0x398] ;  /* 0x00007300ff3877ac */ /* 0x000e220008000800 */
[----:B------:R-:W1:Y:S05]  /*aadd0*/  LDCU UR76, c[0x0][0x398] ;  /* 0x00007300ff4c77ac */ /* 0x000e6a0008000800 */
[----:B------:R-:W-:-:S04]  /*aade0*/  @P1 LOP3.LUT R46, R46, 0x2, RZ, 0xfc, !PT ;  /* 0x000000022e2e1812 */ /* 0x000fc800078efcff */
[----:B------:R-:W-:-:S04]  /*aadf0*/  LOP3.LUT R46, R46, 0xfffffffe, RZ, 0xc0, !PT ;  /* 0xfffffffe2e2e7812 */ /* 0x000fc800078ec0ff */
[----:B------:R-:W-:Y:S02]  /*aae00*/  @P0 LOP3.LUT R46, R46, 0x1, RZ, 0xfc, !PT ;  /* 0x000000012e2e0812 */ /* 0x000fe400078efcff */
[----:B---3--:R-:W-:Y:S02]  /*aae10*/  LOP3.LUT R14, R19, 0xffff, RZ, 0xc0, !PT ;  /* 0x0000ffff130e7812 */ /* 0x008fe400078ec0ff */
[----:B--2---:R-:W-:-:S04]  /*aae20*/  LOP3.LUT R13, R20, 0xffff, RZ, 0xc0, !PT ;  /* 0x0000ffff140d7812 */ /* 0x004fc800078ec0ff */
[--C-:B------:R-:W-:Y:S02]  /*aae30*/  PRMT R9, R15, 0x3340, R13.reuse ;  /* 0x000033400f097816 */ /* 0x100fe4000000000d */
[----:B------:R-:W-:-:S03]  /*aae40*/  SHF.R.U32.HI R13, RZ, 0x8, R13 ;  /* 0x00000008ff0d7819 */ /* 0x000fc6000001160d */
[----:B------:R2:W-:Y:S01]  /*aae50*/  STL [R1+0x250], R9 ;  /* 0x0002500901007387 */ /* 0x0005e20000100800 */
[----:B------:R-:W-:Y:S02]  /*aae60*/  SHF.R.U32.HI R15, RZ, 0x8, R14 ;  /* 0x00000008ff0f7819 */ /* 0x000fe4000001160e */
[----:B--2---:R-:W-:Y:S02]  /*aae70*/  PRMT R9, R14, 0x3340, R8 ;  /* 0x000033400e097816 */ /* 0x004fe40000000008 */
[----:B------:R-:W-:-:S03]  /*aae80*/  LOP3.LUT R8, R13, 0xffff, RZ, 0xc0, !PT ;  /* 0x0000ffff0d087812 */ /* 0x000fc600078ec0ff */
[----:B------:R2:W-:Y:S04]  /*aae90*/  STL [R1+0x258], R9 ;  /* 0x0002580901007387 */ /* 0x0005e80000100800 */
[----:B------:R-:W-:Y:S01]  /*aaea0*/  STL [R1+0x3048], R46 ;  /* 0x0030482e01007387 */ /* 0x000fe20000100800 */
[----:B------:R-:W-:-:S03]  /*aaeb0*/  LOP3.LUT R11, R15, 0xffff, RZ, 0xc0, !PT ;  /* 0x0000ffff0f0b7812 */ /* 0x000fc600078ec0ff */
[----:B------:R-:W3:Y:S01]  /*aaec0*/  LDL.LU R17, [R1+0x2f80] ;  /* 0x002f800001117983 */ /* 0x000ee20000300800 */
[----:B--2---:R-:W-:-:S04]  /*aaed0*/  LOP3.LUT R9, R16, 0xffff, RZ, 0xc0, !PT ;  /* 0x0000ffff10097812 */ /* 0x004fc800078ec0ff */
[----:B------:R-:W-:Y:S02]  /*aaee0*/  PRMT R8, R9, 0x3340, R8 ;  /* 0x0000334009087816 */ /* 0x000fe40000000008 */
[----:B------:R-:W-:-:S03]  /*aaef0*/  PRMT R9, R11, 0x3340, R10 ;  /* 0x000033400b097816 */ /* 0x000fc6000000000a */
[----:B------:R2:W-:Y:S04]  /*aaf00*/  STL [R1+0x1a8], R8 ;  /* 0x0001a80801007387 */ /* 0x0005e80000100800 */
[----:B------:R-:W3:Y:S04]  /*aaf10*/  LDL.LU R18, [R1+0x2f7c] ;  /* 0x002f7c0001127983 */ /* 0x000ee80000300800 */
[----:B------:R-:W3:Y:S04]  /*aaf20*/  LDL.LU R19, [R1+0x324] ;  /* 0x0003240001137983 */ /* 0x000ee80000300800 */
[----:B------:R0:W-:Y:S04]  /*aaf30*/  STL [R1+0x1ac], R9 ;  /* 0x0001ac0901007387 */ /* 0x0001e80000100800 */
[----:B------:R-:W3:Y:S01]  /*aaf40*/  LDL.LU R20, [R1+0x318] ;  /* 0x0003180001147983 */ /* 0x000ee20000300800 */
[----:B------:R-:W-:-:S04]  /*aaf50*/  ISETP.GE.AND P0, PT, R12, UR19, PT ;  /* 0x000000130c007c0c */ /* 0x000fc8000bf06270 */
[----:B------:R-:W-:Y:S02]  /*aaf60*/  ISETP.LT.AND P1, PT, R61, UR6, !P0 ;  /* 0x000000063d007c0c */ /* 0x000fe4000c721270 */
[----:B------:R-:W-:Y:S01]  /*aaf70*/  ISETP.LT.AND P0, PT, R60, UR12, !P0 ;  /* 0x0000000c3c007c0c */ /* 0x000fe2000c701270 */
[----:B--2---:R-:W-:Y:S01]  /*aaf80*/  VIADD R8, R0, 0xc1 ;  /* 0x000000c100087836 */ /* 0x004fe20000000000 */
[----:B----4-:R-:W-:-:S09]  /*aaf90*/  LOP3.LUT R47, R47, 0x7fffffff, RZ, 0xc0, !PT ;  /* 0x7fffffff2f2f7812 */ /* 0x010fd200078ec0ff */
        /* <DEDUP_REMOVED lines=8> */
[----:B0-----:R-:W-:-:S02]  /*ab020*/  VIADD R9, R0, 0xb9 ;  /* 0x000000b900097836 */ /* 0x001fc40000000000 */
[C---:B------:R-:W-:Y:S01]  /*ab030*/  VIADD R10, R0.reuse, 0xb8 ;  /* 0x000000b8000a7836 */ /* 0x040fe20000000000 */
[----:B------:R-:W0:Y:S01]  /*ab040*/  LDCU.64 UR18, c[0x0][0x398] ;  /* 0x00007300ff1277ac */ /* 0x000e220008000a00 */
[C---:B------:R-:W-:Y:S02]  /*ab050*/  VIADD R11, R0.reuse, 0xb7 ;  /* 0x000000b7000b7836 */ /* 0x040fe40000000000 */
[----:B------:R-:W-:Y:S01]  /*ab060*/  VIADD R12, R0, 0xb6 ;  /* 0x000000b6000c7836 */ /* 0x000fe20000000000 */
[----:B------:R-:W2:Y:S01]  /*ab070*/  LDCU UR11, c[0x0][0x398] ;  /* 0x00007300ff0b77ac */ /* 0x000ea20008000800 */
        /* <DEDUP_REMOVED lines=8> */
[----:B------:R-:W4:Y:S01]  /*ab100*/  LDCU.64 UR20, c[0x0][0x398] ;  /* 0x00007300ff1477ac */ /* 0x000f220008000a00 */
[----:B------:R-:W0:Y:S08]  /*ab110*/  LDCU UR39, c[0x0][0x398] ;  /* 0x00007300ff2777ac */ /* 0x000e300008000800 */
        /* <DEDUP_REMOVED lines=8> */
[----:B------:R-:W0:Y:S01]  /*ab1a0*/  LDCU.64 UR22, c[0x0][0x398] ;  /* 0x00007300ff1677ac */ /* 0x000e220008000a00 */
[----:B------:R-:W0:Y:S08]  /*ab1b0*/  LDCU UR37, c[0x0][0x398] ;  /* 0x00007300ff2577ac */ /* 0x000e300008000800 */
[----:B------:R-:W-:-:S04]  /*ab1c0*/  @P1 LOP3.LUT R47, R47, 0x2000000, RZ, 0xfc, !PT ;  /* 0x020000002f2f1812 */ /* 0x000fc800078efcff */
[----:B------:R-:W-:-:S04]  /*ab1d0*/  LOP3.LUT R47, R47, 0xfeffffff, RZ, 0xc0, !PT ;  /* 0xfeffffff2f2f7812 */ /* 0x000fc800078ec0ff */
[----:B------:R-:W-:Y:S02]  /*ab1e0*/  @P0 LOP3.LUT R47, R47, 0x1000000, RZ, 0xfc, !PT ;  /* 0x010000002f2f0812 */ /* 0x000fe400078efcff */
[----:B------:R-:W-:Y:S01]  /*ab1f0*/  ISETP.GE.AND P0, PT, R8, UR35, PT ;  /* 0x0000002308007c0c */ /* 0x000fe2000bf06270 */
[----:B------:R-:W0:Y:S03]  /*ab200*/  LDCU UR35, c[0x0][0x398] ;  /* 0x00007300ff2377ac */ /* 0x000e260008000800 */
        /* <DEDUP_REMOVED lines=13> */
[----:B------:R-:W0:Y:S08]  /*ab2e0*/  LDCU UR36, c[0x0][0x398] ;  /* 0x00007300ff2477ac */ /* 0x000e300008000800 */
        /* <DEDUP_REMOVED lines=8> */
[----:B------:R-:W0:Y:S01]  /*ab370*/  LDCU UR34, c[0x0][0x398] ;  /* 0x00007300ff2277ac */ /* 0x000e220008000800 */
[----:B---3--:R-:W-:-:S04]  /*ab380*/  LOP3.LUT R15, R17, 0xffff, RZ, 0xc0, !PT ;  /* 0x0000ffff110f7812 */ /* 0x008fc800078ec0ff */
[----:B------:R-:W-:Y:S02]  /*ab390*/  SHF.R.U32.HI R17, RZ, 0x8, R15 ;  /* 0x00000008ff117819 */ /* 0x000fe4000001160f */
[----:B------:R-:W-:Y:S02]  /*ab3a0*/  LOP3.LUT R13, R19, 0xffff, RZ, 0xc0, !PT ;  /* 0x0000ffff130d7812 */ /* 0x000fe400078ec0ff */
[----:B------:R-:W-:Y:S02]  /*ab3b0*/  LOP3.LUT R14, R18, 0xffff, RZ, 0xc0, !PT ;  /* 0x0000ffff120e7812 */ /* 0x000fe400078ec0ff */
[----:B------:R-:W-:Y:S02]  /*ab3c0*/  LOP3.LUT R8, R20, 0xffff, RZ, 0xc0, !PT ;  /* 0x0000ffff14087812 */ /* 0x000fe400078ec0ff */
[--C-:B------:R-:W-:Y:S02]  /*ab3d0*/  PRMT R9, R15, 0x3340, R13.reuse ;  /* 0x000033400f097816 */ /* 0x100fe4000000000d */
[----:B------:R-:W-:-:S03]  /*ab3e0*/  SHF.R.U32.HI R15, RZ, 0x8, R13 ;  /* 0x00000008ff0f7819 */ /* 0x000fc6000001160d */
[----:B------:R3:W-:Y:S01]  /*ab3f0*/  STL [R1+0x254], R9 ;  /* 0x0002540901007387 */ /* 0x0007e20000100800 */
[----:B------:R-:W-:Y:S02]  /*ab400*/  LOP3.LUT R13, R17, 0xffff, RZ, 0xc0, !PT ;  /* 0x0000ffff110d7812 */ /* 0x000fe400078ec0ff */
[----:B---3--:R-:W-:Y:S02]  /*ab410*/  PRMT R9, R14, 0x3340, R8 ;  /* 0x000033400e097816 */ /* 0x008fe40000000008 */
[----:B------:R-:W-:-:S03]  /*ab420*/  SHF.R.U32.HI R16, RZ, 0x8, R14 ;  /* 0x00000008ff107819 */ /* 0x000fc6000001160e */
[----:B------:R3:W-:Y:S01]  /*ab430*/  STL [R1+0x260], R9 ;  /* 0x0002600901007387 */ /* 0x0007e20000100800 */
[----:B------:R-:W-:Y:S02]  /*ab440*/  LOP3.LUT R10, R16, 0xffff, RZ, 0xc0, !PT ;  /* 0x0000ffff100a7812 */ /* 0x000fe400078ec0ff */
[----:B---3--:R-:W-:Y:S02]  /*ab450*/  SHF.R.U32.HI R9, RZ, 0x8, R8 ;  /* 0x00000008ff097819 */ /* 0x008fe40000011608 */
[----:B------:R-:W-:-:S04]  /*ab460*/  LOP3.LUT R8, R15, 0xffff, RZ, 0xc0, !PT ;  /* 0x0000ffff0f087812 */ /* 0x000fc800078ec0ff */
[----:B------:R-:W-:Y:S02]  /*ab470*/  PRMT R8, R13, 0x3340, R8 ;  /* 0x000033400d087816 */ /* 0x000fe40000000008 */
[----:B------:R-:W-:-:S03]  /*ab480*/  LOP3.LUT R9, R9, 0xffff, RZ, 0xc0, !PT ;  /* 0x0000ffff09097812 */ /* 0x000fc600078ec0ff */
[----:B------:R3:W-:Y:S04]  /*ab490*/  STL [R1+0x1b8], R8 ;  /* 0x0001b80801007387 */ /* 0x0007e80000100800 */
[----:B------:R-:W2:Y:S04]  /*ab4a0*/  LDL.LU R18, [R1+0x2f88] ;  /* 0x002f880001127983 */ /* 0x000ea80000300800 */
[----:B------:R-:W2:Y:S01]  /*ab4b0*/  LDL.LU R19, [R1+0x2f84] ;  /* 0x002f840001137983 */ /* 0x000ea20000300800 */
[----:B---3--:R-:W-:-:S05]  /*ab4c0*/  PRMT R8, R10, 0x3340, R9 ;  /* 0x000033400a087816 */ /* 0x008fca0000000009 */
[----:B------:R3:W-:Y:S04]  /*ab4d0*/  STL [R1+0x1c0], R8 ;  /* 0x0001c00801007387 */ /* 0x0007e80000100800 */
[----:B------:R-:W2:Y:S01]  /*ab4e0*/  LDL.LU R20, [R1+0x374] ;  /* 0x0003740001147983 */ /* 0x000ea20000300800 */
[----:B------:R-:W-:-:S04]  /*ab4f0*/  @P1 LOP3.LUT R47, R47, 0x80000, RZ, 0xfc, !PT ;  /* 0x000800002f2f1812 */ /* 0x000fc800078efcff */
[----:B------:R-:W-:-:S04]  /*ab500*/  LOP3.LUT R47, R47, 0xfffbffff, RZ, 0xc0, !PT ;  /* 0xfffbffff2f2f7812 */ /* 0x000fc800078ec0ff */
[----:B------:R-:W-:Y:S02]  /*ab510*/  @P0 LOP3.LUT R47, R47, 0x40000, RZ, 0xfc, !PT ;  /* 0x000400002f2f0812 */ /* 0x000fe400078efcff */
[----:B------:R-:W-:-:S04]  /*ab520*/  ISETP.GE.AND P0, PT, R11, UR9, PT ;  /* 0x000000090b007c0c */ /* 0x000fc8000bf06270 */
[----:B-1----:R-:W-:Y:S02]  /*ab530*/  ISETP.LT.AND P1, PT, R61, UR12, !P0 ;  /* 0x0000000c3d007c0c */ /* 0x002fe4000c721270 */
[----:B------:R-:W-:Y:S02]  /*ab540*/  ISETP.LT.AND P0, PT, R60, UR32, !P0 ;  /* 0x000000203c007c0c */ /* 0x000fe4000c701270 */
[----:B------:R-:W-:Y:S01]  /*ab550*/  LOP3.LUT R47, R47, 0xfffdffff, RZ, 0xc0, !PT ;  /* 0xfffdffff2f2f7812 */ /* 0x000fe200078ec0ff */
[C---:B---3--:R-:W-:Y:S02]  /*ab560*/  VIADD R8, R0.reuse, 0xb5 ;  /* 0x000000b500087836 */ /* 0x048fe40000000000 */
[C---:B------:R-:W-:Y:S02]  /*ab570*/  VIADD R9, R0.reuse, 0xb1 ;  /* 0x000000b100097836 */ /* 0x040fe40000000000 */
[C---:B------:R-:W-:Y:S02]  /*ab580*/  VIADD R10, R0.reuse, 0xb0 ;  /* 0x000000b0000a7836 */ /* 0x040fe40000000000 */
[----:B------:R-:W-:Y:S01]  /*ab590*/  VIADD R11, R0, 0xaf ;  /* 0x000000af000b7836 */ /* 0x000fe20000000000 */
[----:B------:R-:W1:Y:S01]  /*ab5a0*/  LDCU UR32, c[0x0][0x398] ;  /* 0x00007300ff2077ac */ /* 0x000e620008000800 */
[----:B------:R-:W-:-:S04]  /*ab5b0*/  @P1 LOP3.LUT R47, R47, 0x20000, RZ, 0xfc, !PT ;  /* 0x000200002f2f1812 */ /* 0x000fc800078efcff */
[----:B------:R-:W-:-:S04]  /*ab5c0*/  LOP3.LUT R47, R47, 0xfffeffff, RZ, 0xc0, !PT ;  /* 0xfffeffff2f2f7812 */ /* 0x000fc800078ec0ff */
[----:B------:R-:W-:Y:S02]  /*ab5d0*/  @P0 LOP3.LUT R47, R47, 0x10000, RZ, 0xfc, !PT ;  /* 0x000100002f2f0812 */ /* 0x000fe400078efcff */
[----:B------:R-:W-:Y:S01]  /*ab5e0*/  ISETP.GE.AND P0, PT, R12, UR7, PT ;  /* 0x000000070c007c0c */ /* 0x000fe2000bf06270 */
[----:B------:R-:W3:Y:S03]  /*ab5f0*/  LDCU.64 UR6, c[0x0][0x398] ;  /* 0x00007300ff0677ac */ /* 0x000ee60008000a00 */
[----:B----4-:R-:W-:Y:S02]  /*ab600*/  ISETP.LT.AND P1, PT, R61, UR20, !P0 ;  /* 0x000000143d007c0c */ /* 0x010fe4000c721270 */
[----:B------:R-:W-:Y:S02]  /*ab610*/  ISETP.LT.AND P0, PT, R60, UR44, !P0 ;  /* 0x0000002c3c007c0c */ /* 0x000fe4000c701270 */
[----:B------:R-:W-:Y:S01]  /*ab620*/  LOP3.LUT R47, R47, 0xffff7fff, RZ, 0xc0, !PT ;  /* 0xffff7fff2f2f7812 */ /* 0x000fe200078ec0ff */
[----:B------:R-:W-:Y:S01]  /*ab630*/  VIADD R12, R0, 0xae ;  /* 0x000000ae000c7836 */ /* 0x000fe20000000000 */
[----:B------:R-:W4:Y:S07]  /*ab640*/  LDCU UR44, c[0x0][0x398] ;  /* 0x00007300ff2c77ac */ /* 0x000f2e0008000800 */
[----:B------:R-:W-:-:S04]  /*ab650*/  @P1 LOP3.LUT R47, R47, 0x8000, RZ, 0xfc, !PT ;  /* 0x000080002f2f1812 */ /* 0x000fc800078efcff */
[----:B------:R-:W-:-:S04]  /*ab660*/  LOP3.LUT R47, R47, 0xffffbfff, RZ, 0xc0, !PT ;  /* 0xffffbfff2f2f7812 */ /* 0x000fc800078ec0ff */
[----:B------:R-:W-:Y:S02]  /*ab670*/  @P0 LOP3.LUT R47, R47, 0x4000, RZ, 0xfc, !PT ;  /* 0x000040002f2f0812 */ /* 0x000fe400078efcff */
[----:B------:R-:W-:-:S04]  /*ab680*/  ISETP.GE.AND P0, PT, R8, UR5, PT ;  /* 0x0000000508007c0c */ /* 0x000fc8000bf06270 */
[----:B---3--:R-:W-:Y:S02]  /*ab690*/  ISETP.LT.AND P1, PT, R61, UR6, !P0 ;  /* 0x000000063d007c0c */ /* 0x008fe4000c721270 */
[----:B------:R-:W-:Y:S02]  /*ab6a0*/  ISETP.LT.AND P0, PT, R60, UR43, !P0 ;  /* 0x0000002b3c007c0c */ /* 0x000fe4000c701270 */
[----:B------:R-:W-:Y:S01]  /*ab6b0*/  LOP3.LUT R47, R47, 0xffffdfff, RZ, 0xc0, !PT ;  /* 0xffffdfff2f2f7812 */ /* 0x000fe200078ec0ff */
[----:B------:R-:W-:Y:S01]  /*ab6c0*/  VIADD R8, R0, 0xb4 ;  /* 0x000000b400087836 */ /* 0x000fe20000000000 */
[----:B------:R-:W3:Y:S07]  /*ab6d0*/  LDCU UR43, c[0x0][0x398] ;  /* 0x00007300ff2b77ac */ /* 0x000eee0008000800 */
[----:B------:R-:W-:-:S04]  /*ab6e0*/  @P1 LOP3.LUT R47, R47, 0x2000, RZ, 0xfc, !PT ;  /* 0x000020002f2f1812 */ /* 0x000fc800078efcff */
[----:B------:R-:W-:-:S04]  /*ab6f0*/  LOP3.LUT R47, R47, 0xffffefff, RZ, 0xc0, !PT ;  /* 0xffffefff2f2f7812 */ /* 0x000fc800078ec0ff */
[----:B------:R-:W-:Y:S02]  /*ab700*/  @P0 LOP3.LUT R47, R47, 0x1000, RZ, 0xfc, !PT ;  /* 0x000010002f2f0812 */ /* 0x000fe400078efcff */
[----:B------:R-:W-:Y:S01]  /*ab710*/  ISETP.GE.AND P0, PT, R8, UR17, PT ;  /* 0x0000001108007c0c */ /* 0x000fe2000bf06270 */
[----:B------:R-:W0:Y:S03]  /*ab720*/  LDCU.64 UR16, c[0x0][0x398] ;  /* 0x00007300ff1077ac */ /* 0x000e260008000a00 */
[----:B------:R-:W-:Y:S02]  /*ab730*/  ISETP.LT.AND P1, PT, R61, UR22, !P0 ;  /* 0x000000163d007c0c */ /* 0x000fe4000c721270 */
[----:B------:R-:W-:Y:S02]  /*ab740*/  ISETP.LT.AND P0, PT, R60, UR38, !P0 ;  /* 0x000000263c007c0c */ /* 0x000fe4000c701270 */
[----:B------:R-:W-:Y:S01]  /*ab750*/  LOP3.LUT R47, R47, 0xfffff7ff, RZ, 0xc0, !PT ;  /* 0xfffff7ff2f2f7812 */ /* 0x000fe200078ec0ff */
[----:B------:R-:W-:Y:S01]  /*ab760*/  VIADD R8, R0, 0xb3 ;  /* 0x000000b300087836 */ /* 0x000fe20000000000 */
[----:B------:R-:W0:Y:S07]  /*ab770*/  LDCU UR38, c[0x0][0x398] ;  /* 0x00007300ff2677ac */ /* 0x000e2e0008000800 */
        /* <DEDUP_REMOVED lines=8> */
[----:B------:R-:W-:Y:S01]  /*ab800*/  VIADD R8, R0, 0xb2 ;  /* 0x000000b200087836 */ /* 0x000fe20000000000 */
[----:B------:R-:W0:Y:S07]  /*ab810*/  LDCU UR46, c[0x0][0x398] ;  /* 0x00007300ff2e77ac */ /* 0x000e2e0008000800 */
[----:B------:R-:W-:-:S04]  /*ab820*/  @P1 LOP3.LUT R47, R47, 0x200, RZ, 0xfc, !PT ;  /* 0x000002002f2f1812 */ /* 0x000fc800078efcff */
[----:B------:R-:W-:-:S04]  /*ab830*/  LOP3.LUT R47, R47, 0xfffffeff, RZ, 0xc0, !PT ;  /* 0xfffffeff2f2f7812 */ /* 0x000fc800078ec0ff */
[----:B------:R-:W-:Y:S02]  /*ab840*/  @P0 LOP3.LUT R47, R47, 0x100, RZ, 0xfc, !PT ;  /* 0x000001002f2f0812 */ /* 0x000fe400078efcff */
[----:B------:R-:W-:Y:S02]  /*ab850*/  ISETP.GE.AND P0, PT, R8, UR19, PT ;  /* 0x0000001308007c0c */ /* 0x000fe4000bf06270 */
[----:B------:R-:W-:Y:S01]  /*ab860*/  LOP3.LUT R8, R48, 0xffff, RZ, 0xc0, !PT ;  /* 0x0000ffff30087812 */ /* 0x000fe200078ec0ff */
[----:B------:R-:W0:Y:S01]  /*ab870*/  LDCU.64 UR18, c[0x0][0x398] ;  /* 0x00007300ff1277ac */ /* 0x000e220008000a00 */
[----:B------:R-:W3:Y:S01]  /*ab880*/  LDL.LU R48, [R1+0x313c] ;  /* 0x00313c0001307983 */ /* 0x000ee20000300800 */
[----:B-1----:R-:W-:Y:S02]  /*ab890*/  ISETP.LT.AND P1, PT, R61, UR14, !P0 ;  /* 0x0000000e3d007c0c */ /* 0x002fe4000c721270 */
[----:B------:R-:W-:Y:S02]  /*ab8a0*/  ISETP.LT.AND P0, PT, R60, UR58, !P0 ;  /* 0x0000003a3c007c0c */ /* 0x000fe4000c701270 */
[----:B------:R-:W-:Y:S01]  /*ab8b0*/  LOP3.LUT R47, R47, 0xffffff7f, RZ, 0xc0, !PT ;  /* 0xffffff7f2f2f7812 */ /* 0x000fe200078ec0ff */
[----:B------:R-:W1:Y:S08]  /*ab8c0*/  LDCU UR58, c[0x0][0x398] ;  /* 0x00007300ff3a77ac */ /* 0x000e700008000800 */
        /* <DEDUP_REMOVED lines=8> */
[----:B------:R-:W0:Y:S08]  /*ab950*/  LDCU UR61, c[0x0][0x398] ;  /* 0x00007300ff3d77ac */ /* 0x000e300008000800 */
        /* <DEDUP_REMOVED lines=16> */
[----:B------:R-:W-:-:S02]  /*aba60*/  LOP3.LUT R47, R47, 0xfffffffd, RZ, 0xc0, !PT ;  /* 0xfffffffd2f2f7812 */ /* 0x000fc400078ec0ff */
[----:B--2---:R-:W-:Y:S02]  /*aba70*/  LOP3.LUT R15, R18, 0xffff, RZ, 0xc0, !PT ;  /* 0x0000ffff120f7812 */ /* 0x004fe400078ec0ff */
[----:B------:R-:W-:-:S05]  /*aba80*/  LOP3.LUT R14, R19, 0xffff, RZ, 0xc0, !PT ;  /* 0x0000ffff130e7812 */ /* 0x000fca00078ec0ff */
[----:B------:R-:W-:Y:S02]  /*aba90*/  @P1 LOP3.LUT R47, R47, 0x2, RZ, 0xfc, !PT ;  /* 0x000000022f2f1812 */ /* 0x000fe400078efcff */
[----:B------:R-:W-:Y:S02]  /*abaa0*/  LOP3.LUT R13, R20, 0xffff, RZ, 0xc0, !PT ;  /* 0x0000ffff140d7812 */ /* 0x000fe400078ec0ff */
[----:B---3--:R-:W-:Y:S02]  /*abab0*/  LOP3.LUT R48, R48, 0x7fffffff, RZ, 0xc0, !PT ;  /* 0x7fffffff30307812 */ /* 0x008fe400078ec0ff */
[----:B------:R-:W-:Y:S02]  /*abac0*/  PRMT R9, R15, 0x3340, R13 ;  /* 0x000033400f097816 */ /* 0x000fe4000000000d */
[----:B------:R-:W-:Y:S01]  /*abad0*/  SHF.R.U32.HI R17, RZ, 0x8, R15 ;  /* 0x00000008ff117819 */ /* 0x000fe2000001160f */
[----:B------:R-:W-:Y:S01]  /*abae0*/  VIADD R11, R0, 0xa7 ;  /* 0x000000a7000b7836 */ /* 0x000fe20000000000 */
[----:B------:R-:W0:Y:S01]  /*abaf0*/  LDCU UR64, c[0x0][0x398] ;  /* 0x00007300ff4077ac */ /* 0x000e220008000800 */
[----:B------:R2:W-:Y:S01]  /*abb00*/  STL [R1+0x25c], R9 ;  /* 0x00025c0901007387 */ /* 0x0005e20000100800 */
[----:B------:R-:W-:-:S02]  /*abb10*/  SHF.R.U32.HI R15, RZ, 0x8, R13 ;  /* 0x00000008ff0f7819 */ /* 0x000fc4000001160d */
[----:B------:R-:W-:Y:S02]  /*abb20*/  LOP3.LUT R47, R47, 0xfffffffe, RZ, 0xc0, !PT ;  /* 0xfffffffe2f2f7812 */ /* 0x000fe400078ec0ff */
[----:B------:R-:W-:Y:S02]  /*abb30*/  LOP3.LUT R13, R17, 0xffff, RZ, 0xc0, !PT ;  /* 0x0000ffff110d7812 */ /* 0x000fe400078ec0ff */
[----:B--2---:R-:W-:Y:S02]  /*abb40*/  PRMT R9, R14, 0x3340, R8 ;  /* 0x000033400e097816 */ /* 0x004fe40000000008 */
[----:B------:R-:W-:-:S03]  /*abb50*/  SHF.R.U32.HI R16, RZ, 0x8, R14 ;  /* 0x00000008ff107819 */ /* 0x000fc6000001160e */
[----:B------:R2:W-:Y:S01]  /*abb60*/  STL [R1+0x3f4], R9 ;  /* 0x0003f40901007387 */ /* 0x0005e20000100800 */
[----:B------:R-:W-:Y:S02]  /*abb70*/  @P0 LOP3.LUT R47, R47, 0x1, RZ, 0xfc, !PT ;  /* 0x000000012f2f0812 */ /* 0x000fe400078efcff */
[----:B------:R-:W-:Y:S02]  /*abb80*/  LOP3.LUT R10, R16, 0xffff, RZ, 0xc0, !PT ;  /* 0x0000ffff100a7812 */ /* 0x000fe400078ec0ff */
[----:B--2---:R-:W-:Y:S02]  /*abb90*/  SHF.R.U32.HI R9, RZ, 0x8, R8 ;  /* 0x00000008ff097819 */ /* 0x004fe40000011608 */
[----:B------:R-:W-:-:S04]  /*abba0*/  LOP3.LUT R8, R15, 0xffff, RZ, 0xc0, !PT ;  /* 0x0000ffff0f087812 */ /* 0x000fc800078ec0ff */
[----:B------:R-:W-:Y:S02]  /*abbb0*/  PRMT R8, R13, 0x3340, R8 ;  /* 0x000033400d087816 */ /* 0x000fe40000000008 */
[----:B------:R-:W-:Y:S01]  /*abbc0*/  LOP3.LUT R9, R9, 0xffff, RZ, 0xc0, !PT ;  /* 0x0000ffff09097812 */ /* 0x000fe200078ec0ff */
[----:B------:R-:W-:Y:S04]  /*abbd0*/  STL [R1+0x304c], R47 ;  /* 0x00304c2f01007387 */ /* 0x000fe80000100800 */
[----:B------:R2:W-:Y:S04]  /*abbe0*/  STL [R1+0x1d0], R8 ;  /* 0x0001d00801007387 */ /* 0x0005e80000100800 */
[----:B------:R-:W3:Y:S04]  /*abbf0*/  LDL.LU R36, [R1+0x2f98] ;  /* 0x002f980001247983 */ /* 0x000ee80000300800 */
[----:B------:R-:W4:Y:S01]  /*abc00*/  LDL.LU R18, [R1+0x2f8c] ;  /* 0x002f8c0001127983 */ /* 0x000f220000300800 */
[----:B--2---:R-:W-:-:S05]  /*abc10*/  PRMT R8, R10, 0x3340, R9 ;  /* 0x000033400a087816 */ /* 0x004fca0000000009 */
[----:B------:R2:W-:Y:S04]  /*abc20*/  STL [R1+0x1e4], R8 ;  /* 0x0001e40801007387 */ /* 0x0005e80000100800 */
[----:B------:R-:W4:Y:S04]  /*abc30*/  LDL.LU R19, [R1+0x37c] ;  /* 0x00037c0001137983 */ /* 0x000f280000300800 */
[----:B------:R-:W4:Y:S01]  /*abc40*/  LDL.LU R20, [R1+0x36c] ;  /* 0x00036c0001147983 */ /* 0x000f220000300800 */
[----:B------:R-:W-:Y:S01]  /*abc50*/  ISETP.GE.AND P0, PT, R12, UR23, PT ;  /* 0x000000170c007c0c */ /* 0x000fe2000bf06270 */
[----:B------:R-:W0:Y:S03]  /*abc60*/  LDCU.64 UR22, c[0x0][0x398] ;  /* 0x00007300ff1677ac */ /* 0x000e260008000a00 */
[----:B-1----:R-:W-:-:S02]  /*abc70*/  ISETP.LT.AND P1, PT, R61, UR6, !P0 ;  /* 0x000000063d007c0c */ /* 0x002fc4000c721270 */
[----:B------:R-:W-:Y:S01]  /*abc80*/  ISETP.LT.AND P0, PT, R60, UR68, !P0 ;  /* 0x000000443c007c0c */ /* 0x000fe2000c701270 */
[C---:B--2---:R-:W-:Y:S02]  /*abc90*/  VIADD R8, R0.reuse, 0xad ;  /* 0x000000ad00087836 */ /* 0x044fe40000000000 */
[C---:B------:R-:W-:Y:S02]  /*abca0*/  VIADD R9, R0.reuse, 0xa9 ;  /* 0x000000a900097836 */ /* 0x040fe40000000000 */
[C---:B------:R-:W-:Y:S02]  /*abcb0*/  VIADD R10, R0.reuse, 0xa8 ;  /* 0x000000a8000a7836 */ /* 0x040fe40000000000 */
[----:B------:R-:W-:Y:S01]  /*abcc0*/  VIADD R12, R0, 0xa6 ;  /* 0x000000a6000c7836 */ /* 0x000fe20000000000 */
[----:B------:R-:W1:Y:S03]  /*abcd0*/  LDCU UR68, c[0x0][0x398] ;  /* 0x00007300ff4477ac */ /* 0x000e660008000800 */
[----:B------:R-:W-:-:S04]  /*abce0*/  @P1 LOP3.LUT R48, R48, 0x80000000, RZ, 0xfc, !PT ;  /* 0x8000000030301812 */ /* 0x000fc800078efcff */
[----:B------:R-:W-:-:S04]  /*abcf0*/  LOP3.LUT R48, R48, 0xbfffffff, RZ, 0xc0, !PT ;  /* 0xbfffffff30307812 */ /* 0x000fc800078ec0ff */
[----:B------:R-:W-:Y:S02]  /*abd00*/  @P0 LOP3.LUT R48, R48, 0x40000000, RZ, 0xfc, !PT ;  /* 0x4000000030300812 */ /* 0x000fe400078efcff */
[----:B------:R-:W-:Y:S01]  /*abd10*/  ISETP.GE.AND P0, PT, R8, UR17, PT ;  /* 0x0000001108007c0c */ /* 0x000fe2000bf06270 */
[----:B------:R-:W2:Y:S03]  /*abd20*/  LDCU.64 UR16, c[0x0][0x398] ;  /* 0x00007300ff1077ac */ /* 0x000ea60008000a00 */
        /* <DEDUP_REMOVED lines=9> */
[----:B------:R-:W0:Y:S03]  /*abdc0*/  LDCU.64 UR14, c[0x0][0x398] ;  /* 0x00007300ff0e77ac */ /* 0x000e260008000a00 */
[----:B--2---:R-:W-:Y:S02]  /*abdd0*/  ISETP.LT.AND P1, PT, R61, UR16, !P0 ;  /* 0x000000103d007c0c */ /* 0x004fe4000c721270 */
[----:B------:R-:W-:Y:S02]  /*abde0*/  ISETP.LT.AND P0, PT, R60, UR11, !P0 ;  /* 0x0000000b3c007c0c */ /* 0x000fe4000c701270 */
[----:B------:R-:W-:Y:S01]  /*abdf0*/  LOP3.LUT R48, R48, 0xf7ffffff, RZ, 0xc0, !PT ;  /* 0xf7ffffff30307812 */ /* 0x000fe200078ec0ff */
[----:B------:R-:W2:Y:S01]  /*abe00*/  LDCU UR11, c[0x0][0x398] ;  /* 0x00007300ff0b77ac */ /* 0x000ea20008000800 */
[----:B------:R-:W-:-:S07]  /*abe10*/  VIADD R8, R0, 0xab ;  /* 0x000000ab00087836 */ /* 0x000fce0000000000 */
[----:B------:R-:W-:-:S04]  /*abe20*/  @P1 LOP3.LUT R48, R48, 0x8000000, RZ, 0xfc, !PT ;  /* 0x0800000030301812 */ /* 0x000fc800078efcff */
[----:B------:R-:W-:-:S04]  /*abe30*/  LOP3.LUT R48, R48, 0xfbffffff, RZ, 0xc0, !PT ;  /* 0xfbffffff30307812 */ /* 0x000fc800078ec0ff */
[----:B------:R-:W-:Y:S02]  /*abe40*/  @P0 LOP3.LUT R48, R48, 0x4000000, RZ, 0xfc, !PT ;  /* 0x0400000030300812 */ /* 0x000fe400078efcff */
[----:B------:R-:W-:Y:S01]  /*abe50*/  ISETP.GE.AND P0, PT, R8, UR19, PT ;  /* 0x0000001308007c0c */ /* 0x000fe2000bf06270 */
[----:B------:R-:W1:Y:S03]  /*abe60*/  LDCU.64 UR18, c[0x0][0x398] ;  /* 0x00007300ff1277ac */ /* 0x000e660008000a00 */
[----:B0-----:R-:W-:Y:S02]  /*abe70*/  ISETP.LT.AND P1, PT, R61, UR14, !P0 ;  /* 0x0000000e3d007c0c */ /* 0x001fe4000c721270 */
[----:B--2---:R-:W-:Y:S02]  /*abe80*/  ISETP.LT.AND P0, PT, R60, UR11, !P0 ;  /* 0x0000000b3c007c0c */ /* 0x004fe4000c701270 */
        /* <DEDUP_REMOVED lines=28> */
[----:B------:R-:W2:Y:S08]  /*ac050*/  LDCU UR31, c[0x0][0x398] ;  /* 0x00007300ff1f77ac */ /* 0x000eb00008000800 */
[----:B------:R-:W-:-:S02]  /*ac060*/  @P1 LOP3.LUT R48, R48, 0x80000, RZ, 0xfc, !PT ;  /* 0x0008000030301812 */ /* 0x000fc400078efcff */
[----:B---3--:R-:W-:Y:S02]  /*ac070*/  LOP3.LUT R15, R36, 0xffff, RZ, 0xc0, !PT ;  /* 0x0000ffff240f7812 */ /* 0x008fe400078ec0ff */
[----:B----4-:R-:W-:Y:S02]  /*ac080*/  LOP3.LUT R14, R18, 0xffff, RZ, 0xc0, !PT ;  /* 0x0000ffff120e7812 */ /* 0x010fe400078ec0ff */
[----:B------:R-:W-:Y:S02]  /*ac090*/  LOP3.LUT R13, R19, 0xffff, RZ, 0xc0, !PT ;  /* 0x0000ffff130d7812 */ /* 0x000fe400078ec0ff */
[----:B------:R-:W-:Y:S02]  /*ac0a0*/  LOP3.LUT R8, R20, 0xffff, RZ, 0xc0, !PT ;  /* 0x0000ffff14087812 */ /* 0x000fe400078ec0ff */
[----:B------:R-:W-:Y:S02]  /*ac0b0*/  PRMT R9, R15, 0x3340, R13 ;  /* 0x000033400f097816 */ /* 0x000fe4000000000d */
[----:B------:R-:W-:-:S03]  /*ac0c0*/  SHF.R.U32.HI R17, RZ, 0x8, R15 ;  /* 0x00000008ff117819 */ /* 0x000fc6000001160f */
[----:B------:R3:W-:Y:S01]  /*ac0d0*/  STL [R1+0x368], R9 ;  /* 0x0003680901007387 */ /* 0x0007e20000100800 */
[----:B------:R-:W-:Y:S02]  /*ac0e0*/  SHF.R.U32.HI R15, RZ, 0x8, R13 ;  /* 0x00000008ff0f7819 */ /* 0x000fe4000001160d */
        /* <DEDUP_REMOVED lines=10> */
[----:B------:R-:W4:Y:S04]  /*ac190*/  LDL.LU R18, [R1+0x2fa0] ;  /* 0x002fa00001127983 */ /* 0x000f280000300800 */
[----:B------:R-:W2:Y:S01]  /*ac1a0*/  LDL.LU R19, [R1+0x2f9c] ;  /* 0x002f9c0001137983 */ /* 0x000ea20000300800 */
[----:B---3--:R-:W-:-:S05]  /*ac1b0*/  PRMT R8, R10, 0x3340, R9 ;  /* 0x000033400a087816 */ /* 0x008fca0000000009 */
[----:B------:R3:W-:Y:S04]  /*ac1c0*/  STL [R1+0x1fc], R8 ;  /* 0x0001fc0801007387 */ /* 0x0007e80000100800 */
[----:B------:R-:W2:Y:S01]  /*ac1d0*/  LDL.LU R20, [R1+0x38c] ;  /* 0x00038c0001147983 */ /* 0x000ea20000300800 */
[----:B------:R-:W-:-:S04]  /*ac1e0*/  LOP3.LUT R48, R48, 0xfffbffff, RZ, 0xc0, !PT ;  /* 0xfffbffff30307812 */ /* 0x000fc800078ec0ff */
[----:B------:R-:W-:Y:S02]  /*ac1f0*/  @P0 LOP3.LUT R48, R48, 0x40000, RZ, 0xfc, !PT ;  /* 0x0004000030300812 */ /* 0x000fe400078efcff */
[----:B------:R-:W-:Y:S01]  /*ac200*/  ISETP.GE.AND P0, PT, R11, UR23, PT ;  /* 0x000000170b007c0c */ /* 0x000fe2000bf06270 */
[----:B------:R-:W1:Y:S03]  /*ac210*/  LDCU.64 UR22, c[0x0][0x398] ;  /* 0x00007300ff1677ac */ /* 0x000e660008000a00 */
[----:B0-----:R-:W-:Y:S02]  /*ac220*/  ISETP.LT.AND P1, PT, R61, UR6, !P0 ;  /* 0x000000063d007c0c */ /* 0x001fe4000c721270 */
[----:B------:R-:W-:Y:S02]  /*ac230*/  ISETP.LT.AND P0, PT, R60, UR29, !P0 ;  /* 0x0000001d3c007c0c */ /* 0x000fe4000c701270 */
[----:B------:R-:W-:Y:S01]  /*ac240*/  LOP3.LUT R48, R48, 0xfffdffff, RZ, 0xc0, !PT ;  /* 0xfffdffff30307812 */ /* 0x000fe200078ec0ff */
[----:B---3--:R-:W-:-:S02]  /*ac250*/  VIADD R8, R0, 0xa5 ;  /* 0x000000a500087836 */ /* 0x008fc40000000000 */
[C---:B------:R-:W-:Y:S02]  /*ac260*/  VIADD R9, R0.reuse, 0xa1 ;  /* 0x000000a100097836 */ /* 0x040fe40000000000 */
[C---:B------:R-:W-:Y:S02]  /*ac270*/  VIADD R10, R0.reuse, 0xa0 ;  /* 0x000000a0000a7836 */ /* 0x040fe40000000000 */
[----:B------:R-:W-:Y:S01]  /*ac280*/  VIADD R11, R0, 0x9f ;  /* 0x0000009f000b7836 */ /* 0x000fe20000000000 */
[----:B------:R-:W0:Y:S01]  /*ac290*/  LDCU UR29, c[0x0][0x398] ;  /* 0x00007300ff1d77ac */ /* 0x000e220008000800 */
[----:B------:R-:W-:-:S04]  /*ac2a0*/  @P1 LOP3.LUT R48, R48, 0x20000, RZ, 0xfc, !PT ;  /* 0x0002000030301812 */ /* 0x000fc800078efcff */
[----:B------:R-:W-:-:S04]  /*ac2b0*/  LOP3.LUT R48, R48, 0xfffeffff, RZ, 0xc0, !PT ;  /* 0xfffeffff30307812 */ /* 0x000fc800078ec0ff */
[----:B------:R-:W-:Y:S02]  /*ac2c0*/  @P0 LOP3.LUT R48, R48, 0x10000, RZ, 0xfc, !PT ;  /* 0x0001000030300812 */ /* 0x000fe400078efcff */
[----:B------:R-:W-:Y:S02]  /*ac2d0*/  ISETP.GE.AND P0, PT, R12, UR17, PT ;  /* 0x000000110c007c0c */ /* 0x000fe4000bf06270 */
[----:B------:R-:W-:Y:S02]  /*ac2e0*/  LOP3.LUT R48, R48, 0xffff7fff, RZ, 0xc0, !PT ;  /* 0xffff7fff30307812 */ /* 0x000fe400078ec0ff */
[----:B-1----:R-:W-:Y:S02]  /*ac2f0*/  ISETP.LT.AND P1, PT, R61, UR22, !P0 ;  /* 0x000000163d007c0c */ /* 0x002fe4000c721270 */
[----:B------:R-:W-:Y:S01]  /*ac300*/  ISETP.LT.AND P0, PT, R60, UR8, !P0 ;  /* 0x000000083c007c0c */ /* 0x000fe2000c701270 */
[----:B------:R-:W1:Y:S01]  /*ac310*/  LDCU.64 UR8, c[0x0][0x398] ;  /* 0x00007300ff0877ac */ /* 0x000e620008000a00 */
[----:B------:R-:W-:Y:S01]  /*ac320*/  VIADD R12, R0, 0x9e ;  /* 0x0000009e000c7836 */ /* 0x000fe20000000000 */
[----:B------:R-:W3:Y:S08]  /*ac330*/  LDCU.64 UR16, c[0x0][0x398] ;  /* 0x00007300ff1077ac */ /* 0x000ef00008000a00 */
        /* <DEDUP_REMOVED lines=9> */
[----:B------:R-:W0:Y:S01]  /*ac3d0*/  LDCU.64 UR14, c[0x0][0x398] ;  /* 0x00007300ff0e77ac */ /* 0x000e220008000a00 */
[----:B------:R-:W0:Y:S07]  /*ac3e0*/  LDCU UR8, c[0x0][0x398] ;  /* 0x00007300ff0877ac */ /* 0x000e2e0008000800 */
        /* <DEDUP_REMOVED lines=8> */
[----:B------:R-:W1:Y:S01]  /*ac470*/  LDCU.64 UR18, c[0x0][0x398] ;  /* 0x00007300ff1277ac */ /* 0x000e620008000a00 */
        /* <DEDUP_REMOVED lines=19> */
[----:B------:R-:W-:Y:S01]  /*ac5b0*/  ISETP.LT.AND P0, PT, R60, UR10, !P0 ;  /* 0x0000000a3c007c0c */ /* 0x000fe2000c701270 */
[----:B------:R-:W1:Y:S01]  /*ac5c0*/  LDCU.64 UR10, c[0x0][0x398] ;  /* 0x00007300ff0a77ac */ /* 0x000e620008000a00 */
[----:B------:R-:W-:-:S09]  /*ac5d0*/  LOP3.LUT R48, R48, 0xffffff7f, RZ, 0xc0, !PT ;  /* 0xffffff7f30307812 */ /* 0x000fd200078ec0ff */
        /* <DEDUP_REMOVED lines=8> */
[----:B------:R-:W1:Y:S01]  /*ac660*/  LDCU UR10, c[0x0][0x398] ;  /* 0x00007300ff0a77ac */ /* 0x000e620008000800 */
        /* <DEDUP_REMOVED lines=18> */
[----:B------:R-:W0:Y:S01]  /*ac790*/  LDCU.64 UR24, c[0x0][0x398] ;  /* 0x00007300ff1877ac */ /* 0x000e220008000a00 */
[----:B----4-:R-:W-:-:S02]  /*ac7a0*/  LOP3.LUT R15, R18, 0xffff, RZ, 0xc0, !PT ;  /* 0x0000ffff120f7812 */ /* 0x010fc400078ec0ff */
[----:B--2---:R-:W-:-:S07]  /*ac7b0*/  LOP3.LUT R14, R19, 0xffff, RZ, 0xc0, !PT ;  /* 0x0000ffff130e7812 */ /* 0x004fce00078ec0ff */
[----:B------:R-:W-:Y:S02]  /*ac7c0*/  @P1 LOP3.LUT R48, R48, 0x2, RZ, 0xfc, !PT ;  /* 0x0000000230301812 */ /* 0x000fe400078efcff */
[----:B------:R-:W-:Y:S02]  /*ac7d0*/  LOP3.LUT R13, R20, 0xffff, RZ, 0xc0, !PT ;  /* 0x0000ffff140d7812 */ /* 0x000fe400078ec0ff */
[----:B---3--:R-:W-:Y:S02]  /*ac7e0*/  LOP3.LUT R49, R49, 0x7fffffff, RZ, 0xc0, !PT ;  /* 0x7fffffff31317812 */ /* 0x008fe400078ec0ff */
[----:B------:R-:W-:Y:S02]  /*ac7f0*/  PRMT R9, R15, 0x3340, R13 ;  /* 0x000033400f097816 */ /* 0x000fe4000000000d */
[----:B------:R-:W-:Y:S01]  /*ac800*/  SHF.R.U32.HI R17, RZ, 0x8, R15 ;  /* 0x00000008ff117819 */ /* 0x000fe2000001160f */
[----:B------:R-:W-:Y:S01]  /*ac810*/  VIADD R11, R0, 0x97 ;  /* 0x00000097000b7836 */ /* 0x000fe20000000000 */
[----:B------:R-:W2:Y:S01]  /*ac820*/  LDCU UR9, c[0x0][0x398] ;  /* 0x00007300ff0977ac */ /* 0x000ea20008000800 */
[----:B------:R3:W-:Y:S01]  /*ac830*/  STL [R1+0x36c], R9 ;  /* 0x00036c0901007387 */ /* 0x0007e20000100800 */
[----:B------:R-:W-:-:S02]  /*ac840*/  SHF.R.U32.HI R15, RZ, 0x8, R13 ;  /* 0x00000008ff0f7819 */ /* 0x000fc4000001160d */
[----:B------:R-:W-:Y:S02]  /*ac850*/  LOP3.LUT R48, R48, 0xfffffffe, RZ, 0xc0, !PT ;  /* 0xfffffffe30307812 */ /* 0x000fe400078ec0ff */
[----:B------:R-:W-:Y:S02]  /*ac860*/  LOP3.LUT R13, R17, 0xffff, RZ, 0xc0, !PT ;  /* 0x0000ffff110d7812 */ /* 0x000fe400078ec0ff */
[----:B---3--:R-:W-:Y:S02]  /*ac870*/  PRMT R9, R14, 0x3340, R8 ;  /* 0x000033400e097816 */ /* 0x008fe40000000008 */
[----:B------:R-:W-:-:S03]  /*ac880*/  SHF.R.U32.HI R16, RZ, 0x8, R14 ;  /* 0x00000008ff107819 */ /* 0x000fc6000001160e */
[----:B------:R3:W-:Y:S01]  /*ac890*/  STL [R1+0x38c], R9 ;  /* 0x00038c0901007387 */ /* 0x0007e20000100800 */
[----:B------:R-:W-:Y:S02]  /*ac8a0*/  @P0 LOP3.LUT R48, R48, 0x1, RZ, 0xfc, !PT ;  /* 0x0000000130300812 */ /* 0x000fe400078efcff */
[----:B------:R-:W-:Y:S02]  /*ac8b0*/  LOP3.LUT R10, R16, 0xffff, RZ, 0xc0, !PT ;  /* 0x0000ffff100a7812 */ /* 0x000fe400078ec0ff */
[----:B---3--:R-:W-:Y:S02]  /*ac8c0*/  SHF.R.U32.HI R9, RZ, 0x8, R8 ;  /* 0x00000008ff097819 */ /* 0x008fe40000011608 */
[----:B------:R-:W-:-:S04]  /*ac8d0*/  LOP3.LUT R8, R15, 0xffff, RZ, 0xc0, !PT ;  /* 0x0000ffff0f087812 */ /* 0x000fc800078ec0ff */
[----:B------:R-:W-:Y:S02]  /*ac8e0*/  PRMT R8, R13, 0x3340, R8 ;  /* 0x000033400d087816 */ /* 0x000fe40000000008 */
[----:B------:R-:W-:Y:S01]  /*ac8f0*/  LOP3.LUT R9, R9, 0xffff, RZ, 0xc0, !PT ;  /* 0x0000ffff09097812 */ /* 0x000fe200078ec0ff */
[----:B------:R-:W-:Y:S04]  /*ac900*/  STL [R1+0x3050], R48 ;  /* 0x0030503001007387 */ /* 0x000fe80000100800 */
[----:B------:R3:W-:Y:S04]  /*ac910*/  STL [R1+0x2d0], R8 ;  /* 0x0002d00801007387 */ /* 0x0007e80000100800 */
[----:B------:R-:W4:Y:S04]  /*ac920*/  LDL.LU R36, [R1+0x2fa8] ;  /* 0x002fa80001247983 */ /* 0x000f280000300800 */
[----:B------:R-:W2:Y:S01]  /*ac930*/  LDL.LU R18, [R1+0x2fa4] ;  /* 0x002fa40001127983 */ /* 0x000ea20000300800 */
[----:B---3--:R-:W-:-:S05]  /*ac940*/  PRMT R8, R10, 0x3340, R9 ;  /* 0x000033400a087816 */ /* 0x008fca0000000009 */
[----:B------:R3:W-:Y:S04]  /*ac950*/  STL [R1+0x2d4], R8 ;  /* 0x0002d40801007387 */ /* 0x0007e80000100800 */
[----:B------:R-:W2:Y:S04]  /*ac960*/  LDL.LU R19, [R1+0x394] ;  /* 0x0003940001137983 */ /* 0x000ea80000300800 */
[----:B------:R-:W2:Y:S01]  /*ac970*/  LDL.LU R20, [R1+0x388] ;  /* 0x0003880001147983 */ /* 0x000ea20000300800 */
[----:B------:R-:W-:Y:S01]  /*ac980*/  ISETP.GE.AND P0, PT, R12, UR5, PT ;  /* 0x000000050c007c0c */ /* 0x000fe2000bf06270 */
[----:B------:R-:W0:Y:S03]  /*ac990*/  LDCU.64 UR4, c[0x0][0x398] ;  /* 0x00007300ff0477ac */ /* 0x000e260008000a00 */
[----:B------:R-:W-:-:S02]  /*ac9a0*/  ISETP.LT.AND P1, PT, R61, UR20, !P0 ;  /* 0x000000143d007c0c */ /* 0x000fc4000c721270 */
[----:B------:R-:W-:Y:S01]  /*ac9b0*/  ISETP.LT.AND P0, PT, R60, UR55, !P0 ;  /* 0x000000373c007c0c */ /* 0x000fe2000c701270 */
[C---:B---3--:R-:W-:Y:S02]  /*ac9c0*/  VIADD R8, R0.reuse, 0x9d ;  /* 0x0000009d00087836 */ /* 0x048fe40000000000 */
[C---:B------:R-:W-:Y:S02]  /*ac9d0*/  VIADD R9, R0.reuse, 0x99 ;  /* 0x0000009900097836 */ /* 0x040fe40000000000 */
[C---:B------:R-:W-:Y:S02]  /*ac9e0*/  VIADD R10, R0.reuse, 0x98 ;  /* 0x00000098000a7836 */ /* 0x040fe40000000000 */
[----:B------:R-:W-:Y:S01]  /*ac9f0*/  VIADD R12, R0, 0x96 ;  /* 0x00000096000c7836 */ /* 0x000fe20000000000 */
[----:B------:R-:W3:Y:S03]  /*aca00*/  LDCU UR55, c[0x0][0x398] ;  /* 0x00007300ff3777ac */ /* 0x000ee60008000800 */
        /* <DEDUP_REMOVED lines=14> */
[----:B------:R-:W-:Y:S02]  /*acaf0*/  LOP3.LUT R49, R49, 0xf7ffffff, RZ, 0xc0, !PT ;  /* 0xf7ffffff31317812 */ /* 0x000fe400078ec0ff */
[----:B0-----:R-:W-:Y:S02]  /*acb00*/  ISETP.LT.AND P1, PT, R61, UR14, !P0 ;  /* 0x0000000e3d007c0c */ /* 0x001fe4000c721270 */
[----:B------:R-:W-:Y:S01]  /*acb10*/  ISETP.LT.AND P0, PT, R60, UR75, !P0 ;  /* 0x0000004b3c007c0c */ /* 0x000fe2000c701270 */
[----:B------:R-:W-:Y:S01]  /*acb20*/  VIADD R8, R0, 0x9b ;  /* 0x0000009b00087836 */ /* 0x000fe20000000000 */
[----:B------:R-:W0:Y:S01]  /*acb30*/  LDCU.64 UR12, c[0x0][0x398] ;  /* 0x00007300ff0c77ac */ /* 0x000e220008000a00 */
        /* <DEDUP_REMOVED lines=35> */
[----:B------:R-:W2:Y:S03]  /*acd70*/  LDCU.64 UR20, c[0x0][0x398] ;  /* 0x00007300ff1477ac */ /* 0x000ea60008000a00 */
[----:B-1----:R-:W-:Y:S02]  /*acd80*/  ISETP.LT.AND P1, PT, R61, UR22, !P0 ;  /* 0x000000163d007c0c */ /* 0x002fe4000c721270 */
[----:B0-----:R-:W-:Y:S02]  /*acd90*/  ISETP.LT.AND P0, PT, R60, UR30, !P0 ;  /* 0x0000001e3c007c0c */ /* 0x001fe4000c701270 */
[----:B------:R-:W-:Y:S01]  /*acda0*/  LOP3.LUT R49, R49, 0xfff7ffff, RZ, 0xc0, !PT ;  /* 0xfff7ffff31317812 */ /* 0x000fe200078ec0ff */
[----:B------:R-:W0:Y:S08]  /*acdb0*/  LDCU UR30, c[0x0][0x398] ;  /* 0x00007300ff1e77ac */ /* 0x000e300008000800 */
[----:B------:R-:W-:-:S02]  /*acdc0*/  @P1 LOP3.LUT R49, R49, 0x80000, RZ, 0xfc, !PT ;  /* 0x0008000031311812 */ /* 0x000fc400078efcff */
[----:B----4-:R-:W-:Y:S02]  /*acdd0*/  LOP3.LUT R15, R36, 0xffff, RZ, 0xc0, !PT ;  /* 0x0000ffff240f7812 */ /* 0x010fe400078ec0ff */
[----:B--2---:R-:W-:Y:S02]  /*acde0*/  LOP3.LUT R14, R18, 0xffff, RZ, 0xc0, !PT ;  /* 0x0000ffff120e7812 */ /* 0x004fe400078ec0ff */
[----:B------:R-:W-:Y:S02]  /*acdf0*/  LOP3.LUT R13, R19, 0xffff, RZ, 0xc0, !PT ;  /* 0x0000ffff130d7812 */ /* 0x000fe400078ec0ff */
[----:B------:R-:W-:Y:S02]  /*ace00*/  LOP3.LUT R8, R20, 0xffff, RZ, 0xc0, !PT ;  /* 0x0000ffff14087812 */ /* 0x000fe400078ec0ff */
[----:B------:R-:W-:Y:S02]  /*ace10*/  PRMT R9, R15, 0x3340, R13 ;  /* 0x000033400f097816 */ /* 0x000fe4000000000d */
[----:B------:R-:W-:-:S03]  /*ace20*/  SHF.R.U32.HI R17, RZ, 0x8, R15 ;  /* 0x00000008ff117819 */ /* 0x000fc6000001160f */
[----:B------:R1:W-:Y:S01]  /*ace30*/  STL [R1+0x388], R9 ;  /* 0x0003880901007387 */ /* 0x0003e20000100800 */
[----:B------:R-:W-:Y:S02]  /*ace40*/  SHF.R.U32.HI R15, RZ, 0x8, R13 ;  /* 0x00000008ff0f7819 */ /* 0x000fe4000001160d */
[----:B------:R-:W-:Y:S02]  /*ace50*/  LOP3.LUT R13, R17, 0xffff, RZ, 0xc0, !PT ;  /* 0x0000ffff110d7812 */ /* 0x000fe400078ec0ff */
[----:B-1----:R-:W-:Y:S02]  /*ace60*/  PRMT R9, R14, 0x3340, R8 ;  /* 0x000033400e097816 */ /* 0x002fe40000000008 */
[----:B------:R-:W-:-:S03]  /*ace70*/  SHF.R.U32.HI R16, RZ, 0x8, R14 ;  /* 0x00000008ff107819 */ /* 0x000fc6000001160e */
[----:B------:R1:W-:Y:S01]  /*ace80*/  STL [R1+0x430], R9 ;  /* 0x0004300901007387 */ /* 0x0003e20000100800 */
[----:B------:R-:W-:Y:S02]  /*ace90*/  LOP3.LUT R10, R16, 0xffff, RZ, 0xc0, !PT ;  /* 0x0000ffff100a7812 */ /* 0x000fe400078ec0ff */
[----:B-1----:R-:W-:Y:S02]  /*acea0*/  SHF.R.U32.HI R9, RZ, 0x8, R8 ;  /* 0x00000008ff097819 */ /* 0x002fe40000011608 */
[----:B------:R-:W-:-:S04]  /*aceb0*/  LOP3.LUT R8, R15, 0xffff, RZ, 0xc0, !PT ;  /* 0x0000ffff0f087812 */ /* 0x000fc800078ec0ff */
[----:B------:R-:W-:Y:S02]  /*acec0*/  PRMT R8, R13, 0x3340, R8 ;  /* 0x000033400d087816 */ /* 0x000fe40000000008 */
[----:B------:R-:W-:-:S03]  /*aced0*/  LOP3.LUT R9, R9, 0xffff, RZ, 0xc0, !PT ;  /* 0x0000ffff09097812 */ /* 0x000fc600078ec0ff */
[----:B------:R1:W-:Y:S04]  /*acee0*/  STL [R1+0x2d8], R8 ;  /* 0x0002d80801007387 */ /* 0x0003e80000100800 */
[----:B------:R-:W2:Y:S04]  /*acef0*/  LDL.LU R18, [R1+0x2fb0] ;  /* 0x002fb00001127983 */ /* 0x000ea80000300800 */
[----:B------:R-:W4:Y:S01]  /*acf00*/  LDL.LU R19, [R1+0x2fac] ;  /* 0x002fac0001137983 */ /* 0x000f220000300800 */
[----:B-1----:R-:W-:-:S05]  /*acf10*/  PRMT R8, R10, 0x3340, R9 ;  /* 0x000033400a087816 */ /* 0x002fca0000000009 */
[----:B------:R1:W-:Y:S04]  /*acf20*/  STL [R1+0x2dc], R8 ;  /* 0x0002dc0801007387 */ /* 0x0003e80000100800 */
[----:B------:R-:W3:Y:S01]  /*acf30*/  LDL.LU R20, [R1+0x7e0] ;  /* 0x0007e00001147983 */ /* 0x000ee20000300800 */
[----:B------:R-:W-:-:S04]  /*acf40*/  LOP3.LUT R49, R49, 0xfffbffff, RZ, 0xc0, !PT ;  /* 0xfffbffff31317812 */ /* 0x000fc800078ec0ff */
[----:B------:R-:W-:Y:S02]  /*acf50*/  @P0 LOP3.LUT R49, R49, 0x40000, RZ, 0xfc, !PT ;  /* 0x0004000031310812 */ /* 0x000fe400078efcff */
[----:B------:R-:W-:Y:S01]  /*acf60*/  ISETP.GE.AND P0, PT, R11, UR27, PT ;  /* 0x0000001b0b007c0c */ /* 0x000fe2000bf06270 */
[----:B------:R-:W1:Y:S03]  /*acf70*/  LDCU.64 UR26, c[0x0][0x398] ;  /* 0x00007300ff1a77ac */ /* 0x000e660008000a00 */
[----:B------:R-:W-:Y:S02]  /*acf80*/  ISETP.LT.AND P1, PT, R61, UR12, !P0 ;  /* 0x0000000c3d007c0c */ /* 0x000fe4000c721270 */
[----:B0-----:R-:W-:Y:S02]  /*acf90*/  ISETP.LT.AND P0, PT, R60, UR30, !P0 ;  /* 0x0000001e3c007c0c */ /* 0x001fe4000c701270 */
[----:B------:R-:W-:Y:S01]  /*acfa0*/  LOP3.LUT R49, R49, 0xfffdffff, RZ, 0xc0, !PT ;  /* 0xfffdffff31317812 */ /* 0x000fe200078ec0ff */
[----:B------:R-:W0:Y:S08]  /*acfb0*/  LDCU UR30, c[0x0][0x398] ;  /* 0x00007300ff1e77ac */ /* 0x000e300008000800 */
[----:B------:R-:W-:-:S04]  /*acfc0*/  @P1 LOP3.LUT R49, R49, 0x20000, RZ, 0xfc, !PT ;  /* 0x0002000031311812 */ /* 0x000fc800078efcff */
[----:B------:R-:W-:-:S04]  /*acfd0*/  LOP3.LUT R49, R49, 0xfffeffff, RZ, 0xc0, !PT ;  /* 0xfffeffff31317812 */ /* 0x000fc800078ec0ff */
[----:B------:R-:W-:Y:S02]  /*acfe0*/  @P0 LOP3.LUT R49, R49, 0x10000, RZ, 0xfc, !PT ;  /* 0x0001000031310812 */ /* 0x000fe400078efcff */
[----:B------:R-:W-:-:S04]  /*acff0*/  ISETP.GE.AND P0, PT, R12, UR15, PT ;  /* 0x0000000f0c007c0c */ /* 0x000fc8000bf06270 */
[----:B------:R-:W-:Y:S02]  /*ad000*/  ISETP.LT.AND P1, PT, R61, UR20, !P0 ;  /* 0x000000143d007c0c */ /* 0x000fe4000c721270 */
[----:B0-----:R-:W-:Y:S02]  /*ad010*/  ISETP.LT.AND P0, PT, R60, UR30, !P0 ;  /* 0x0000001e3c007c0c */ /* 0x001fe4000c701270 */
[----:B------:R-:W-:Y:S01]  /*ad020*/  LOP3.LUT R49, R49, 0xffff7fff, RZ, 0xc0, !PT ;  /* 0xffff7fff31317812 */ /* 0x000fe200078ec0ff */
[----:B------:R-:W0:Y:S01]  /*ad030*/  LDCU UR30, c[0x0][0x398] ;  /* 0x00007300ff1e77ac */ /* 0x000e220008000800 */
[----:B-1----:R-:W-:-:S07]  /*ad040*/  VIADD R8, R0, 0x95 ;  /* 0x0000009500087836 */ /* 0x002fce0000000000 */
[----:B------:R-:W-:-:S04]  /*ad050*/  @P1 LOP3.LUT R49, R49, 0x8000, RZ, 0xfc, !PT ;  /* 0x0000800031311812 */ /* 0x000fc800078efcff */
[----:B------:R-:W-:-:S04]  /*ad060*/  LOP3.LUT R49, R49, 0xffffbfff, RZ, 0xc0, !PT ;  /* 0xffffbfff31317812 */ /* 0x000fc800078ec0ff */
[----:B------:R-:W-:Y:S02]  /*ad070*/  @P0 LOP3.LUT R49, R49, 0x4000, RZ, 0xfc, !PT ;  /* 0x0000400031310812 */ /* 0x000fe400078efcff */
[----:B------:R-:W-:Y:S02]  /*ad080*/  ISETP.GE.AND P0, PT, R8, UR5, PT ;  /* 0x0000000508007c0c */ /* 0x000fe4000bf06270 */
[----:B------:R-:W-:Y:S02]  /*ad090*/  LOP3.LUT R49, R49, 0xffffdfff, RZ, 0xc0, !PT ;  /* 0xffffdfff31317812 */ /* 0x000fe400078ec0ff */
[----:B------:R-:W-:Y:S02]  /*ad0a0*/  ISETP.LT.AND P1, PT, R61, UR26, !P0 ;  /* 0x0000001a3d007c0c */ /* 0x000fe4000c721270 */
[----:B0-----:R-:W-:Y:S01]  /*ad0b0*/  ISETP.LT.AND P0, PT, R60, UR30, !P0 ;  /* 0x0000001e3c007c0c */ /* 0x001fe2000c701270 */
[----:B------:R-:W0:Y:S01]  /*ad0c0*/  LDCU UR30, c[0x0][0x398] ;  /* 0x00007300ff1e77ac */ /* 0x000e220008000800 */
[----:B------:R-:W-:-:S02]  /*ad0d0*/  VIADD R8, R0, 0x94 ;  /* 0x0000009400087836 */ /* 0x000fc40000000000 */
[C---:B------:R-:W-:Y:S02]  /*ad0e0*/  VIADD R9, R0.reuse, 0x91 ;  /* 0x0000009100097836 */ /* 0x040fe40000000000 */
        /* <DEDUP_REMOVED lines=8> */
[----:B------:R-:W1:Y:S03]  /*ad170*/  LDCU.64 UR24, c[0x0][0x398] ;  /* 0x00007300ff1877ac */ /* 0x000e660008000a00 */
[----:B------:R-:W-:Y:S02]  /*ad180*/  ISETP.LT.AND P1, PT, R61, UR18, !P0 ;  /* 0x000000123d007c0c */ /* 0x000fe4000c721270 */
[----:B0-----:R-:W-:Y:S02]  /*ad190*/  ISETP.LT.AND P0, PT, R60, UR30, !P0 ;  /* 0x0000001e3c007c0c */ /* 0x001fe4000c701270 */
[----:B------:R-:W-:Y:S01]  /*ad1a0*/  LOP3.LUT R49, R49, 0xfffff7ff, RZ, 0xc0, !PT ;  /* 0xfffff7ff31317812 */ /* 0x000fe200078ec0ff */
[----:B------:R-:W0:Y:S01]  /*ad1b0*/  LDCU UR30, c[0x0][0x398] ;  /* 0x00007300ff1e77ac */ /* 0x000e220008000800 */
[----:B------:R-:W-:-:S07]  /*ad1c0*/  VIADD R8, R0, 0x93 ;  /* 0x0000009300087836 */ /* 0x000fce0000000000 */
[----:B------:R-:W-:-:S04]  /*ad1d0*/  @P1 LOP3.LUT R49, R49, 0x800, RZ, 0xfc, !PT ;  /* 0x0000080031311812 */ /* 0x000fc800078efcff */
[----:B------:R-:W-:-:S04]  /*ad1e0*/  LOP3.LUT R49, R49, 0xfffffbff, RZ, 0xc0, !PT ;  /* 0xfffffbff31317812 */ /* 0x000fc800078ec0ff */
[----:B------:R-:W-:Y:S02]  /*ad1f0*/  @P0 LOP3.LUT R49, R49, 0x400, RZ, 0xfc, !PT ;  /* 0x0000040031310812 */ /* 0x000fe400078efcff */
[----:B------:R-:W-:Y:S01]  /*ad200*/  ISETP.GE.AND P0, PT, R8, UR17, PT ;  /* 0x0000001108007c0c */ /* 0x000fe2000bf06270 */
[----:B------:R-:W0:Y:S03]  /*ad210*/  LDCU.64 UR16, c[0x0][0x398] ;  /* 0x00007300ff1077ac */ /* 0x000e260008000a00 */
[----:B-1----:R-:W-:Y:S02]  /*ad220*/  ISETP.LT.AND P1, PT, R61, UR24, !P0 ;  /* 0x000000183d007c0c */ /* 0x002fe4000c721270 */
[----:B0-----:R-:W-:Y:S02]  /*ad230*/  ISETP.LT.AND P0, PT, R60, UR30, !P0 ;  /* 0x0000001e3c007c0c */ /* 0x001fe4000c701270 */
        /* <DEDUP_REMOVED lines=8> */
[----:B------:R-:W1:Y:S01]  /*ad2c0*/  LDCU.64 UR22, c[0x0][0x398] ;  /* 0x00007300ff1677ac */ /* 0x000e620008000a00 */
[----:B------:R-:W3:Y:S01]  /*ad2d0*/  LDL.LU R50, [R1+0x3134] ;  /* 0x0031340001327983 */ /* 0x000ee20000300800 */
[----:B------:R-:W-:Y:S02]  /*ad2e0*/  ISETP.LT.AND P1, PT, R61, UR16, !P0 ;  /* 0x000000103d007c0c */ /* 0x000fe4000c721270 */
[----:B0-----:R-:W-:Y:S02]  /*ad2f0*/  ISETP.LT.AND P0, PT, R60, UR30, !P0 ;  /* 0x0000001e3c007c0c */ /* 0x001fe4000c701270 */
        /* <DEDUP_REMOVED lines=32> */
[----:B--2---:R-:W-:Y:S02]  /*ad500*/  LOP3.LUT R15, R18, 0xffff, RZ, 0xc0, !PT ;  /* 0x0000ffff120f7812 */ /* 0x004fe400078ec0ff */
[----:B----4-:R-:W-:Y:S02]  /*ad510*/  LOP3.LUT R14, R19, 0xffff, RZ, 0xc0, !PT ;  /* 0x0000ffff130e7812 */ /* 0x010fe400078ec0ff */
[----:B---3--:R-:W-:-:S04]  /*ad520*/  LOP3.LUT R13, R20, 0xffff, RZ, 0xc0, !PT ;  /* 0x0000ffff140d7812 */ /* 0x008fc800078ec0ff */
[----:B------:R-:W-:Y:S02]  /*ad530*/  PRMT R9, R15, 0x3340, R13 ;  /* 0x000033400f097816 */ /* 0x000fe4000000000d */
[----:B------:R-:W-:-:S03]  /*ad540*/  SHF.R.U32.HI R17, RZ, 0x8, R15 ;  /* 0x00000008ff117819 */ /* 0x000fc6000001160f */
[----:B------:R2:W-:Y:S01]  /*ad550*/  STL [R1+0x428], R9 ;  /* 0x0004280901007387 */ /* 0x0005e20000100800 */
[----:B------:R-:W-:Y:S02]  /*ad560*/  SHF.R.U32.HI R15, RZ, 0x8, R13 ;  /* 0x00000008ff0f7819 */ /* 0x000fe4000001160d */
[----:B------:R-:W-:Y:S02]  /*ad570*/  LOP3.LUT R13, R17, 0xffff, RZ, 0xc0, !PT ;  /* 0x0000ffff110d7812 */ /* 0x000fe400078ec0ff */
[----:B--2---:R-:W-:Y:S02]  /*ad580*/  PRMT R9, R14, 0x3340, R8 ;  /* 0x000033400e097816 */ /* 0x004fe40000000008 */
[----:B------:R-:W-:-:S03]  /*ad590*/  SHF.R.U32.HI R16, RZ, 0x8, R14 ;  /* 0x00000008ff107819 */ /* 0x000fc6000001160e */
[----:B------:R2:W-:Y:S01]  /*ad5a0*/  STL [R1+0x444], R9 ;  /* 0x0004440901007387 */ /* 0x0005e20000100800 */
        /* <DEDUP_REMOVED lines=14> */
[----:B------:R-:W2:Y:S03]  /*ad690*/  LDCU.64 UR18, c[0x0][0x398] ;  /* 0x00007300ff1277ac */ /* 0x000ea60008000a00 */
[----:B0-----:R-:W-:-:S02]  /*ad6a0*/  ISETP.LT.AND P1, PT, R61, UR26, !P0 ;  /* 0x0000001a3d007c0c */ /* 0x001fc4000c721270 */
[----:B-1----:R-:W-:Y:S01]  /*ad6b0*/  ISETP.LT.AND P0, PT, R60, UR61, !P0 ;  /* 0x0000003d3c007c0c */ /* 0x002fe2000c701270 */
[----:B--2---:R-:W-:Y:S01]  /*ad6c0*/  VIADD R8, R0, 0x8d ;  /* 0x0000008d00087836 */ /* 0x004fe20000000000 */
[----:B------:R-:W-:Y:S01]  /*ad6d0*/  LOP3.LUT R50, R50, 0x7fffffff, RZ, 0xc0, !PT ;  /* 0x7fffffff32327812 */ /* 0x000fe200078ec0ff */
[C---:B------:R-:W-:Y:S02]  /*ad6e0*/  VIADD R9, R0.reuse, 0x89 ;  /* 0x0000008900097836 */ /* 0x040fe40000000000 */
[C---:B------:R-:W-:Y:S02]  /*ad6f0*/  VIADD R10, R0.reuse, 0x88 ;  /* 0x00000088000a7836 */ /* 0x040fe40000000000 */
[----:B------:R-:W-:-:S04]  /*ad700*/  VIADD R11, R0, 0x87 ;  /* 0x00000087000b7836 */ /* 0x000fc80000000000 */
[----:B------:R-:W-:Y:S01]  /*ad710*/  @P1 LOP3.LUT R50, R50, 0x80000000, RZ, 0xfc, !PT ;  /* 0x8000000032321812 */ /* 0x000fe200078efcff */
[----:B------:R-:W-:Y:S01]  /*ad720*/  VIADD R12, R0, 0x86 ;  /* 0x00000086000c7836 */ /* 0x000fe20000000000 */
[----:B------:R-:W0:Y:S02]  /*ad730*/  LDCU UR61, c[0x0][0x398] ;  /* 0x00007300ff3d77ac */ /* 0x000e240008000800 */
[----:B------:R-:W-:-:S04]  /*ad740*/  LOP3.LUT R50, R50, 0xbfffffff, RZ, 0xc0, !PT ;  /* 0xbfffffff32327812 */ /* 0x000fc800078ec0ff */
[----:B------:R-:W-:Y:S02]  /*ad750*/  @P0 LOP3.LUT R50, R50, 0x40000000, RZ, 0xfc, !PT ;  /* 0x4000000032320812 */ /* 0x000fe400078efcff */
[----:B------:R-:W-:Y:S01]  /*ad760*/  ISETP.GE.AND P0, PT, R8, UR25, PT ;  /* 0x0000001908007c0c */ /* 0x000fe2000bf06270 */
[----:B------:R-:W1:Y:S03]  /*ad770*/  LDCU.64 UR24, c[0x0][0x398] ;  /* 0x00007300ff1877ac */ /* 0x000e660008000a00 */
[----:B------:R-:W-:Y:S02]  /*ad780*/  ISETP.LT.AND P1, PT, R61, UR18, !P0 ;  /* 0x000000123d007c0c */ /* 0x000fe4000c721270 */
[----:B------:R-:W-:Y:S02]  /*ad790*/  ISETP.LT.AND P0, PT, R60, UR68, !P0 ;  /* 0x000000443c007c0c */ /* 0x000fe4000c701270 */
[----:B------:R-:W-:Y:S01]  /*ad7a0*/  LOP3.LUT R50, R50, 0xdfffffff, RZ, 0xc0, !PT ;  /* 0xdfffffff32327812 */ /* 0x000fe200078ec0ff */
[----:B------:R-:W-:Y:S01]  /*ad7b0*/  VIADD R8, R0, 0x8c ;  /* 0x0000008c00087836 */ /* 0x000fe20000000000 */
[----:B------:R-:W2:Y:S07]  /*ad7c0*/  LDCU UR68, c[0x0][0x398] ;  /* 0x00007300ff4477ac */ /* 0x000eae0008000800 */
        /* <DEDUP_REMOVED lines=9> */
[----:B------:R-:W-:-:S07]  /*ad860*/  VIADD R8, R0, 0x8b ;  /* 0x0000008b00087836 */ /* 0x000fce0000000000 */
[----:B------:R-:W-:-:S04]  /*ad870*/  @P1 LOP3.LUT R50, R50, 0x8000000, RZ, 0xfc, !PT ;  /* 0x0800000032321812 */ /* 0x000fc800078efcff */
[----:B------:R-:W-:-:S04]  /*ad880*/  LOP3.LUT R50, R50, 0xfbffffff, RZ, 0xc0, !PT ;  /* 0xfbffffff32327812 */ /* 0x000fc800078ec0ff */
[----:B------:R-:W-:Y:S02]  /*ad890*/  @P0 LOP3.LUT R50, R50, 0x4000000, RZ, 0xfc, !PT ;  /* 0x0400000032320812 */ /* 0x000fe400078efcff */
[----:B------:R-:W-:Y:S01]  /*ad8a0*/  ISETP.GE.AND P0, PT, R8, UR23, PT ;  /* 0x0000001708007c0c */ /* 0x000fe2000bf06270 */
[----:B------:R-:W2:Y:S03]  /*ad8b0*/  LDCU.64 UR22, c[0x0][0x398] ;  /* 0x00007300ff1677ac */ /* 0x000ea60008000a00 */
[----:B0-----:R-:W-:Y:S02]  /*ad8c0*/  ISETP.LT.AND P1, PT, R61, UR16, !P0 ;  /* 0x000000103d007c0c */ /* 0x001fe4000c721270 */
[----:B-1----:R-:W-:Y:S02]  /*ad8d0*/  ISETP.LT.AND P0, PT, R60, UR70, !P0 ;  /* 0x000000463c007c0c */ /* 0x002fe4000c701270 */
[----:B------:R-:W-:Y:S01]  /*ad8e0*/  LOP3.LUT R50, R50, 0xfdffffff, RZ, 0xc0, !PT ;  /* 0xfdffffff32327812 */ /* 0x000fe200078ec0ff */
[----:B------:R-:W0:Y:S01]  /*ad8f0*/  LDCU UR70, c[0x0][0x398] ;  /* 0x00007300ff4677ac */ /* 0x000e220008000800 */
[----:B------:R-:W-:-:S07]  /*ad900*/  VIADD R8, R0, 0x8a ;  /* 0x0000008a00087836 */ /* 0x000fce0000000000 */
        /* <DEDUP_REMOVED lines=18> */
[----:B------:R-:W-:-:S04]  /*ada30*/  @P1 LOP3.LUT R50, R50, 0x200000, RZ, 0xfc, !PT ;  /* 0x0020000032321812 */ /* 0x000fc800078efcff */
[----:B------:R-:W-:-:S04]  /*ada40*/  LOP3.LUT R50, R50, 0xffefffff, RZ, 0xc0, !PT ;  /* 0xffefffff32327812 */ /* 0x000fc800078ec0ff */
[----:B------:R-:W-:Y:S02]  /*ada50*/  @P0 LOP3.LUT R50, R50, 0x100000, RZ, 0xfc, !PT ;  /* 0x0010000032320812 */ /* 0x000fe400078efcff */
[----:B------:R-:W-:Y:S01]  /*ada60*/  ISETP.GE.AND P0, PT, R10, UR27, PT ;  /* 0x0000001b0a007c0c */ /* 0x000fe2000bf06270 */
[----:B------:R-:W1:Y:S01]  /*ada70*/  LDCU.64 UR26, c[0x0][0x398] ;  /* 0x00007300ff1a77ac */ /* 0x000e620008000a00 */
[----:B---3--:R-:W-:Y:S02]  /*ada80*/  LOP3.LUT R15, R36, 0xffff, RZ, 0xc0, !PT ;  /* 0x0000ffff240f7812 */ /* 0x008fe400078ec0ff */
[----:B----4-:R-:W-:Y:S02]  /*ada90*/  LOP3.LUT R14, R18, 0xffff, RZ, 0xc0, !PT ;  /* 0x0000ffff120e7812 */ /* 0x010fe400078ec0ff */
[----:B------:R-:W-:Y:S02]  /*adaa0*/  LOP3.LUT R13, R19, 0xffff, RZ, 0xc0, !PT ;  /* 0x0000ffff130d7812 */ /* 0x000fe400078ec0ff */
[----:B------:R-:W-:-:S02]  /*adab0*/  LOP3.LUT R8, R20, 0xffff, RZ, 0xc0, !PT ;  /* 0x0000ffff14087812 */ /* 0x000fc400078ec0ff */
        /* <DEDUP_REMOVED lines=15> */
[----:B------:R-:W4:Y:S01]  /*adbb0*/  LDL.LU R19, [R1+0x2fc4] ;  /* 0x002fc40001137983 */ /* 0x000f220000300800 */
[----:B---3--:R-:W-:-:S05]  /*adbc0*/  PRMT R8, R10, 0x3340, R9 ;  /* 0x000033400a087816 */ /* 0x008fca0000000009 */
[----:B------:R3:W-:Y:S04]  /*adbd0*/  STL [R1+0x2ec], R8 ;  /* 0x0002ec0801007387 */ /* 0x0007e80000100800 */
[----:B------:R-:W4:Y:S01]  /*adbe0*/  LDL.LU R20, [R1+0x6e0] ;  /* 0x0006e00001147983 */ /* 0x000f220000300800 */
        /* <DEDUP_REMOVED lines=21> */
[----:B------:R-:W0:Y:S01]  /*add40*/  LDCU UR70, c[0x0][0x398] ;  /* 0x00007300ff4677ac */ /* 0x000e220008000800 */
[----:B---3--:R-:W-:-:S07]  /*add50*/  VIADD R8, R0, 0x85 ;  /* 0x0000008500087836 */ /* 0x008fce0000000000 */
        /* <DEDUP_REMOVED lines=74> */
[----:B----4-:R-:W-:Y:S02]  /*ae200*/  LOP3.LUT R15, R18, 0xffff, RZ, 0xc0, !PT ;  /* 0x0000ffff120f7812 */ /* 0x010fe400078ec0ff */
[----:B------:R-:W-:Y:S02]  /*ae210*/  LOP3.LUT R14, R19, 0xffff, RZ, 0xc0, !PT ;  /* 0x0000ffff130e7812 */ /* 0x000fe400078ec0ff */
[----:B------:R-:W-:-:S04]  /*ae220*/  LOP3.LUT R13, R20, 0xffff, RZ, 0xc0, !PT ;  /* 0x0000ffff140d7812 */ /* 0x000fc800078ec0ff */
        /* <DEDUP_REMOVED lines=12> */
[----:B------:R-:W-:Y:S01]  /*ae2f0*/  LOP3.LUT R9, R9, 0xffff, RZ, 0xc0, !PT ;  /* 0x0000ffff09097812 */ /* 0x000fe200078ec0ff */
[----:B------:R-:W-:Y:S04]  /*ae300*/  STL [R1+0x3058], R50 ;  /* 0x0030583201007387 */ /* 0x000fe80000100800 */
[----:B------:R1:W-:Y:S04]  /*ae310*/  STL [R1+0x2f0], R8 ;  /* 0x0002f00801007387 */ /* 0x0003e80000100800 */
[----:B------:R-:W4:Y:S04]  /*ae320*/  LDL.LU R36, [R1+0x2fd0] ;  /* 0x002fd00001247983 */ /* 0x000f280000300800 */
[----:B------:R-:W4:Y:S01]  /*ae330*/  LDL.LU R18, [R1+0x2fcc] ;  /* 0x002fcc0001127983 */ /* 0x000f220000300800 */
[----:B-1----:R-:W-:-:S05]  /*ae340*/  PRMT R8, R10, 0x3340, R9 ;  /* 0x000033400a087816 */ /* 0x002fca0000000009 */
[----:B------:R1:W-:Y:S04]  /*ae350*/  STL [R1+0x2f4], R8 ;  /* 0x0002f40801007387 */ /* 0x0003e80000100800 */
[----:B------:R-:W4:Y:S04]  /*ae360*/  LDL.LU R19, [R1+0x660] ;  /* 0x0006600001137983 */ /* 0x000f280000300800 */
[----:B------:R-:W4:Y:S01]  /*ae370*/  LDL.LU R20, [R1+0x620] ;  /* 0x0006200001147983 */ /* 0x000f220000300800 */
[----:B------:R-:W-:-:S05]  /*ae380*/  VIADD R12, R0, 0x7e ;  /* 0x0000007e000c7836 */ /* 0x000fca0000000000 */
[----:B------:R-:W-:Y:S01]  /*ae390*/  ISETP.GE.AND P0, PT, R12, UR17, PT ;  /* 0x000000110c007c0c */ /* 0x000fe2000bf06270 */
[----:B------:R-:W3:Y:S03]  /*ae3a0*/  LDCU.64 UR16, c[0x0][0x398] ;  /* 0x00007300ff1077ac */ /* 0x000ee60008000a00 */
[----:B--2---:R-:W-:Y:S02]  /*ae3b0*/  ISETP.LT.AND P1, PT, R61, UR24, !P0 ;  /* 0x000000183d007c0c */ /* 0x004fe4000c721270 */
[----:B0-----:R-:W-:Y:S01]  /*ae3c0*/  ISETP.LT.AND P0, PT, R60, UR70, !P0 ;  /* 0x000000463c007c0c */ /* 0x001fe2000c701270 */
[----:B------:R-:W0:Y:S01]  /*ae3d0*/  LDCU UR70, c[0x0][0x398] ;  /* 0x00007300ff4677ac */ /* 0x000e220008000800 */
[----:B-1----:R-:W-:Y:S01]  /*ae3e0*/  VIADD R8, R0, 0x7d ;  /* 0x0000007d00087836 */ /* 0x002fe20000000000 */
[----:B---3--:R-:W-:-:S08]  /*ae3f0*/  LOP3.LUT R51, R51, 0x7fffffff, RZ, 0xc0, !PT ;  /* 0x7fffffff33337812 */ /* 0x008fd000078ec0ff */
        /* <DEDUP_REMOVED lines=18> */
[----:B------:R-:W-:-:S02]  /*ae520*/  VIADD R8, R0, 0x7b ;  /* 0x0000007b00087836 */ /* 0x000fc40000000000 */
[C---:B------:R-:W-:Y:S02]  /*ae530*/  VIADD R9, R0.reuse, 0x79 ;  /* 0x0000007900097836 */ /* 0x040fe40000000000 */
[C---:B------:R-:W-:Y:S02]  /*ae540*/  VIADD R10, R0.reuse, 0x78 ;  /* 0x00000078000a7836 */ /* 0x040fe40000000000 */
[C---:B------:R-:W-:Y:S02]  /*ae550*/  VIADD R11, R0.reuse, 0x77 ;  /* 0x00000077000b7836 */ /* 0x040fe40000000000 */
[----:B------:R-:W-:Y:S01]  /*ae560*/  VIADD R12, R0, 0x76 ;  /* 0x00000076000c7836 */ /* 0x000fe20000000000 */
[----:B------:R-:W0:Y:S01]  /*ae570*/  LDCU UR70, c[0x0][0x398] ;  /* 0x00007300ff4677ac */ /* 0x000e220008000800 */
[----:B------:R-:W-:-:S04]  /*ae580*/  @P1 LOP3.LUT R51, R51, 0x8000000, RZ, 0xfc, !PT ;  /* 0x0800000033331812 */ /* 0x000fc800078efcff */
[----:B------:R-:W-:-:S04]  /*ae590*/  LOP3.LUT R51, R51, 0xfbffffff, RZ, 0xc0, !PT ;  /* 0xfbffffff33337812 */ /* 0x000fc800078ec0ff */
[----:B------:R-:W-:Y:S02]  /*ae5a0*/  @P0 LOP3.LUT R51, R51, 0x4000000, RZ, 0xfc, !PT ;  /* 0x0400000033330812 */ /* 0x000fe400078efcff */
[----:B------:R-:W-:Y:S01]  /*ae5b0*/  ISETP.GE.AND P0, PT, R8, UR21, PT ;  /* 0x0000001508007c0c */ /* 0x000fe2000bf06270 */
[----:B------:R-:W1:Y:S03]  /*ae5c0*/  LDCU.64 UR20, c[0x0][0x398] ;  /* 0x00007300ff1477ac */ /* 0x000e660008000a00 */
[----:B--2---:R-:W-:Y:S02]  /*ae5d0*/  ISETP.LT.AND P1, PT, R61, UR12, !P0 ;  /* 0x0000000c3d007c0c */ /* 0x004fe4000c721270 */
        /* <DEDUP_REMOVED lines=8> */
[----:B------:R-:W3:Y:S03]  /*ae660*/  LDCU.64 UR26, c[0x0][0x398] ;  /* 0x00007300ff1a77ac */ /* 0x000ee60008000a00 */
        /* <DEDUP_REMOVED lines=8> */
[----:B------:R-:W0:Y:S03]  /*ae6f0*/  LDCU.64 UR18, c[0x0][0x398] ;  /* 0x00007300ff1277ac */ /* 0x000e260008000a00 */
[----:B---3--:R-:W-:Y:S02]  /*ae700*/  ISETP.LT.AND P1, PT, R61, UR26, !P0 ;  /* 0x0000001a3d007c0c */ /* 0x008fe4000c721270 */
[----:B------:R-:W-:Y:S02]  /*ae710*/  ISETP.LT.AND P0, PT, R60, UR62, !P0 ;  /* 0x0000003e3c007c0c */ /* 0x000fe4000c701270 */
[----:B------:R-:W-:Y:S01]  /*ae720*/  LOP3.LUT R51, R51, 0xffdfffff, RZ, 0xc0, !PT ;  /* 0xffdfffff33337812 */ /* 0x000fe200078ec0ff */
[----:B------:R-:W3:Y:S08]  /*ae730*/  LDCU UR62, c[0x0][0x398] ;  /* 0x00007300ff3e77ac */ /* 0x000ef00008000800 */
[----:B------:R-:W-:-:S04]  /*ae740*/  @P1 LOP3.LUT R51, R51, 0x200000, RZ, 0xfc, !PT ;  /* 0x0020000033331812 */ /* 0x000fc800078efcff */
[----:B------:R-:W-:-:S04]  /*ae750*/  LOP3.LUT R51, R51, 0xffefffff, RZ, 0xc0, !PT ;  /* 0xffefffff33337812 */ /* 0x000fc800078ec0ff */
[----:B------:R-:W-:Y:S02]  /*ae760*/  @P0 LOP3.LUT R51, R51, 0x100000, RZ, 0xfc, !PT ;  /* 0x0010000033330812 */ /* 0x000fe400078efcff */
[----:B------:R-:W-:Y:S01]  /*ae770*/  ISETP.GE.AND P0, PT, R10, UR25, PT ;  /* 0x000000190a007c0c */ /* 0x000fe2000bf06270 */
[----:B------:R-:W0:Y:S01]  /*ae780*/  LDCU.64 UR24, c[0x0][0x398] ;  /* 0x00007300ff1877ac */ /* 0x000e220008000a00 */
[----:B----4-:R-:W-:Y:S02]  /*ae790*/  LOP3.LUT R15, R36, 0xffff, RZ, 0xc0, !PT ;  /* 0x0000ffff240f7812 */ /* 0x010fe400078ec0ff */
[----:B------:R-:W-:Y:S02]  /*ae7a0*/  LOP3.LUT R14, R18, 0xffff, RZ, 0xc0, !PT ;  /* 0x0000ffff120e7812 */ /* 0x000fe400078ec0ff */
[----:B------:R-:W-:Y:S02]  /*ae7b0*/  LOP3.LUT R13, R19, 0xffff, RZ, 0xc0, !PT ;  /* 0x0000ffff130d7812 */ /* 0x000fe400078ec0ff */
[----:B------:R-:W-:-:S02]  /*ae7c0*/  LOP3.LUT R8, R20, 0xffff, RZ, 0xc0, !PT ;  /* 0x0000ffff14087812 */ /* 0x000fc400078ec0ff */
[----:B------:R-:W-:Y:S02]  /*ae7d0*/  PRMT R9, R15, 0x3340, R13 ;  /* 0x000033400f097816 */ /* 0x000fe4000000000d */
[----:B------:R-:W-:-:S03]  /*ae7e0*/  SHF.R.U32.HI R17, RZ, 0x8, R15 ;  /* 0x00000008ff117819 */ /* 0x000fc6000001160f */
[----:B------:R4:W-:Y:S01]  /*ae7f0*/  STL [R1+0x418], R9 ;  /* 0x0004180901007387 */ /* 0x0009e20000100800 */
[----:B------:R-:W-:Y:S02]  /*ae800*/  SHF.R.U32.HI R15, RZ, 0x8, R13 ;  /* 0x00000008ff0f7819 */ /* 0x000fe4000001160d */
[----:B------:R-:W-:Y:S02]  /*ae810*/  LOP3.LUT R13, R17, 0xffff, RZ, 0xc0, !PT ;  /* 0x0000ffff110d7812 */ /* 0x000fe400078ec0ff */
[----:B----4-:R-:W-:Y:S02]  /*ae820*/  PRMT R9, R14, 0x3340, R8 ;  /* 0x000033400e097816 */ /* 0x010fe40000000008 */
[----:B------:R-:W-:-:S03]  /*ae830*/  SHF.R.U32.HI R16, RZ, 0x8, R14 ;  /* 0x00000008ff107819 */ /* 0x000fc6000001160e */
[----:B------:R4:W-:Y:S01]  /*ae840*/  STL [R1+0x43c], R9 ;  /* 0x00043c0901007387 */ /* 0x0009e20000100800 */
[----:B------:R-:W-:Y:S02]  /*ae850*/  LOP3.LUT R10, R16, 0xffff, RZ, 0xc0, !PT ;  /* 0x0000ffff100a7812 */ /* 0x000fe400078ec0ff */
[----:B----4-:R-:W-:Y:S02]  /*ae860*/  SHF.R.U32.HI R9, RZ, 0x8, R8 ;  /* 0x00000008ff097819 */ /* 0x010fe40000011608 */
[----:B------:R-:W-:-:S04]  /*ae870*/  LOP3.LUT R8, R15, 0xffff, RZ, 0xc0, !PT ;  /* 0x0000ffff0f087812 */ /* 0x000fc800078ec0ff */
[----:B------:R-:W-:Y:S02]  /*ae880*/  PRMT R8, R13, 0x3340, R8 ;  /* 0x000033400d087816 */ /* 0x000fe40000000008 */
[----:B------:R-:W-:-:S03]  /*ae890*/  LOP3.LUT R9, R9, 0xffff, RZ, 0xc0, !PT ;  /* 0x0000ffff09097812 */ /* 0x000fc600078ec0ff */
[----:B------:R4:W-:Y:S04]  /*ae8a0*/  STL [R1+0x2f8], R8 ;  /* 0x0002f80801007387 */ /* 0x0009e80000100800 */
[----:B------:R-:W2:Y:S04]  /*ae8b0*/  LDL.LU R18, [R1+0x2fd8] ;  /* 0x002fd80001127983 */ /* 0x000ea80000300800 */
[----:B------:R-:W3:Y:S01]  /*ae8c0*/  LDL.LU R19, [R1+0x2fd4] ;  /* 0x002fd40001137983 */ /* 0x000ee20000300800 */
[----:B----4-:R-:W-:-:S05]  /*ae8d0*/  PRMT R8, R10, 0x3340, R9 ;  /* 0x000033400a087816 */ /* 0x010fca0000000009 */
[----:B------:R4:W-:Y:S04]  /*ae8e0*/  STL [R1+0x300], R8 ;  /* 0x0003000801007387 */ /* 0x0009e80000100800 */
[----:B------:R-:W3:Y:S01]  /*ae8f0*/  LDL.LU R20, [R1+0x5e0] ;  /* 0x0005e00001147983 */ /* 0x000ee20000300800 */
[----:B0-----:R-:W-:Y:S02]  /*ae900*/  ISETP.LT.AND P1, PT, R61, UR18, !P0 ;  /* 0x000000123d007c0c */ /* 0x001fe4000c721270 */
[----:B------:R-:W-:Y:S02]  /*ae910*/  ISETP.LT.AND P0, PT, R60, UR58, !P0 ;  /* 0x0000003a3c007c0c */ /* 0x000fe4000c701270 */
[----:B------:R-:W-:Y:S01]  /*ae920*/  LOP3.LUT R51, R51, 0xfff7ffff, RZ, 0xc0, !PT ;  /* 0xfff7ffff33337812 */ /* 0x000fe200078ec0ff */
[----:B------:R-:W-:-:S02]  /*ae930*/  VIADD R9, R0, 0x71 ;  /* 0x0000007100097836 */ /* 0x000fc40000000000 */
[----:B------:R-:W-:Y:S01]  /*ae940*/  VIADD R10, R0, 0x70 ;  /* 0x00000070000a7836 */ /* 0x000fe20000000000 */
[----:B------:R-:W0:Y:S05]  /*ae950*/  LDCU UR58, c[0x0][0x398] ;  /* 0x00007300ff3a77ac */ /* 0x000e2a0008000800 */
        /* <DEDUP_REMOVED lines=8> */
[----:B----4-:R-:W-:-:S02]  /*ae9e0*/  VIADD R8, R0, 0x75 ;  /* 0x0000007500087836 */ /* 0x010fc40000000000 */
[----:B------:R-:W-:Y:S01]  /*ae9f0*/  VIADD R11, R0, 0x6f ;  /* 0x0000006f000b7836 */ /* 0x000fe20000000000 */
[----:B------:R-:W4:Y:S05]  /*aea00*/  LDCU UR46, c[0x0][0x398] ;  /* 0x00007300ff2e77ac */ /* 0x000f2a0008000800 */
        /* <DEDUP_REMOVED lines=18> */
[----:B------:R-:W-:Y:S01]  /*aeb30*/  VIADD R8, R0, 0x74 ;  /* 0x0000007400087836 */ /* 0x000fe20000000000 */
[----:B------:R-:W1:Y:S07]  /*aeb40*/  LDCU UR43, c[0x0][0x398] ;  /* 0x00007300ff2b77ac */ /* 0x000e6e0008000800 */
        /* <DEDUP_REMOVED lines=23> */
[----:B------:R-:W-:Y:S02]  /*aecc0*/  ISETP.GE.AND P0, PT, R8, UR19, PT ;  /* 0x0000001308007c0c */ /* 0x000fe4000bf06270 */
[----:B------:R-:W-:Y:S01]  /*aecd0*/  LOP3.LUT R8, R52, 0xffff, RZ, 0xc0, !PT ;  /* 0x0000ffff34087812 */ /* 0x000fe200078ec0ff */
[----:B------:R-:W1:Y:S01]  /*aece0*/  LDCU.64 UR18, c[0x0][0x398] ;  /* 0x00007300ff1277ac */ /* 0x000e620008000a00 */
[----:B------:R-:W4:Y:S01]  /*aecf0*/  LDL.LU R52, [R1+0x312c] ;  /* 0x00312c0001347983 */ /* 0x000f220000300800 */
        /* <DEDUP_REMOVED lines=29> */
[----:B------:R-:W-:-:S02]  /*aeed0*/  LOP3.LUT R51, R51, 0xfffffffd, RZ, 0xc0, !PT ;  /* 0xfffffffd33337812 */ /* 0x000fc400078ec0ff */
[----:B--2---:R-:W-:Y:S02]  /*aeee0*/  LOP3.LUT R15, R18, 0xffff, RZ, 0xc0, !PT ;  /* 0x0000ffff120f7812 */ /* 0x004fe400078ec0ff */
[----:B---3--:R-:W-:-:S05]  /*aeef0*/  LOP3.LUT R14, R19, 0xffff, RZ, 0xc0, !PT ;  /* 0x0000ffff130e7812 */ /* 0x008fca00078ec0ff */
[----:B------:R-:W-:Y:S02]  /*aef00*/  @P1 LOP3.LUT R51, R51, 0x2, RZ, 0xfc, !PT ;  /* 0x0000000233331812 */ /* 0x000fe400078efcff */
[----:B------:R-:W-:Y:S02]  /*aef10*/  LOP3.LUT R13, R20, 0xffff, RZ, 0xc0, !PT ;  /* 0x0000ffff140d7812 */ /* 0x000fe400078ec0ff */
[----:B----4-:R-:W-:Y:S02]  /*aef20*/  LOP3.LUT R52, R52, 0x7fffffff, RZ, 0xc0, !PT ;  /* 0x7fffffff34347812 */ /* 0x010fe400078ec0ff */
[----:B------:R-:W-:Y:S02]  /*aef30*/  PRMT R9, R15, 0x3340, R13 ;  /* 0x000033400f097816 */ /* 0x000fe4000000000d */
[----:B------:R-:W-:Y:S01]  /*aef40*/  SHF.R.U32.HI R17, RZ, 0x8, R15 ;  /* 0x00000008ff117819 */ /* 0x000fe2000001160f */
[----:B------:R-:W-:Y:S01]  /*aef50*/  VIADD R11, R0, 0x67 ;  /* 0x00000067000b7836 */ /* 0x000fe20000000000 */
[----:B------:R-:W1:Y:S01]  /*aef60*/  LDCU UR32, c[0x0][0x398] ;  /* 0x00007300ff2077ac */ /* 0x000e620008000800 */
        /* <DEDUP_REMOVED lines=22> */
[----:B------:R-:W1:Y:S03]  /*af0d0*/  LDCU.64 UR12, c[0x0][0x398] ;  /* 0x00007300ff0c77ac */ /* 0x000e660008000a00 */
[----:B0-----:R-:W-:-:S02]  /*af0e0*/  ISETP.LT.AND P1, PT, R61, UR22, !P0 ;  /* 0x000000163d007c0c */ /* 0x001fc4000c721270 */
[----:B------:R-:W-:Y:S01]  /*af0f0*/  ISETP.LT.AND P0, PT, R60, UR31, !P0 ;  /* 0x0000001f3c007c0c */ /* 0x000fe2000c701270 */
[C---:B--2---:R-:W-:Y:S02]  /*af100*/  VIADD R8, R0.reuse, 0x6d ;  /* 0x0000006d00087836 */ /* 0x044fe40000000000 */
[C---:B------:R-:W-:Y:S02]  /*af110*/  VIADD R9, R0.reuse, 0x69 ;  /* 0x0000006900097836 */ /* 0x040fe40000000000 */
[C---:B------:R-:W-:Y:S02]  /*af120*/  VIADD R10, R0.reuse, 0x68 ;  /* 0x00000068000a7836 */ /* 0x040fe40000000000 */
[----:B------:R-:W-:Y:S01]  /*af130*/  VIADD R12, R0, 0x66 ;  /* 0x00000066000c7836 */ /* 0x000fe20000000000 */
[----:B------:R-:W0:Y:S03]  /*af140*/  LDCU UR31, c[0x0][0x398] ;  /* 0x00007300ff1f77ac */ /* 0x000e260008000800 */
        /* <DEDUP_REMOVED lines=14> */
[----:B------:R-:W-:Y:S02]  /*af230*/  LOP3.LUT R52, R52, 0xf7ffffff, RZ, 0xc0, !PT ;  /* 0xf7ffffff34347812 */ /* 0x000fe400078ec0ff */
[----:B--2---:R-:W-:Y:S02]  /*af240*/  ISETP.LT.AND P1, PT, R61, UR20, !P0 ;  /* 0x000000143d007c0c */ /* 0x004fe4000c721270 */
[----:B------:R-:W-:Y:S01]  /*af250*/  ISETP.LT.AND P0, PT, R60, UR14, !P0 ;  /* 0x0000000e3c007c0c */ /* 0x000fe2000c701270 */
[----:B------:R-:W2:Y:S01]  /*af260*/  LDCU.64 UR14, c[0x0][0x398] ;  /* 0x00007300ff0e77ac */ /* 0x000ea20008000a00 */
[----:B------:R-:W-:Y:S01]  /*af270*/  VIADD R8, R0, 0x6b ;  /* 0x0000006b00087836 */ /* 0x000fe20000000000 */
[----:B------:R-:W0:Y:S08]  /*af280*/  LDCU.64 UR26, c[0x0][0x398] ;  /* 0x00007300ff1a77ac */ /* 0x000e300008000a00 */
        /* <DEDUP_REMOVED lines=8> */
[----:B------:R-:W-:-:S08]  /*af310*/  VIADD R8, R0, 0x6a ;  /* 0x0000006a00087836 */ /* 0x000fd00000000000 */
[----:B------:R-:W-:-:S04]  /*af320*/  @P1 LOP3.LUT R52, R52, 0x2000000, RZ, 0xfc, !PT ;  /* 0x0200000034341812 */ /* 0x000fc800078efcff */
[----:B------:R-:W-:-:S04]  /*af330*/  LOP3.LUT R52, R52, 0xfeffffff, RZ, 0xc0, !PT ;  /* 0xfeffffff34347812 */ /* 0x000fc800078ec0ff */
[----:B------:R-:W-:Y:S02]  /*af340*/  @P0 LOP3.LUT R52, R52, 0x1000000, RZ, 0xfc, !PT ;  /* 0x0100000034340812 */ /* 0x000fe400078efcff */
[----:B------:R-:W-:Y:S01]  /*af350*/  ISETP.GE.AND P0, PT, R8, UR25, PT ;  /* 0x0000001908007c0c */ /* 0x000fe2000bf06270 */
[----:B------:R-:W2:Y:S03]  /*af360*/  LDCU.64 UR24, c[0x0][0x398] ;  /* 0x00007300ff1877ac */ /* 0x000ea60008000a00 */
[----:B0-----:R-:W-:Y:S02]  /*af370*/  ISETP.LT.AND P1, PT, R61, UR18, !P0 ;  /* 0x000000123d007c0c */ /* 0x001fe4000c721270 */
[----:B------:R-:W-:Y:S01]  /*af380*/  ISETP.LT.AND P0, PT, R60, UR10, !P0 ;  /* 0x0000000a3c007c0c */ /* 0x000fe2000c701270 */
[----:B------:R-:W0:Y:S01]  /*af390*/  LDCU.64 UR10, c[0x0][0x398] ;  /* 0x00007300ff0a77ac */ /* 0x000e220008000a00 */
[----:B------:R-:W-:-:S09]  /*af3a0*/  LOP3.LUT R52, R52, 0xff7fffff, RZ, 0xc0, !PT ;  /* 0xff7fffff34347812 */ /* 0x000fd200078ec0ff */
        /* <DEDUP_REMOVED lines=24> */
[----:B---3--:R-:W-:Y:S02]  /*af530*/  LOP3.LUT R15, R36, 0xffff, RZ, 0xc0, !PT ;  /* 0x0000ffff240f7812 */ /* 0x008fe400078ec0ff */
[----:B----4-:R-:W-:-:S02]  /*af540*/  LOP3.LUT R14, R18, 0xffff, RZ, 0xc0, !PT ;  /* 0x0000ffff120e7812 */ /* 0x010fc400078ec0ff */
[----:B------:R-:W-:Y:S02]  /*af550*/  LOP3.LUT R13, R19, 0xffff, RZ, 0xc0, !PT ;  /* 0x0000ffff130d7812 */ /* 0x000fe400078ec0ff */
[----:B------:R-:W-:Y:S02]  /*af560*/  LOP3.LUT R8, R20, 0xffff, RZ, 0xc0, !PT ;  /* 0x0000ffff14087812 */ /* 0x000fe400078ec0ff */
[----:B------:R-:W-:Y:S01]  /*af570*/  LOP3.LUT R52, R52, 0xfffdffff, RZ, 0xc0, !PT ;  /* 0xfffdffff34347812 */ /* 0x000fe200078ec0ff */
[----:B------:R-:W-:Y:S01]  /*af580*/  VIADD R11, R0, 0x5f ;  /* 0x0000005f000b7836 */ /* 0x000fe20000000000 */
[----:B------:R-:W-:Y:S02]  /*af590*/  PRMT R9, R15, 0x3340, R13 ;  /* 0x000033400f097816 */ /* 0x000fe4000000000d */
[----:B------:R-:W-:Y:S01]  /*af5a0*/  SHF.R.U32.HI R17, RZ, 0x8, R15 ;  /* 0x00000008ff117819 */ /* 0x000fe2000001160f */
[----:B------:R-:W1:Y:S02]  /*af5b0*/  LDCU UR8, c[0x0][0x398] ;  /* 0x00007300ff0877ac */ /* 0x000e640008000800 */
[----:B------:R3:W-:Y:S01]  /*af5c0*/  STL [R1+0x44c], R9 ;  /* 0x00044c0901007387 */ /* 0x0007e20000100800 */
[----:B------:R-:W-:-:S02]  /*af5d0*/  SHF.R.U32.HI R15, RZ, 0x8, R13 ;  /* 0x00000008ff0f7819 */ /* 0x000fc4000001160d */
        /* <DEDUP_REMOVED lines=15> */
[----:B------:R-:W-:Y:S02]  /*af6d0*/  ISETP.LT.AND P0, PT, R60, UR7, !P0 ;  /* 0x000000073c007c0c */ /* 0x000fe4000c701270 */
[----:B------:R-:W-:-:S04]  /*af6e0*/  @P1 LOP3.LUT R52, R52, 0x20000, RZ, 0xfc, !PT ;  /* 0x0002000034341812 */ /* 0x000fc800078efcff */
[----:B------:R-:W-:-:S07]  /*af6f0*/  LOP3.LUT R52, R52, 0xfffeffff, RZ, 0xc0, !PT ;  /* 0xfffeffff34347812 */ /* 0x000fce00078ec0ff */
[----:B------:R-:W-:Y:S02]  /*af700*/  @P0 LOP3.LUT R52, R52, 0x10000, RZ, 0xfc, !PT ;  /* 0x0001000034340812 */ /* 0x000fe400078efcff */
[----:B------:R-:W-:Y:S01]  /*af710*/  ISETP.GE.AND P0, PT, R12, UR21, PT ;  /* 0x000000150c007c0c */ /* 0x000fe2000bf06270 */
[C---:B---3--:R-:W-:Y:S02]  /*af720*/  VIADD R8, R0.reuse, 0x65 ;  /* 0x0000006500087836 */ /* 0x048fe40000000000 */
[----:B------:R-:W-:Y:S01]  /*af730*/  VIADD R9, R0, 0x61 ;  /* 0x0000006100097836 */ /* 0x000fe20000000000 */
[----:B------:R-:W-:Y:S02]  /*af740*/  LOP3.LUT R52, R52, 0xffff7fff, RZ, 0xc0, !PT ;  /* 0xffff7fff34347812 */ /* 0x000fe400078ec0ff */
[----:B0-----:R-:W-:Y:S02]  /*af750*/  ISETP.LT.AND P1, PT, R61, UR12, !P0 ;  /* 0x0000000c3d007c0c */ /* 0x001fe4000c721270 */
[----:B------:R-:W-:Y:S01]  /*af760*/  ISETP.LT.AND P0, PT, R60, UR6, !P0 ;  /* 0x000000063c007c0c */ /* 0x000fe2000c701270 */
[----:B------:R-:W0:Y:S01]  /*af770*/  LDCU.64 UR6, c[0x0][0x398] ;  /* 0x00007300ff0677ac */ /* 0x000e220008000a00 */
[----:B------:R-:W-:Y:S01]  /*af780*/  VIADD R10, R0, 0x60 ;  /* 0x00000060000a7836 */ /* 0x000fe20000000000 */
[----:B------:R-:W3:Y:S08]  /*af790*/  LDCU.64 UR20, c[0x0][0x398] ;  /* 0x00007300ff1477ac */ /* 0x000ef00008000a00 */
        /* <DEDUP_REMOVED lines=30> */
[----:B------:R-:W1:Y:S01]  /*af980*/  LDCU UR11, c[0x0][0x398] ;  /* 0x00007300ff0b77ac */ /* 0x000e620008000800 */
[----:B------:R-:W0:Y:S01]  /*af990*/  LDCU UR4, c[0x0][0x398] ;  /* 0x00007300ff0477ac */ /* 0x000e220008000800 */
        /* <DEDUP_REMOVED lines=16> */
[----:B------:R-:W0:Y:S03]  /*afaa0*/  LDCU UR9, c[0x0][0x398] ;  /* 0x00007300ff0977ac */ /* 0x000e260008000800 */
[----:B--2---:R-:W-:Y:S02]  /*afab0*/  ISETP.LT.AND P1, PT, R61, UR24, !P0 ;  /* 0x000000183d007c0c */ /* 0x004fe4000c721270 */
[----:B------:R-:W-:Y:S02]  /*afac0*/  ISETP.LT.AND P0, PT, R60, UR34, !P0 ;  /* 0x000000223c007c0c */ /* 0x000fe4000c701270 */
[----:B------:R-:W-:Y:S01]  /*afad0*/  LOP3.LUT R52, R52, 0xffffffdf, RZ, 0xc0, !PT ;  /* 0xffffffdf34347812 */ /* 0x000fe200078ec0ff */
[----:B------:R-:W2:Y:S08]  /*afae0*/  LDCU UR34, c[0x0][0x398] ;  /* 0x00007300ff2277ac */ /* 0x000eb00008000800 */
        /* <DEDUP_REMOVED lines=12> */
[----:B------:R-:W-:Y:S02]  /*afbb0*/  ISETP.GE.AND P0, PT, R11, UR7, PT ;  /* 0x000000070b007c0c */ /* 0x000fe4000bf06270 */
[----:B------:R-:W-:Y:S02]  /*afbc0*/  LOP3.LUT R52, R52, 0xfffffffd, RZ, 0xc0, !PT ;  /* 0xfffffffd34347812 */ /* 0x000fe400078ec0ff */
[----:B0-----:R-:W-:Y:S02]  /*afbd0*/  ISETP.LT.AND P1, PT, R61, UR12, !P0 ;  /* 0x0000000c3d007c0c */ /* 0x001fe4000c721270 */
[----:B------:R-:W-:Y:S02]  /*afbe0*/  ISETP.LT.AND P0, PT, R60, UR52, !P0 ;  /* 0x000000343c007c0c */ /* 0x000fe4000c701270 */
[----:B----4-:R-:W-:-:S02]  /*afbf0*/  LOP3.LUT R15, R18, 0xffff, RZ, 0xc0, !PT ;  /* 0x0000ffff120f7812 */ /* 0x010fc400078ec0ff */
[----:B------:R-:W-:-:S07]  /*afc00*/  LOP3.LUT R14, R19, 0xffff, RZ, 0xc0, !PT ;  /* 0x0000ffff130e7812 */ /* 0x000fce00078ec0ff */
[----:B------:R-:W-:Y:S02]  /*afc10*/  @P1 LOP3.LUT R52, R52, 0x2, RZ, 0xfc, !PT ;  /* 0x0000000234341812 */ /* 0x000fe400078efcff */
[----:B------:R-:W-:Y:S02]  /*afc20*/  LOP3.LUT R13, R20, 0xffff, RZ, 0xc0, !PT ;  /* 0x0000ffff140d7812 */ /* 0x000fe400078ec0ff */
[----:B---3--:R-:W-:Y:S02]  /*afc30*/  LOP3.LUT R53, R53, 0x7fffffff, RZ, 0xc0, !PT ;  /* 0x7fffffff35357812 */ /* 0x008fe400078ec0ff */
[----:B------:R-:W-:Y:S02]  /*afc40*/  PRMT R9, R15, 0x3340, R13 ;  /* 0x000033400f097816 */ /* 0x000fe4000000000d */
[----:B------:R-:W-:Y:S02]  /*afc50*/  PRMT R10, R14, 0x3340, R8 ;  /* 0x000033400e0a7816 */ /* 0x000fe40000000008 */
[----:B------:R-:W-:Y:S01]  /*afc60*/  SHF.R.U32.HI R16, RZ, 0x8, R15 ;  /* 0x00000008ff107819 */ /* 0x000fe2000001160f */
[----:B------:R-:W-:Y:S01]  /*afc70*/  VIADD R11, R0, 0x57 ;  /* 0x00000057000b7836 */ /* 0x000fe20000000000 */
[----:B------:R-:W0:Y:S01]  /*afc80*/  LDCU UR7, c[0x0][0x398] ;  /* 0x00007300ff0777ac */ /* 0x000e220008000800 */
[----:B------:R3:W-:Y:S01]  /*afc90*/  STL [R1+0x464], R9 ;  /* 0x0004640901007387 */ /* 0x0007e20000100800 */
[----:B------:R-:W-:-:S03]  /*afca0*/  SHF.R.U32.HI R15, RZ, 0x8, R14 ;  /* 0x00000008ff0f7819 */ /* 0x000fc6000001160e */
[----:B------:R4:W-:Y:S01]  /*afcb0*/  STL [R1+0x46c], R10 ;  /* 0x00046c0a01007387 */ /* 0x0009e20000100800 */
[----:B------:R-:W-:Y:S02]  /*afcc0*/  SHF.R.U32.HI R8, RZ, 0x8, R8 ;  /* 0x00000008ff087819 */ /* 0x000fe40000011608 */
[----:B------:R-:W-:Y:S02]  /*afcd0*/  LOP3.LUT R52, R52, 0xfffffffe, RZ, 0xc0, !PT ;  /* 0xfffffffe34347812 */ /* 0x000fe400078ec0ff */
[----:B------:R-:W-:Y:S02]  /*afce0*/  PRMT R32, R37, 0x5410, R32 ;  /* 0x0000541025207816 */ /* 0x000fe40000000020 */
[----:B------:R-:W-:Y:S02]  /*afcf0*/  PRMT R33, R7, 0x5410, R33 ;  /* 0x0000541007217816 */ /* 0x000fe40000000021 */
[----:B------:R-:W-:Y:S02]  /*afd00*/  PRMT R34, R6, 0x5410, R34 ;  /* 0x0000541006227816 */ /* 0x000fe40000000022 */
[----:B------:R-:W-:Y:S01]  /*afd10*/  PRMT R24, R5, 0x5410, R24 ;  /* 0x0000541005187816 */ /* 0x000fe20000000018 */
[----:B------:R-:W0:Y:S01]  /*afd20*/  LDCU UR52, c[0x0][0x398] ;  /* 0x00007300ff3477ac */ /* 0x000e220008000800 */
[----:B---3--:R-:W-:-:S02]  /*afd30*/  SHF.R.U32.HI R9, RZ, 0x8, R13 ;  /* 0x00000008ff097819 */ /* 0x008fc4000001160d */
[----:B------:R-:W-:Y:S02]  /*afd40*/  LOP3.LUT R13, R16, 0xffff, RZ, 0xc0, !PT ;  /* 0x0000ffff100d7812 */ /* 0x000fe400078ec0ff */
[----:B----4-:R-:W-:Y:S02]  /*afd50*/  LOP3.LUT R10, R9, 0xffff, RZ, 0xc0, !PT ;  /* 0x0000ffff090a7812 */ /* 0x010fe400078ec0ff */
[----:B------:R-:W-:Y:S02]  /*afd60*/  @P0 LOP3.LUT R52, R52, 0x1, RZ, 0xfc, !PT ;  /* 0x0000000134340812 */ /* 0x000fe400078efcff */
[----:B------:R-:W-:Y:S02]  /*afd70*/  LOP3.LUT R9, R15, 0xffff, RZ, 0xc0, !PT ;  /* 0x0000ffff0f097812 */ /* 0x000fe400078ec0ff */
[----:B------:R-:W-:Y:S02]  /*afd80*/  LOP3.LUT R8, R8, 0xffff, RZ, 0xc0, !PT ;  /* 0x0000ffff08087812 */ /* 0x000fe400078ec0ff */
[----:B------:R-:W-:Y:S01]  /*afd90*/  PRMT R10, R13, 0x3340, R10 ;  /* 0x000033400d0a7816 */ /* 0x000fe2000000000a */
[----:B------:R-:W-:Y:S01]  /*afda0*/  STL [R1+0x3060], R52 ;  /* 0x0030603401007387 */ /* 0x000fe20000100800 */
[----:B------:R-:W-:-:S03]  /*afdb0*/  PRMT R8, R9, 0x3340, R8 ;  /* 0x0000334009087816 */ /* 0x000fc60000000008 */
[----:B------:R-:W-:Y:S04]  /*afdc0*/  STL [R1+0x314], R10 ;  /* 0x0003140a01007387 */ /* 0x000fe80000100800 */
[----:B------:R-:W3:Y:S04]  /*afdd0*/  LDL.LU R36, [R1+0x2ffc] ;  /* 0x002ffc0001247983 */ /* 0x000ee80000300800 */
[----:B------:R-:W4:Y:S04]  /*afde0*/  LDL.LU R18, [R1+0x2ff8] ;  /* 0x002ff80001127983 */ /* 0x000f280000300800 */
[----:B------:R0:W-:Y:S04]  /*afdf0*/  STL [R1+0x318], R8 ;  /* 0x0003180801007387 */ /* 0x0001e80000100800 */
[----:B------:R-:W2:Y:S04]  /*afe00*/  LDL.LU R19, [R1+0x460] ;  /* 0x0004600001137983 */ /* 0x000ea80000300800 */
[----:B------:R-:W4:Y:S01]  /*afe10*/  LDL.LU R20, [R1+0x440] ;  /* 0x0004400001147983 */ /* 0x000f220000300800 */
[----:B------:R-:W-:-:S04]  /*afe20*/  ISETP.GE.AND P0, PT, R12, UR15, PT ;  /* 0x0000000f0c007c0c */ /* 0x000fc8000bf06270 */
[----:B------:R-:W-:Y:S02]  /*afe30*/  ISETP.LT.AND P1, PT, R61, UR20, !P0 ;  /* 0x000000143d007c0c */ /* 0x000fe4000c721270 */
[----:B------:R-:W-:Y:S01]  /*afe40*/  ISETP.LT.AND P0, PT, R60, UR61, !P0 ;  /* 0x0000003d3c007c0c */ /* 0x000fe2000c701270 */
[C---:B0-----:R-:W-:Y:S02]  /*afe50*/  VIADD R8, R0.reuse, 0x5d ;  /* 0x0000005d00087836 */ /* 0x041fe40000000000 */
[C---:B------:R-:W-:Y:S02]  /*afe60*/  VIADD R9, R0.reuse, 0x59 ;  /* 0x0000005900097836 */ /* 0x040fe40000000000 */
[C---:B------:R-:W-:Y:S02]  /*afe70*/  VIADD R10, R0.reuse, 0x58 ;  /* 0x00000058000a7836 */ /* 0x040fe40000000000 */
[C---:B------:R-:W-:Y:S02]  /*afe80*/  VIADD R12, R0.reuse, 0x56 ;  /* 0x00000056000c7836 */ /* 0x040fe40000000000 */
[----:B------:R-:W-:-:S02]  /*afe90*/  VIADD R37, R0, 0x16 ;  /* 0x0000001600257836 */ /* 0x000fc40000000000 */
        /* <DEDUP_REMOVED lines=62> */
[----:B---3--:R-:W-:Y:S02]  /*b0280*/  LOP3.LUT R15, R36, 0xffff, RZ, 0xc0, !PT ;  /* 0x0000ffff240f7812 */ /* 0x008fe400078ec0ff */
[----:B--2---:R-:W-:Y:S02]  /*b0290*/  LOP3.LUT R13, R19, 0xffff, RZ, 0xc0, !PT ;  /* 0x0000ffff130d7812 */ /* 0x004fe400078ec0ff */
[----:B----4-:R-:W-:Y:S02]  /*b02a0*/  LOP3.LUT R14, R18, 0xffff, RZ, 0xc0, !PT ;  /* 0x0000ffff120e7812 */ /* 0x010fe400078ec0ff */
[----:B------:R-:W-:Y:S02]  /*b02b0*/  LOP3.LUT R8, R20, 0xffff, RZ, 0xc0, !PT ;  /* 0x0000ffff14087812 */ /* 0x000fe400078ec0ff */
[----:B------:R-:W-:Y:S02]  /*b02c0*/  PRMT R9, R15, 0x3340, R13 ;  /* 0x000033400f097816 */ /* 0x000fe4000000000d */
[----:B------:R-:W-:-:S02]  /*b02d0*/  PRMT R10, R14, 0x3340, R8 ;  /* 0x000033400e0a7816 */ /* 0x000fc40000000008 */
[----:B------:R-:W-:Y:S01]  /*b02e0*/  SHF.R.U32.HI R16, RZ, 0x8, R15 ;  /* 0x00000008ff107819 */ /* 0x000fe2000001160f */
[----:B------:R1:W-:Y:S01]  /*b02f0*/  STL [R1+0x440], R9 ;  /* 0x0004400901007387 */ /* 0x0003e20000100800 */
[----:B------:R-:W-:-:S03]  /*b0300*/  SHF.R.U32.HI R15, RZ, 0x8, R14 ;  /* 0x00000008ff0f7819 */ /* 0x000fc6000001160e */
[----:B------:R2:W-:Y:S01]  /*b0310*/  STL [R1+0x460], R10 ;  /* 0x0004600a01007387 */ /* 0x0005e20000100800 */
[----:B------:R-:W-:Y:S02]  /*b0320*/  SHF.R.U32.HI R8, RZ, 0x8, R8 ;  /* 0x00000008ff087819 */ /* 0x000fe40000011608 */
[----:B-1----:R-:W-:Y:S02]  /*b0330*/  SHF.R.U32.HI R9, RZ, 0x8, R13 ;  /* 0x00000008ff097819 */ /* 0x002fe4000001160d */
[----:B------:R-:W-:Y:S02]  /*b0340*/  LOP3.LUT R13, R16, 0xffff, RZ, 0xc0, !PT ;  /* 0x0000ffff100d7812 */ /* 0x000fe400078ec0ff */
[----:B--2---:R-:W-:Y:S02]  /*b0350*/  LOP3.LUT R10, R9, 0xffff, RZ, 0xc0, !PT ;  /* 0x0000ffff090a7812 */ /* 0x004fe400078ec0ff */
[----:B------:R-:W-:Y:S02]  /*b0360*/  LOP3.LUT R9, R15, 0xffff, RZ, 0xc0, !PT ;  /* 0x0000ffff0f097812 */ /* 0x000fe400078ec0ff */
[----:B------:R-:W-:-:S02]  /*b0370*/  LOP3.LUT R8, R8, 0xffff, RZ, 0xc0, !PT ;  /* 0x0000ffff08087812 */ /* 0x000fc400078ec0ff */
[----:B------:R-:W-:Y:S02]  /*b0380*/  PRMT R10, R13, 0x3340, R10 ;  /* 0x000033400d0a7816 */ /* 0x000fe4000000000a */
[----:B------:R-:W-:-:S03]  /*b0390*/  PRMT R8, R9, 0x3340, R8 ;  /* 0x0000334009087816 */ /* 0x000fc60000000008 */
[----:B------:R-:W-:Y:S04]  /*b03a0*/  STL [R1+0x31c], R10 ;  /* 0x00031c0a01007387 */ /* 0x000fe80000100800 */
[----:B------:R-:W2:Y:S04]  /*b03b0*/  LDL.LU R18, [R1+0x3000] ;  /* 0x0030000001127983 */ /* 0x000ea80000300800 */
[----:B------:R-:W3:Y:S04]  /*b03c0*/  LDL.LU R19, [R1+0xf70] ;  /* 0x000f700001137983 */ /* 0x000ee80000300800 */
[----:B------:R1:W-:Y:S04]  /*b03d0*/  STL [R1+0x320], R8 ;  /* 0x0003200801007387 */ /* 0x0003e80000100800 */
[----:B------:R-:W4:Y:S01]  /*b03e0*/  LDL.LU R20, [R1+0x420] ;  /* 0x0004200001147983 */ /* 0x000f220000300800 */
        /* <DEDUP_REMOVED lines=17> */
[----:B-1----:R-:W-:-:S07]  /*b0500*/  VIADD R8, R0, 0x55 ;  /* 0x0000005500087836 */ /* 0x002fce0000000000 */
        /* <DEDUP_REMOVED lines=57> */
[----:B------:R-:W-:-:S02]  /*b08a0*/  LOP3.LUT R53, R53, 0xfffffff7, RZ, 0xc0, !PT ;  /* 0xfffffff735357812 */ /* 0x000fc400078ec0ff */
[----:B------:R-:W-:Y:S01]  /*b08b0*/  LOP3.LUT R8, R54, 0xffff, RZ, 0xc0, !PT ;  /* 0x0000ffff36087812 */ /* 0x000fe200078ec0ff */
[----:B------:R-:W0:Y:S01]  /*b08c0*/  LDCU UR34, c[0x0][0x398] ;  /* 0x00007300ff2277ac */ /* 0x000e220008000800 */
[----:B------:R-:W3:Y:S01]  /*b08d0*/  LDL.LU R54, [R1+0x3124] ;  /* 0x0031240001367983 */ /* 0x000ee20000300800 */
[----:B------:R-:W-:-:S04]  /*b08e0*/  VIADD R11, R0, 0x4f ;  /* 0x0000004f000b7836 */ /* 0x000fc80000000000 */
        /* <DEDUP_REMOVED lines=12> */
[----:B--2---:R-:W-:Y:S02]  /*b09b0*/  LOP3.LUT R15, R18, 0xffff, RZ, 0xc0, !PT ;  /* 0x0000ffff120f7812 */ /* 0x004fe400078ec0ff */
[----:B----4-:R-:W-:-:S04]  /*b09c0*/  LOP3.LUT R13, R20, 0xffff, RZ, 0xc0, !PT ;  /* 0x0000ffff140d7812 */ /* 0x010fc800078ec0ff */
[----:B------:R-:W-:-:S05]  /*b09d0*/  PRMT R9, R15, 0x3340, R13 ;  /* 0x000033400f097816 */ /* 0x000fca000000000d */
[----:B------:R2:W-:Y:S04]  /*b09e0*/  STL [R1+0x420], R9 ;  /* 0x0004200901007387 */ /* 0x0005e80000100800 */
[----:B------:R-:W4:Y:S04]  /*b09f0*/  LDL.LU R45, [R1+0xfc] ;  /* 0x0000fc00012d7983 */ /* 0x000f280000300800 */
[----:B------:R-:W4:Y:S01]  /*b0a00*/  LDL.LU R20, [R1+0x1a0] ;  /* 0x0001a00001147983 */ /* 0x000f220000300800 */
[----:B---3--:R-:W-:-:S04]  /*b0a10*/  LOP3.LUT R14, R19, 0xffff, RZ, 0xc0, !PT ;  /* 0x0000ffff130e7812 */ /* 0x008fc800078ec0ff */
[----:B------:R-:W-:-:S05]  /*b0a20*/  PRMT R10, R14, 0x3340, R8 ;  /* 0x000033400e0a7816 */ /* 0x000fca0000000008 */
[----:B------:R3:W-:Y:S04]  /*b0a30*/  STL [R1+0x4a0], R10 ;  /* 0x0004a00a01007387 */ /* 0x0007e80000100800 */
[----:B------:R-:W4:Y:S04]  /*b0a40*/  LDL.LU R36, [R1+0x19c] ;  /* 0x00019c0001247983 */ /* 0x000f280000300800 */
[----:B------:R-:W-:Y:S04]  /*b0a50*/  STL [R1+0x3064], R53 ;  /* 0x0030643501007387 */ /* 0x000fe80000100800 */
[----:B------:R-:W4:Y:S01]  /*b0a60*/  LDL.LU R19, [R1+0x198] ;  /* 0x0001980001137983 */ /* 0x000f220000300800 */
[----:B------:R-:W-:Y:S01]  /*b0a70*/  VIADD R12, R0, 0x4e ;  /* 0x0000004e000c7836 */ /* 0x000fe20000000000 */
[----:B------:R-:W-:-:S02]  /*b0a80*/  SHF.R.U32.HI R16, RZ, 0x8, R15 ;  /* 0x00000008ff107819 */ /* 0x000fc4000001160f */
[----:B--2---:R-:W-:Y:S02]  /*b0a90*/  SHF.R.U32.HI R9, RZ, 0x8, R13 ;  /* 0x00000008ff097819 */ /* 0x004fe4000001160d */
[----:B------:R-:W-:Y:S02]  /*b0aa0*/  ISETP.GE.AND P0, PT, R12, UR27, PT ;  /* 0x0000001b0c007c0c */ /* 0x000fe4000bf06270 */
[----:B------:R-:W-:Y:S02]  /*b0ab0*/  LOP3.LUT R13, R16, 0xffff, RZ, 0xc0, !PT ;  /* 0x0000ffff100d7812 */ /* 0x000fe400078ec0ff */
[----:B---3--:R-:W-:Y:S02]  /*b0ac0*/  LOP3.LUT R10, R9, 0xffff, RZ, 0xc0, !PT ;  /* 0x0000ffff090a7812 */ /* 0x008fe400078ec0ff */
[----:B------:R-:W-:Y:S02]  /*b0ad0*/  SHF.R.U32.HI R15, RZ, 0x8, R14 ;  /* 0x00000008ff0f7819 */ /* 0x000fe4000001160e */
[----:B-1----:R-:W-:-:S02]  /*b0ae0*/  ISETP.LT.AND P1, PT, R61, UR16, !P0 ;  /* 0x000000103d007c0c */ /* 0x002fc4000c721270 */
[----:B------:R-:W-:Y:S02]  /*b0af0*/  SHF.R.U32.HI R8, RZ, 0x8, R8 ;  /* 0x00000008ff087819 */ /* 0x000fe40000011608 */
[----:B------:R-:W-:Y:S02]  /*b0b00*/  PRMT R10, R13, 0x3340, R10 ;  /* 0x000033400d0a7816 */ /* 0x000fe4000000000a */
[----:B------:R-:W-:Y:S02]  /*b0b10*/  LOP3.LUT R9, R15, 0xffff, RZ, 0xc0, !PT ;  /* 0x0000ffff0f097812 */ /* 0x000fe400078ec0ff */
[----:B0-----:R-:W-:Y:S02]  /*b0b20*/  ISETP.LT.AND P0, PT, R60, UR34, !P0 ;  /* 0x000000223c007c0c */ /* 0x001fe4000c701270 */
[----:B------:R-:W-:Y:S01]  /*b0b30*/  LOP3.LUT R8, R8, 0xffff, RZ, 0xc0, !PT ;  /* 0x0000ffff08087812 */ /* 0x000fe200078ec0ff */
[----:B------:R-:W0:Y:S01]  /*b0b40*/  LDCU.64 UR26, c[0x0][0x398] ;  /* 0x00007300ff1a77ac */ /* 0x000e220008000a00 */
[----:B------:R-:W-:Y:S04]  /*b0b50*/  STL [R1+0x324], R10 ;  /* 0x0003240a01007387 */ /* 0x000fe80000100800 */
[----:B------:R-:W2:Y:S01]  /*b0b60*/  LDL.LU R18, [R1+0x194] ;  /* 0x0001940001127983 */ /* 0x000ea20000300800 */
[----:B------:R-:W-:Y:S01]  /*b0b70*/  PRMT R8, R9, 0x3340, R8 ;  /* 0x0000334009087816 */ /* 0x000fe20000000008 */
[----:B------:R-:W1:Y:S04]  /*b0b80*/  LDCU UR34, c[0x0][0x398] ;  /* 0x00007300ff2277ac */ /* 0x000e680008000800 */
[----:B------:R3:W-:Y:S02]  /*b0b90*/  STL [R1+0x394], R8 ;  /* 0x0003940801007387 */ /* 0x0007e40000100800 */
[----:B---3--:R-:W-:Y:S01]  /*b0ba0*/  VIADD R8, R0, 0x4d ;  /* 0x0000004d00087836 */ /* 0x008fe20000000000 */
[----:B------:R-:W-:-:S04]  /*b0bb0*/  LOP3.LUT R54, R54, 0x7fffffff, RZ, 0xc0, !PT ;  /* 0x7fffffff36367812 */ /* 0x000fc800078ec0ff */
[----:B------:R-:W-:-:S04]  /*b0bc0*/  @P1 LOP3.LUT R54, R54, 0x80000000, RZ, 0xfc, !PT ;  /* 0x8000000036361812 */ /* 0x000fc800078efcff */
[----:B------:R-:W-:-:S04]  /*b0bd0*/  LOP3.LUT R54, R54, 0xbfffffff, RZ, 0xc0, !PT ;  /* 0xbfffffff36367812 */ /* 0x000fc800078ec0ff */
[----:B------:R-:W-:Y:S02]  /*b0be0*/  @P0 LOP3.LUT R54, R54, 0x40000000, RZ, 0xfc, !PT ;  /* 0x4000000036360812 */ /* 0x000fe400078efcff */
[----:B------:R-:W-:Y:S01]  /*b0bf0*/  ISETP.GE.AND P0, PT, R8, UR25, PT ;  /* 0x0000001908007c0c */ /* 0x000fe2000bf06270 */
[----:B------:R-:W3:Y:S01]  /*b0c00*/  LDCU.64 UR24, c[0x0][0x398] ;  /* 0x00007300ff1877ac */ /* 0x000ee20008000a00 */
[----:B----4-:R-:W-:Y:S02]  /*b0c10*/  PRMT R8, R20, 0x5410, R45 ;  /* 0x0000541014087816 */ /* 0x010fe4000000002d */
[----:B------:R-:W4:Y:S04]  /*b0c20*/  LDL.LU R20, [R1+0x190] ;  /* 0x0001900001147983 */ /* 0x000f280000300800 */
[----:B------:R0:W-:Y:S04]  /*b0c30*/  STL [R1+0x40], R8 ;  /* 0x0000400801007387 */ /* 0x0001e80000100800 */
[----:B------:R-:W4:Y:S04]  /*b0c40*/  LDL.LU R48, [R1+0xf8] ;  /* 0x0000f80001307983 */ /* 0x000f280000300800 */
[----:B------:R-:W4:Y:S04]  /*b0c50*/  LDL.LU R47, [R1+0x188] ;  /* 0x00018800012f7983 */ /* 0x000f280000300800 */
[----:B------:R-:W4:Y:S04]  /*b0c60*/  LDL.LU R46, [R1+0xf4] ;  /* 0x0000f400012e7983 */ /* 0x000f280000300800 */
[----:B------:R-:W4:Y:S01]  /*b0c70*/  LDL.LU R45, [R1+0x184] ;  /* 0x00018400012d7983 */ /* 0x000f220000300800 */
[----:B------:R-:W-:-:S02]  /*b0c80*/  PRMT R56, R36, 0x5410, R56 ;  /* 0x0000541024387816 */ /* 0x000fc40000000038 */
[----:B------:R-:W-:-:S03]  /*b0c90*/  PRMT R57, R19, 0x5410, R57 ;  /* 0x0000541013397816 */ /* 0x000fc60000000039 */
[----:B------:R-:W-:Y:S04]  /*b0ca0*/  STL [R1+0x3068], R56 ;  /* 0x0030683801007387 */ /* 0x000fe80000100800 */
[----:B------:R-:W4:Y:S04]  /*b0cb0*/  LDL.LU R36, [R1+0xf0] ;  /* 0x0000f00001247983 */ /* 0x000f280000300800 */
[----:B------:R-:W4:Y:S01]  /*b0cc0*/  LDL.LU R19, [R1+0x180] ;  /* 0x0001800001137983 */ /* 0x000f220000300800 */
[----:B0-----:R-:W-:Y:S02]  /*b0cd0*/  ISETP.LT.AND P1, PT, R61, UR26, !P0 ;  /* 0x0000001a3d007c0c */ /* 0x001fe4000c721270 */
[----:B-1----:R-:W-:-:S02]  /*b0ce0*/  ISETP.LT.AND P0, PT, R60, UR34, !P0 ;  /* 0x000000223c007c0c */ /* 0x002fc4000c701270 */
[----:B------:R-:W-:Y:S01]  /*b0cf0*/  LOP3.LUT R54, R54, 0xdfffffff, RZ, 0xc0, !PT ;  /* 0xdfffffff36367812 */ /* 0x000fe200078ec0ff */
[----:B------:R-:W-:Y:S01]  /*b0d00*/  VIADD R8, R0, 0x4c ;  /* 0x0000004c00087836 */ /* 0x000fe20000000000 */
[----:B------:R-:W-:Y:S01]  /*b0d10*/  STL [R1+0x306c], R57 ;  /* 0x00306c3901007387 */ /* 0x000fe20000100800 */
[----:B------:R-:W-:Y:S02]  /*b0d20*/  PRMT R13, R43, 0x5410, R4 ;  /* 0x000054102b0d7816 */ /* 0x000fe40000000004 */
[----:B------:R-:W-:Y:S02]  /*b0d30*/  PRMT R14, R41, 0x5410, R42 ;  /* 0x00005410290e7816 */ /* 0x000fe4000000002a */
[----:B------:R-:W-:Y:S01]  /*b0d40*/  PRMT R15, R38, 0x5410, R40 ;  /* 0x00005410260f7816 */ /* 0x000fe20000000028 */
[----:B------:R-:W-:Y:S01]  /*b0d50*/  VIADD R11, R0, 0x39 ;  /* 0x00000039000b7836 */ /* 0x000fe20000000000 */
[----:B------:R-:W-:Y:S01]  /*b0d60*/  PRMT R10, R55, 0x5410, R25 ;  /* 0x00005410370a7816 */ /* 0x000fe20000000019 */
[----:B------:R-:W0:Y:S01]  /*b0d70*/  LDCU UR34, c[0x0][0x398] ;  /* 0x00007300ff2277ac */ /* 0x000e220008000800 */
[----:B------:R-:W-:-:S04]  /*b0d80*/  @P1 LOP3.LUT R54, R54, 0x20000000, RZ, 0xfc, !PT ;  /* 0x2000000036361812 */ /* 0x000fc800078efcff */
[----:B------:R-:W-:-:S04]  /*b0d90*/  LOP3.LUT R54, R54, 0xefffffff, RZ, 0xc0, !PT ;  /* 0xefffffff36367812 */ /* 0x000fc800078ec0ff */
[----:B------:R-:W-:Y:S02]  /*b0da0*/  @P0 LOP3.LUT R54, R54, 0x10000000, RZ, 0xfc, !PT ;  /* 0x1000000036360812 */ /* 0x000fe400078efcff */
[----:B------:R-:W-:Y:S01]  /*b0db0*/  ISETP.GE.AND P0, PT, R8, UR23, PT ;  /* 0x0000001708007c0c */ /* 0x000fe2000bf06270 */
[----:B------:R-:W1:Y:S03]  /*b0dc0*/  LDCU.64 UR22, c[0x0][0x398] ;  /* 0x00007300ff1677ac */ /* 0x000e660008000a00 */
[----:B---3--:R-:W-:Y:S02]  /*b0dd0*/  ISETP.LT.AND P1, PT, R61, UR24, !P0 ;  /* 0x000000183d007c0c */ /* 0x008fe4000c721270 */
[----:B------:R-:W-:Y:S02]  /*b0de0*/  ISETP.LT.AND P0, PT, R60, UR38, !P0 ;  /* 0x000000263c007c0c */ /* 0x000fe4000c701270 */
[----:B------:R-:W-:-:S02]  /*b0df0*/  LOP3.LUT R54, R54, 0xf7ffffff, RZ, 0xc0, !PT ;  /* 0xf7ffffff36367812 */ /* 0x000fc400078ec0ff */
[----:B--2---:R-:W-:Y:S01]  /*b0e00*/  PRMT R58, R18, 0x5410, R58 ;  /* 0x00005410123a7816 */ /* 0x004fe2000000003a */
[----:B------:R-:W2:Y:S01]  /*b0e10*/  LDCU UR38, c[0x0][0x398] ;  /* 0x00007300ff2677ac */ /* 0x000ea20008000800 */
[----:B------:R-:W3:Y:S01]  /*b0e20*/  LDL.LU R18, [R1+0x18c] ;  /* 0x00018c0001127983 */ /* 0x000ee20000300800 */
[----:B------:R-:W-:-:S04]  /*b0e30*/  VIADD R8, R0, 0x4b ;  /* 0x0000004b00087836 */ /* 0x000fc80000000000 */
[----:B------:R-:W-:-:S04]  /*b0e40*/  @P1 LOP3.LUT R54, R54, 0x8000000, RZ, 0xfc, !PT ;  /* 0x0800000036361812 */ /* 0x000fc800078efcff */
[----:B------:R-:W-:-:S04]  /*b0e50*/  LOP3.LUT R54, R54, 0xfbffffff, RZ, 0xc0, !PT ;  /* 0xfbffffff36367812 */ /* 0x000fc800078ec0ff */
[----:B------:R-:W-:Y:S02]  /*b0e60*/  @P0 LOP3.LUT R54, R54, 0x4000000, RZ, 0xfc, !PT ;  /* 0x0400000036360812 */ /* 0x000fe400078efcff */
[----:B------:R-:W-:Y:S01]  /*b0e70*/  ISETP.GE.AND P0, PT, R8, UR13, PT ;  /* 0x0000000d08007c0c */ /* 0x000fe2000bf06270 */
[----:B------:R-:W-:Y:S01]  /*b0e80*/  STL [R1+0x3070], R58 ;  /* 0x0030703a01007387 */ /* 0x000fe20000100800 */
[----:B------:R-:W0:Y:S02]  /*b0e90*/  LDCU.64 UR12, c[0x0][0x398] ;  /* 0x00007300ff0c77ac */ /* 0x000e240008000a00 */
[----:B-1----:R-:W-:Y:S02]  /*b0ea0*/  ISETP.LT.AND P1, PT, R61, UR22, !P0 ;  /* 0x000000163d007c0c */ /* 0x002fe4000c721270 */
[----:B--2---:R-:W-:Y:S02]  /*b0eb0*/  ISETP.LT.AND P0, PT, R60, UR38, !P0 ;  /* 0x000000263c007c0c */ /* 0x004fe4000c701270 */
[----:B------:R-:W-:-:S02]  /*b0ec0*/  LOP3.LUT R54, R54, 0xfdffffff, RZ, 0xc0, !PT ;  /* 0xfdffffff36367812 */ /* 0x000fc400078ec0ff */
[----:B----4-:R-:W-:-:S07]  /*b0ed0*/  PRMT R59, R20, 0x5410, R59 ;  /* 0x00005410143b7816 */ /* 0x010fce000000003b */
[----:B------:R-:W-:Y:S01]  /*b0ee0*/  @P1 LOP3.LUT R54, R54, 0x2000000, RZ, 0xfc, !PT ;  /* 0x0200000036361812 */ /* 0x000fe200078efcff */
[----:B------:R-:W2:Y:S01]  /*b0ef0*/  LDL.LU R20, [R1+0x174] ;  /* 0x0001740001147983 */ /* 0x000ea20000300800 */
[----:B------:R-:W-:-:S03]  /*b0f00*/  PRMT R8, R47, 0x5410, R48 ;  /* 0x000054102f087816 */ /* 0x000fc60000000030 */
[----:B------:R-:W-:Y:S01]  /*b0f10*/  STL [R1+0x3074], R59 ;  /* 0x0030743b01007387 */ /* 0x000fe20000100800 */
[----:B------:R-:W-:Y:S01]  /*b0f20*/  LOP3.LUT R54, R54, 0xfeffffff, RZ, 0xc0, !PT ;  /* 0xfeffffff36367812 */ /* 0x000fe200078ec0ff */
[C---:B------:R-:W-:Y:S02]  /*b0f30*/  VIADD R25, R0.reuse, 0x38 ;  /* 0x0000003800197836 */ /* 0x040fe40000000000 */
[----:B------:R-:W-:Y:S01]  /*b0f40*/  VIADD R55, R0, 0x23 ;  /* 0x0000002300377836 */ /* 0x000fe20000000000 */
[----:B------:R1:W-:Y:S01]  /*b0f50*/  STL [R1+0x30], R8 ;  /* 0x0000300801007387 */ /* 0x0003e20000100800 */
[----:B------:R-:W-:Y:S01]  /*b0f60*/  @P0 LOP3.LUT R54, R54, 0x1000000, RZ, 0xfc, !PT ;  /* 0x0100000036360812 */ /* 0x000fe200078efcff */
[----:B------:R-:W4:Y:S01]  /*b0f70*/  LDCU UR38, c[0x0][0x398] ;  /* 0x00007300ff2677ac */ /* 0x000f220008000800 */
[----:B-1----:R-:W-:-:S05]  /*b0f80*/  VIADD R8, R0, 0x4a ;  /* 0x0000004a00087836 */ /* 0x002fca0000000000 */
[----:B------:R-:W-:Y:S02]  /*b0f90*/  ISETP.GE.AND P0, PT, R8, UR21, PT ;  /* 0x0000001508007c0c */ /* 0x000fe4000bf06270 */
[----:B------:R-:W-:Y:S01]  /*b0fa0*/  PRMT R8, R45, 0x5410, R46 ;  /* 0x000054102d087816 */ /* 0x000fe2000000002e */
[----:B------:R-:W1:Y:S04]  /*b0fb0*/  LDCU.64 UR20, c[0x0][0x398] ;  /* 0x00007300ff1477ac */ /* 0x000e680008000a00 */
[----:B------:R0:W-:Y:S04]  /*b0fc0*/  STL [R1+0x34], R8 ;  /* 0x0000340801007387 */ /* 0x0001e80000100800 */
[----:B------:R-:W4:Y:S01]  /*b0fd0*/  LDL.LU R50, [R1+0x178] ;  /* 0x0001780001327983 */ /* 0x000f220000300800 */
[----:B0-----:R-:W-:-:S03]  /*b0fe0*/  PRMT R8, R19, 0x5410, R36 ;  /* 0x0000541013087816 */ /* 0x001fc60000000024 */
[----:B------:R-:W4:Y:S04]  /*b0ff0*/  LDL.LU R19, [R1+0x170] ;  /* 0x0001700001137983 */ /* 0x000f280000300800 */
[----:B------:R0:W-:Y:S04]  /*b1000*/  STL [R1+0x38], R8 ;  /* 0x0000380801007387 */ /* 0x0001e80000100800 */
[----:B------:R-:W4:Y:S04]  /*b1010*/  LDL.LU R49, [R1+0x20] ;  /* 0x0000200001317983 */ /* 0x000f280000300800 */
[----:B------:R-:W4:Y:S01]  /*b1020*/  LDL.LU R48, [R1+0x17c] ;  /* 0x00017c0001307983 */ /* 0x000f220000300800 */
[----:B---3--:R-:W-:-:S05]  /*b1030*/  PRMT R28, R18, 0x5410, R28 ;  /* 0x00005410121c7816 */ /* 0x008fca000000001c */
[----:B------:R3:W-:Y:S04]  /*b1040*/  STL [R1+0x3078], R28 ;  /* 0x0030781c01007387 */ /* 0x0007e80000100800 */
[----:B------:R-:W4:Y:S04]  /*b1050*/  LDL.LU R47, [R1+0x24] ;  /* 0x00002400012f7983 */ /* 0x000f280000300800 */
[----:B------:R-:W4:Y:S04]  /*b1060*/  LDL.LU R46, [R1+0x160] ;  /* 0x00016000012e7983 */ /* 0x000f280000300800 */
[----:B------:R-:W4:Y:S04]  /*b1070*/  LDL.LU R45, [R1+0x28] ;  /* 0x00002800012d7983 */ /* 0x000f280000300800 */
[----:B------:R-:W4:Y:S04]  /*b1080*/  LDL.LU R36, [R1+0x164] ;  /* 0x0001640001247983 */ /* 0x000f280000300800 */
[----:B------:R-:W4:Y:S01]  /*b1090*/  LDL.LU R18, [R1+0xec] ;  /* 0x0000ec0001127983 */ /* 0x000f220000300800 */
[----:B------:R-:W-:-:S02]  /*b10a0*/  ISETP.LT.AND P1, PT, R61, UR12, !P0 ;  /* 0x0000000c3d007c0c */ /* 0x000fc4000c721270 */
[----:B------:R-:W-:Y:S02]  /*b10b0*/  ISETP.LT.AND P0, PT, R60, UR76, !P0 ;  /* 0x0000004c3c007c0c */ /* 0x000fe4000c701270 */
[----:B------:R-:W-:Y:S01]  /*b10c0*/  LOP3.LUT R54, R54, 0xff7fffff, RZ, 0xc0, !PT ;  /* 0xff7fffff36367812 */ /* 0x000fe200078ec0ff */
[----:B0-----:R-:W-:Y:S01]  /*b10d0*/  VIADD R8, R0, 0x49 ;  /* 0x0000004900087836 */ /* 0x001fe20000000000 */
[----:B--2---:R-:W-:Y:S02]  /*b10e0*/  PRMT R29, R20, 0x5410, R29 ;  /* 0x00005410141d7816 */ /* 0x004fe4000000001d */
[----:B----4-:R-:W-:Y:S01]  /*b10f0*/  PRMT R30, R50, 0x5410, R30 ;  /* 0x00005410321e7816 */ /* 0x010fe2000000001e */
[----:B------:R-:W2:Y:S04]  /*b1100*/  LDL.LU R20, [R1+0x16c] ;  /* 0x00016c0001147983 */ /* 0x000ea80000300800 */
[----:B------:R0:W-:Y:S01]  /*b1110*/  STL [R1+0x307c], R29 ;  /* 0x00307c1d01007387 */ /* 0x0001e20000100800 */
[----:B------:R-:W-:-:S03]  /*b1120*/  PRMT R31, R19, 0x5410, R31 ;  /* 0x00005410131f7816 */ /* 0x000fc6000000001f */
[----:B------:R-:W-:Y:S04]  /*b1130*/  STL [R1+0x3080], R30 ;  /* 0x0030801e01007387 */ /* 0x000fe80000100800 */
[----:B------:R-:W4:Y:S01]  /*b1140*/  LDL.LU R19, [R1+0x168] ;  /* 0x0001680001137983 */ /* 0x000f220000300800 */
[----:B------:R-:W-:Y:S01]  /*b1150*/  @P1 LOP3.LUT R54, R54, 0x800000, RZ, 0xfc, !PT ;  /* 0x0080000036361812 */ /* 0x000fe200078efcff */
[----:B---3--:R-:W-:Y:S01]  /*b1160*/  VIADD R28, R0, 0x17 ;  /* 0x00000017001c7836 */ /* 0x008fe20000000000 */
[----:B------:R-:W3:Y:S02]  /*b1170*/  LDCU UR76, c[0x0][0x39c] ;  /* 0x00007380ff4c77ac */ /* 0x000ee40008000800 */
        /* <DEDUP_REMOVED lines=8> */
[----:B------:R-:W-:Y:S01]  /*b1200*/  STL [R1+0x3084], R31 ;  /* 0x0030841f01007387 */ /* 0x000fe20000100800 */
[----:B--2---:R-:W-:-:S06]  /*b1210*/  PRMT R20, R20, 0x5410, R18 ;  /* 0x0000541014147816 */ /* 0x004fcc0000000012 */
[----:B------:R-:W-:Y:S01]  /*b1220*/  @P1 LOP3.LUT R54, R54, 0x200000, RZ, 0xfc, !PT ;  /* 0x0020000036361812 */ /* 0x000fe200078efcff */
[----:B0-----:R-:W-:Y:S01]  /*b1230*/  VIADD R29, R0, 0x18 ;  /* 0x00000018001d7836 */ /* 0x001fe20000000000 */
        /* <DEDUP_REMOVED lines=9> */
[----:B----4-:R-:W-:Y:S01]  /*b12d0*/  PRMT R21, R19, 0x5410, R21 ;  /* 0x0000541013157816 */ /* 0x010fe20000000015 */
[----:B------:R-:W2:Y:S06]  /*b12e0*/  LDCU UR74, c[0x0][0x398] ;  /* 0x00007300ff4a77ac */ /* 0x000eac0008000800 */
[----:B------:R-:W-:-:S04]  /*b12f0*/  @P1 LOP3.LUT R54, R54, 0x80000, RZ, 0xfc, !PT ;  /* 0x0008000036361812 */ /* 0x000fc800078efcff */
[----:B------:R-:W-:-:S04]  /*b1300*/  LOP3.LUT R54, R54, 0xfffbffff, RZ, 0xc0, !PT ;  /* 0xfffbffff36367812 */ /* 0x000fc800078ec0ff */
[----:B------:R-:W-:Y:S02]  /*b1310*/  @P0 LOP3.LUT R54, R54, 0x40000, RZ, 0xfc, !PT ;  /* 0x0004000036360812 */ /* 0x000fe400078efcff */
[----:B------:R-:W-:Y:S02]  /*b1320*/  ISETP.GE.AND P0, PT, R8, UR27, PT ;  /* 0x0000001b08007c0c */ /* 0x000fe4000bf06270 */
[----:B------:R-:W-:Y:S01]  /*b1330*/  PRMT R8, R48, 0x5410, R49 ;  /* 0x0000541030087816 */ /* 0x000fe20000000031 */
[----:B------:R-:W4:Y:S01]  /*b1340*/  LDCU.64 UR26, c[0x0][0x398] ;  /* 0x00007300ff1a77ac */ /* 0x000f220008000a00 */
[----:B-1----:R-:W-:Y:S02]  /*b1350*/  ISETP.LT.AND P1, PT, R61, UR16, !P0 ;  /* 0x000000103d007c0c */ /* 0x002fe4000c721270 */
[----:B------:R-:W-:Y:S02]  /*b1360*/  ISETP.LT.AND P0, PT, R60, UR73, !P0 ;  /* 0x000000493c007c0c */ /* 0x000fe4000c701270 */
[----:B------:R-:W-:Y:S01]  /*b1370*/  LOP3.LUT R54, R54, 0xfffdffff, RZ, 0xc0, !PT ;  /* 0xfffdffff36367812 */ /* 0x000fe200078ec0ff */
[----:B------:R1:W-:Y:S01]  /*b1380*/  STL [R1+0x20], R8 ;  /* 0x0000200801007387 */ /* 0x0003e20000100800 */
[----:B------:R-:W0:Y:S01]  /*b1390*/  LDCU UR73, c[0x0][0x398] ;  /* 0x00007300ff4977ac */ /* 0x000e220008000800 */
[----:B-1----:R-:W-:-:S06]  /*b13a0*/  PRMT R8, R46, 0x5410, R47 ;  /* 0x000054102e087816 */ /* 0x002fcc000000002f */
[----:B------:R-:W-:Y:S01]  /*b13b0*/  @P1 LOP3.LUT R54, R54, 0x20000, RZ, 0xfc, !PT ;  /* 0x0002000036361812 */ /* 0x000fe200078efcff */
[----:B------:R-:W2:Y:S04]  /*b13c0*/  LDL.LU R47, [R1+0x154] ;  /* 0x00015400012f7983 */ /* 0x000ea80000300800 */
[----:B------:R1:W-:Y:S01]  /*b13d0*/  STL [R1+0x24], R8 ;  /* 0x0000240801007387 */ /* 0x0003e20000100800 */
[----:B------:R-:W-:-:S04]  /*b13e0*/  LOP3.LUT R54, R54, 0xfffeffff, RZ, 0xc0, !PT ;  /* 0xfffeffff36367812 */ /* 0x000fc800078ec0ff */
[----:B------:R-:W-:Y:S01]  /*b13f0*/  @P0 LOP3.LUT R54, R54, 0x10000, RZ, 0xfc, !PT ;  /* 0x0001000036360812 */ /* 0x000fe200078efcff */
[----:B-1----:R-:W-:-:S05]  /*b1400*/  VIADD R8, R0, 0x46 ;  /* 0x0000004600087836 */ /* 0x002fca0000000000 */
[----:B------:R-:W-:Y:S02]  /*b1410*/  ISETP.GE.AND P0, PT, R8, UR25, PT ;  /* 0x0000001908007c0c */ /* 0x000fe4000bf06270 */
[----:B------:R-:W-:Y:S01]  /*b1420*/  PRMT R8, R36, 0x5410, R45 ;  /* 0x0000541024087816 */ /* 0x000fe2000000002d */
[----:B------:R-:W1:Y:S04]  /*b1430*/  LDCU.64 UR24, c[0x0][0x398] ;  /* 0x00007300ff1877ac */ /* 0x000e680008000a00 */
[----:B------:R0:W-:Y:S04]  /*b1440*/  STL [R1+0x28], R8 ;  /* 0x0000280801007387 */ /* 0x0001e80000100800 */
[----:B------:R-:W3:Y:S04]  /*b1450*/  LDL.LU R46, [R1+0x150] ;  /* 0x00015000012e7983 */ /* 0x000ee80000300800 */
[----:B------:R-:W3:Y:S04]  /*b1460*/  LDL.LU R45, [R1+0x10] ;  /* 0x00001000012d7983 */ /* 0x000ee80000300800 */
[----:B------:R-:W3:Y:S04]  /*b1470*/  LDL.LU R36, [R1+0x15c] ;  /* 0x00015c0001247983 */ /* 0x000ee80000300800 */
[----:B------:R0:W-:Y:S04]  /*b1480*/  STL [R1+0x3088], R20 ;  /* 0x0030881401007387 */ /* 0x0001e80000100800 */
[----:B------:R-:W3:Y:S04]  /*b1490*/  LDL.LU R49, [R1+0x14] ;  /* 0x0000140001317983 */ /* 0x000ee80000300800 */
[----:B------:R-:W3:Y:S04]  /*b14a0*/  LDL.LU R48, [R1+0x158] ;  /* 0x0001580001307983 */ /* 0x000ee80000300800 */
[----:B------:R-:W3:Y:S04]  /*b14b0*/  LDL.LU R18, [R1+0x18] ;  /* 0x0000180001127983 */ /* 0x000ee80000300800 */
[----:B------:R-:W3:Y:S01]  /*b14c0*/  LDL.LU R19, [R1+0x140] ;  /* 0x0001400001137983 */ /* 0x000ee20000300800 */
[----:B----4-:R-:W-:-:S02]  /*b14d0*/  ISETP.LT.AND P1, PT, R61, UR26, !P0 ;  /* 0x0000001a3d007c0c */ /* 0x010fc4000c721270 */
[----:B------:R-:W-:Y:S02]  /*b14e0*/  ISETP.LT.AND P0, PT, R60, UR70, !P0 ;  /* 0x000000463c007c0c */ /* 0x000fe4000c701270 */
[----:B------:R-:W-:Y:S01]  /*b14f0*/  LOP3.LUT R54, R54, 0xffff7fff, RZ, 0xc0, !PT ;  /* 0xffff7fff36367812 */ /* 0x000fe200078ec0ff */
[----:B0-----:R-:W-:Y:S01]  /*b1500*/  VIADD R8, R0, 0x45 ;  /* 0x0000004500087836 */ /* 0x001fe20000000000 */
[----:B------:R-:W-:Y:S01]  /*b1510*/  STL [R1+0x308c], R21 ;  /* 0x00308c1501007387 */ /* 0x000fe20000100800 */
[----:B--2---:R-:W-:-:S06]  /*b1520*/  PRMT R22, R47, 0x5410, R22 ;  /* 0x000054102f167816 */ /* 0x004fcc0000000016 */
[----:B------:R-:W-:Y:S02]  /*b1530*/  @P1 LOP3.LUT R54, R54, 0x8000, RZ, 0xfc, !PT ;  /* 0x0000800036361812 */ /* 0x000fe400078efcff */
[----:B---3--:R-:W-:Y:S02]  /*b1540*/  PRMT R23, R46, 0x5410, R23 ;  /* 0x000054102e177816 */ /* 0x008fe40000000017 */
[----:B------:R-:W-:Y:S01]  /*b1550*/  LOP3.LUT R54, R54, 0xffffbfff, RZ, 0xc0, !PT ;  /* 0xffffbfff36367812 */ /* 0x000fe200078ec0ff */
[----:B------:R-:W-:Y:S01]  /*b1560*/  VIADD R20, R0, 0x19 ;  /* 0x0000001900147836 */ /* 0x000fe20000000000 */
[----:B------:R-:W0:Y:S02]  /*b1570*/  LDCU UR70, c[0x0][0x398] ;  /* 0x00007300ff4677ac */ /* 0x000e240008000800 */
[----:B------:R-:W-:Y:S02]  /*b1580*/  @P0 LOP3.LUT R54, R54, 0x4000, RZ, 0xfc, !PT ;  /* 0x0000400036360812 */ /* 0x000fe400078efcff */
[----:B------:R-:W-:Y:S01]  /*b1590*/  ISETP.GE.AND P0, PT, R8, UR23, PT ;  /* 0x0000001708007c0c */ /* 0x000fe2000bf06270 */
[----:B------:R-:W2:Y:S03]  /*b15a0*/  LDCU.64 UR22, c[0x0][0x398] ;  /* 0x00007300ff1677ac */ /* 0x000ea60008000a00 */
[----:B-1----:R-:W-:-:S02]  /*b15b0*/  ISETP.LT.AND P1, PT, R61, UR24, !P0 ;  /* 0x000000183d007c0c */ /* 0x002fc4000c721270 */
[----:B------:R-:W-:Y:S02]  /*b15c0*/  ISETP.LT.AND P0, PT, R60, UR67, !P0 ;  /* 0x000000433c007c0c */ /* 0x000fe4000c701270 */
[----:B------:R-:W-:Y:S01]  /*b15d0*/  LOP3.LUT R54, R54, 0xffffdfff, RZ, 0xc0, !PT ;  /* 0xffffdfff36367812 */ /* 0x000fe200078ec0ff */
[----:B------:R-:W-:Y:S01]  /*b15e0*/  VIADD R8, R0, 0x44 ;  /* 0x0000004400087836 */ /* 0x000fe20000000000 */
[----:B------:R-:W-:Y:S04]  /*b15f0*/  STL [R1+0x3090], R22 ;  /* 0x0030901601007387 */ /* 0x000fe80000100800 */
[----:B------:R-:W3:Y:S04]  /*b1600*/  LDL.LU R47, [R1+0xe8] ;  /* 0x0000e800012f7983 */ /* 0x000ee80000300800 */
[----:B------:R-:W3:Y:S01]  /*b1610*/  LDL.LU R46, [R1+0x14c] ;  /* 0x00014c00012e7983 */ /* 0x000ee20000300800 */
[----:B------:R-:W1:Y:S01]  /*b1620*/  LDCU UR67, c[0x0][0x398] ;  /* 0x00007300ff4377ac */ /* 0x000e620008000800 */
[----:B------:R-:W-:-:S04]  /*b1630*/  @P1 LOP3.LUT R54, R54, 0x2000, RZ, 0xfc, !PT ;  /* 0x0000200036361812 */ /* 0x000fc800078efcff */
[----:B------:R-:W-:-:S04]  /*b1640*/  LOP3.LUT R54, R54, 0xffffefff, RZ, 0xc0, !PT ;  /* 0xffffefff36367812 */ /* 0x000fc800078ec0ff */
[----:B------:R-:W-:Y:S02]  /*b1650*/  @P0 LOP3.LUT R54, R54, 0x1000, RZ, 0xfc, !PT ;  /* 0x0000100036360812 */ /* 0x000fe400078efcff */
[----:B------:R-:W-:Y:S02]  /*b1660*/  ISETP.GE.AND P0, PT, R8, UR13, PT ;  /* 0x0000000d08007c0c */ /* 0x000fe4000bf06270 */
[----:B------:R-:W-:Y:S01]  /*b1670*/  PRMT R8, R36, 0x5410, R45 ;  /* 0x0000541024087816 */ /* 0x000fe2000000002d */
[----:B------:R-:W-:Y:S01]  /*b1680*/  STL [R1+0x3094], R23 ;  /* 0x0030941701007387 */ /* 0x000fe20000100800 */
[----:B------:R-:W-:Y:S02]  /*b1690*/  LOP3.LUT R54, R54, 0xfffff7ff, RZ, 0xc0, !PT ;  /* 0xfffff7ff36367812 */ /* 0x000fe400078ec0ff */
[----:B--2---:R-:W-:Y:S02]  /*b16a0*/  ISETP.LT.AND P1, PT, R61, UR22, !P0 ;  /* 0x000000163d007c0c */ /* 0x004fe4000c721270 */
[----:B------:R-:W-:Y:S01]  /*b16b0*/  ISETP.LT.AND P0, PT, R60, UR64, !P0 ;  /* 0x000000403c007c0c */ /* 0x000fe2000c701270 */
[----:B------:R-:W2:Y:S04]  /*b16c0*/  LDL.LU R45, [R1+0xe4] ;  /* 0x0000e400012d7983 */ /* 0x000ea80000300800 */
[----:B------:R-:W2:Y:S04]  /*b16d0*/  LDL.LU R36, [R1+0x148] ;  /* 0x0001480001247983 */ /* 0x000ea80000300800 */
[----:B------:R4:W-:Y:S01]  /*b16e0*/  STL [R1+0x10], R8 ;  /* 0x0000100801007387 */ /* 0x0009e20000100800 */
[----:B------:R-:W0:Y:S01]  /*b16f0*/  LDCU.64 UR12, c[0x0][0x398] ;  /* 0x00007300ff0c77ac */ /* 0x000e220008000a00 */
[----:B------:R-:W0:Y:S01]  /*b1700*/  LDCU UR64, c[0x0][0x398] ;  /* 0x00007300ff4077ac */ /* 0x000e220008000800 */
[----:B------:R-:W-:Y:S01]  /*b1710*/  @P1 LOP3.LUT R54, R54, 0x800, RZ, 0xfc, !PT ;  /* 0x0000080036361812 */ /* 0x000fe200078efcff */
[----:B----4-:R-:W-:-:S03]  /*b1720*/  VIADD R8, R0, 0x43 ;  /* 0x0000004300087836 */ /* 0x010fc60000000000 */
[----:B------:R-:W-:-:S04]  /*b1730*/  LOP3.LUT R54, R54, 0xfffffbff, RZ, 0xc0, !PT ;  /* 0xfffffbff36367812 */ /* 0x000fc800078ec0ff */
[----:B------:R-:W-:Y:S02]  /*b1740*/  @P0 LOP3.LUT R54, R54, 0x400, RZ, 0xfc, !PT ;  /* 0x0000040036360812 */ /* 0x000fe400078efcff */
[----:B------:R-:W-:Y:S02]  /*b1750*/  ISETP.GE.AND P0, PT, R8, UR21, PT ;  /* 0x0000001508007c0c */ /* 0x000fe4000bf06270 */
[----:B------:R-:W-:Y:S01]  /*b1760*/  PRMT R8, R48, 0x5410, R49 ;  /* 0x0000541030087816 */ /* 0x000fe20000000031 */
[----:B------:R-:W4:Y:S04]  /*b1770*/  LDCU.64 UR20, c[0x0][0x398] ;  /* 0x00007300ff1477ac */ /* 0x000f280008000a00 */
[----:B------:R0:W-:Y:S04]  /*b1780*/  STL [R1+0x14], R8 ;  /* 0x0000140801007387 */ /* 0x0001e80000100800 */
[----:B------:R-:W2:Y:S01]  /*b1790*/  LDL.LU R51, [R1+0xe0] ;  /* 0x0000e00001337983 */ /* 0x000ea20000300800 */
[----:B0-----:R-:W-:-:S03]  /*b17a0*/  PRMT R8, R19, 0x5410, R18 ;  /* 0x0000541013087816 */ /* 0x001fc60000000012 */
[----:B------:R-:W2:Y:S04]  /*b17b0*/  LDL.LU R18, [R1+0x144] ;  /* 0x0001440001127983 */ /* 0x000ea80000300800 */
[----:B------:R0:W-:Y:S04]  /*b17c0*/  STL [R1+0x18], R8 ;  /* 0x0000180801007387 */ /* 0x0001e80000100800 */
[----:B------:R-:W2:Y:S04]  /*b17d0*/  LDL.LU R50, [R1+0xdc] ;  /* 0x0000dc0001327983 */ /* 0x000ea80000300800 */
[----:B------:R-:W2:Y:S04]  /*b17e0*/  LDL.LU R19, [R1+0x11c] ;  /* 0x00011c0001137983 */ /* 0x000ea80000300800 */
[----:B------:R-:W2:Y:S01]  /*b17f0*/  LDL.LU R49, [R1+0x13c] ;  /* 0x00013c0001317983 */ /* 0x000ea20000300800 */
[----:B------:R-:W-:-:S02]  /*b1800*/  ISETP.LT.AND P1, PT, R61, UR12, !P0 ;  /* 0x0000000c3d007c0c */ /* 0x000fc4000c721270 */
[----:B------:R-:W-:Y:S02]  /*b1810*/  ISETP.LT.AND P0, PT, R60, UR62, !P0 ;  /* 0x0000003e3c007c0c */ /* 0x000fe4000c701270 */
[----:B------:R-:W-:Y:S01]  /*b1820*/  LOP3.LUT R54, R54, 0xfffffdff, RZ, 0xc0, !PT ;  /* 0xfffffdff36367812 */ /* 0x000fe200078ec0ff */
[----:B------:R-:W2:Y:S01]  /*b1830*/  LDL.LU R48, [R1+0x4] ;  /* 0x0000040001307983 */ /* 0x000ea20000300800 */
[----:B------:R-:W1:Y:S01]  /*b1840*/  LDCU UR62, c[0x0][0x398] ;  /* 0x00007300ff3e77ac */ /* 0x000e620008000800 */
[----:B0-----:R-:W-:-:S06]  /*b1850*/  VIADD R8, R0, 0x42 ;  /* 0x0000004200087836 */ /* 0x001fcc0000000000 */
[----:B------:R-:W-:-:S04]  /*b1860*/  @P1 LOP3.LUT R54, R54, 0x200, RZ, 0xfc, !PT ;  /* 0x0000020036361812 */ /* 0x000fc800078efcff */
[----:B------:R-:W-:-:S04]  /*b1870*/  LOP3.LUT R54, R54, 0xfffffeff, RZ, 0xc0, !PT ;  /* 0xfffffeff36367812 */ /* 0x000fc800078ec0ff */
[----:B------:R-:W-:Y:S02]  /*b1880*/  @P0 LOP3.LUT R54, R54, 0x100, RZ, 0xfc, !PT ;  /* 0x0000010036360812 */ /* 0x000fe400078efcff */
[----:B------:R-:W-:Y:S01]  /*b1890*/  ISETP.GE.AND P0, PT, R8, UR19, PT ;  /* 0x0000001308007c0c */ /* 0x000fe2000bf06270 */
[----:B------:R-:W0:Y:S03]  /*b18a0*/  LDCU.64 UR18, c[0x0][0x398] ;  /* 0x00007300ff1277ac */ /* 0x000e260008000a00 */
        /* <DEDUP_REMOVED lines=19> */
[----:B------:R-:W0:Y:S01]  /*b19e0*/  LDCU.64 UR26, c[0x0][0x398] ;  /* 0x00007300ff1a77ac */ /* 0x000e220008000a00 */
[----:B---3--:R-:W-:Y:S02]  /*b19f0*/  PRMT R16, R46, 0x5410, R47 ;  /* 0x000054102e107816 */ /* 0x008fe4000000002f */
[----:B------:R-:W3:Y:S04]  /*b1a00*/  LDL.LU R47, [R1+0x138] ;  /* 0x00013800012f7983 */ /* 0x000ee80000300800 */
[----:B------:R-:W-:Y:S04]  /*b1a10*/  STL [R1+0x3098], R16 ;  /* 0x0030981001007387 */ /* 0x000fe80000100800 */
[----:B------:R-:W4:Y:S01]  /*b1a20*/  LDL.LU R46, [R1+0x8] ;  /* 0x00000800012e7983 */ /* 0x000f220000300800 */
[----:B--2---:R-:W-:-:S03]  /*b1a30*/  PRMT R17, R36, 0x5410, R45 ;  /* 0x0000541024117816 */ /* 0x004fc6000000002d */
[----:B------:R-:W2:Y:S04]  /*b1a40*/  LDL.LU R45, [R1+0x48] ;  /* 0x00004800012d7983 */ /* 0x000ea80000300800 */
[----:B------:R-:W2:Y:S04]  /*b1a50*/  LDL.LU R36, [R1+0x118] ;  /* 0x0001180001247983 */ /* 0x000ea80000300800 */
[----:B------:R-:W-:Y:S01]  /*b1a60*/  STL [R1+0x309c], R17 ;  /* 0x00309c1101007387 */ /* 0x000fe20000100800 */
[----:B------:R-:W-:Y:S02]  /*b1a70*/  PRMT R18, R18, 0x5410, R51 ;  /* 0x0000541012127816 */ /* 0x000fe40000000033 */
[----:B------:R-:W-:-:S02]  /*b1a80*/  PRMT R19, R19, 0x5410, R50 ;  /* 0x0000541013137816 */ /* 0x000fc40000000032 */
[----:B------:R-:W-:Y:S01]  /*b1a90*/  PRMT R8, R49, 0x5410, R39 ;  /* 0x0000541031087816 */ /* 0x000fe20000000027 */
[----:B------:R-:W-:Y:S04]  /*b1aa0*/  STL [R1+0x30a0], R18 ;  /* 0x0030a01201007387 */ /* 0x000fe80000100800 */
[----:B------:R-:W-:Y:S04]  /*b1ab0*/  STL [R1+0x30a4], R19 ;  /* 0x0030a41301007387 */ /* 0x000fe80000100800 */
[----:B------:R-:W4:Y:S01]  /*b1ac0*/  LDL.LU R39, [R1+0x3120] ;  /* 0x0031200001277983 */ /* 0x000f220000300800 */
[----:B0-----:R-:W-:-:S02]  /*b1ad0*/  ISETP.LT.AND P1, PT, R61, UR16, !P0 ;  /* 0x000000103d007c0c */ /* 0x001fc4000c721270 */
[----:B------:R-:W-:Y:S02]  /*b1ae0*/  ISETP.LT.AND P0, PT, R60, UR55, !P0 ;  /* 0x000000373c007c0c */ /* 0x000fe4000c701270 */
[----:B------:R-:W-:Y:S01]  /*b1af0*/  LOP3.LUT R54, R54, 0xfffffff7, RZ, 0xc0, !PT ;  /* 0xfffffff736367812 */ /* 0x000fe200078ec0ff */
[----:B------:R0:W-:Y:S01]  /*b1b00*/  STL [R1], R8 ;  /* 0x0000000801007387 */ /* 0x0001e20000100800 */
[----:B---3--:R-:W-:-:S07]  /*b1b10*/  PRMT R9, R47, 0x5410, R48 ;  /* 0x000054102f097816 */ /* 0x008fce0000000030 */
[----:B------:R-:W-:Y:S01]  /*b1b20*/  @P1 LOP3.LUT R54, R54, 0x8, RZ, 0xfc, !PT ;  /* 0x0000000836361812 */ /* 0x000fe200078efcff */
[----:B0-----:R-:W-:Y:S01]  /*b1b30*/  VIADD R8, R0, 0x3f ;  /* 0x0000003f00087836 */ /* 0x001fe20000000000 */
[----:B--2---:R-:W-:Y:S02]  /*b1b40*/  PRMT R12, R36, 0x5410, R45 ;  /* 0x00005410240c7816 */ /* 0x004fe4000000002d */
[----:B------:R-:W-:Y:S01]  /*b1b50*/  LOP3.LUT R54, R54, 0xfffffffb, RZ, 0xc0, !PT ;  /* 0xfffffffb36367812 */ /* 0x000fe200078ec0ff */
[----:B------:R0:W-:Y:S01]  /*b1b60*/  STL [R1+0x4], R9 ;  /* 0x0000040901007387 */ /* 0x0001e20000100800 */
[C---:B------:R-:W-:Y:S02]  /*b1b70*/  VIADD R17, R0.reuse, 0x1b ;  /* 0x0000001b00117836 */ /* 0x040fe40000000000 */
[----:B------:R-:W-:Y:S01]  /*b1b80*/  VIADD R16, R0, 0x1a ;  /* 0x0000001a00107836 */ /* 0x000fe20000000000 */
[----:B------:R-:W-:Y:S02]  /*b1b90*/  @P0 LOP3.LUT R54, R54, 0x4, RZ, 0xfc, !PT ;  /* 0x0000000436360812 */ /* 0x000fe400078efcff */
[----:B------:R-:W-:Y:S01]  /*b1ba0*/  ISETP.GE.AND P0, PT, R8, UR25, PT ;  /* 0x0000001908007c0c */ /* 0x000fe2000bf06270 */
[----:B------:R-:W2:Y:S01]  /*b1bb0*/  LDCU.64 UR24, c[0x0][0x398] ;  /* 0x00007300ff1877ac */ /* 0x000ea20008000a00 */
[----:B------:R-:W3:Y:S01]  /*b1bc0*/  LDCU UR55, c[0x0][0x398] ;  /* 0x00007300ff3777ac */ /* 0x000ee20008000800 */
[----:B----4-:R-:W-:-:S02]  /*b1bd0*/  PRMT R8, R39, 0x5410, R46 ;  /* 0x0000541027087816 */ /* 0x010fc4000000002e */
[----:B------:R-:W4:Y:S01]  /*b1be0*/  LDL.LU R39, [R1+0x311c] ;  /* 0x00311c0001277983 */ /* 0x000f220000300800 */
[----:B------:R-:W-:Y:S02]  /*b1bf0*/  ISETP.LT.AND P1, PT, R61, UR26, !P0 ;  /* 0x0000001a3d007c0c */ /* 0x000fe4000c721270 */
[----:B------:R-:W-:Y:S02]  /*b1c00*/  ISETP.LT.AND P0, PT, R60, UR50, !P0 ;  /* 0x000000323c007c0c */ /* 0x000fe4000c701270 */
[----:B------:R-:W-:Y:S01]  /*b1c10*/  LOP3.LUT R54, R54, 0xfffffffd, RZ, 0xc0, !PT ;  /* 0xfffffffd36367812 */ /* 0x000fe200078ec0ff */
[----:B------:R1:W-:Y:S01]  /*b1c20*/  STL [R1+0x8], R8 ;  /* 0x0000080801007387 */ /* 0x0003e20000100800 */
[C---:B0-----:R-:W-:Y:S02]  /*b1c30*/  VIADD R9, R0.reuse, 0x3a ;  /* 0x0000003a00097836 */ /* 0x041fe40000000000 */
[----:B------:R-:W-:Y:S01]  /*b1c40*/  VIADD R36, R0, 0x15 ;  /* 0x0000001500247836 */ /* 0x000fe20000000000 */
[----:B------:R-:W0:Y:S04]  /*b1c50*/  LDCU UR50, c[0x0][0x398] ;  /* 0x00007300ff3277ac */ /* 0x000e280008000800 */
[----:B------:R-:W-:Y:S01]  /*b1c60*/  @P1 LOP3.LUT R54, R54, 0x2, RZ, 0xfc, !PT ;  /* 0x0000000236361812 */ /* 0x000fe200078efcff */
[----:B-1----:R-:W-:-:S03]  /*b1c70*/  VIADD R8, R0, 0x3e ;  /* 0x0000003e00087836 */ /* 0x002fc60000000000 */
[----:B------:R-:W-:-:S04]  /*b1c80*/  LOP3.LUT R54, R54, 0xfffffffe, RZ, 0xc0, !PT ;  /* 0xfffffffe36367812 */ /* 0x000fc800078ec0ff */
[----:B------:R-:W-:Y:S02]  /*b1c90*/  @P0 LOP3.LUT R54, R54, 0x1, RZ, 0xfc, !PT ;  /* 0x0000000136360812 */ /* 0x000fe400078efcff */
[----:B------:R-:W-:Y:S01]  /*b1ca0*/  ISETP.GE.AND P0, PT, R8, UR23, PT ;  /* 0x0000001708007c0c */ /* 0x000fe2000bf06270 */
[----:B------:R-:W1:Y:S03]  /*b1cb0*/  LDCU.64 UR22, c[0x0][0x398] ;  /* 0x00007300ff1677ac */ /* 0x000e660008000a00 */
[----:B--2---:R-:W-:Y:S02]  /*b1cc0*/  ISETP.LT.AND P1, PT, R61, UR24, !P0 ;  /* 0x000000183d007c0c */ /* 0x004fe4000c721270 */
[----:B------:R-:W-:Y:S01]  /*b1cd0*/  ISETP.LT.AND P0, PT, R60, UR49, !P0 ;  /* 0x000000313c007c0c */ /* 0x000fe2000c701270 */
[----:B------:R-:W-:Y:S01]  /*b1ce0*/  VIADD R8, R0, 0x3d ;  /* 0x0000003d00087836 */ /* 0x000fe20000000000 */
[----:B------:R-:W-:Y:S04]  /*b1cf0*/  STL [R1+0x30a8], R54 ;  /* 0x0030a83601007387 */ /* 0x000fe80000100800 */
[----:B------:R-:W-:Y:S04]  /*b1d00*/  STL [R1+0x30ac], R12 ;  /* 0x0030ac0c01007387 */ /* 0x000fe80000100800 */
[----:B------:R-:W2:Y:S04]  /*b1d10*/  LDL.LU R4, [R1+0x3118] ;  /* 0x0031180001047983 */ /* 0x000ea80000300800 */
[----:B------:R-:W2:Y:S04]  /*b1d20*/  LDL.LU R43, [R1+0x3114] ;  /* 0x00311400012b7983 */ /* 0x000ea80000300800 */
[----:B------:R-:W-:Y:S04]  /*b1d30*/  STL [R1+0x30b0], R13 ;  /* 0x0030b00d01007387 */ /* 0x000fe80000100800 */
[----:B------:R-:W2:Y:S04]  /*b1d40*/  LDL.LU R42, [R1+0x3110] ;  /* 0x00311000012a7983 */ /* 0x000ea80000300800 */
[----:B------:R-:W2:Y:S04]  /*b1d50*/  LDL.LU R41, [R1+0x310c] ;  /* 0x00310c0001297983 */ /* 0x000ea80000300800 */
[----:B------:R0:W-:Y:S04]  /*b1d60*/  STL [R1+0x30b4], R14 ;  /* 0x0030b40e01007387 */ /* 0x0001e80000100800 */
[----:B------:R-:W2:Y:S01]  /*b1d70*/  LDL.LU R40, [R1+0x3108] ;  /* 0x0031080001287983 */ /* 0x000ea20000300800 */
[----:B------:R-:W0:Y:S01]  /*b1d80*/  LDCU UR49, c[0x0][0x398] ;  /* 0x00007300ff3177ac */ /* 0x000e220008000800 */
[----:B----4-:R-:W-:-:S04]  /*b1d90*/  LOP3.LUT R39, R39, 0x7fffffff, RZ, 0xc0, !PT ;  /* 0x7fffffff27277812 */ /* 0x010fc800078ec0ff */
[----:B------:R-:W-:-:S04]  /*b1da0*/  @P1 LOP3.LUT R39, R39, 0x80000000, RZ, 0xfc, !PT ;  /* 0x8000000027271812 */ /* 0x000fc800078efcff */
[----:B------:R-:W-:-:S04]  /*b1db0*/  LOP3.LUT R39, R39, 0xbfffffff, RZ, 0xc0, !PT ;  /* 0xbfffffff27277812 */ /* 0x000fc800078ec0ff */
[----:B------:R-:W-:Y:S02]  /*b1dc0*/  @P0 LOP3.LUT R39, R39, 0x40000000, RZ, 0xfc, !PT ;  /* 0x4000000027270812 */ /* 0x000fe400078efcff */
[----:B------:R-:W-:Y:S01]  /*b1dd0*/  ISETP.GE.AND P0, PT, R8, UR13, PT ;  /* 0x0000000d08007c0c */ /* 0x000fe2000bf06270 */
[----:B------:R-:W4:Y:S03]  /*b1de0*/  LDCU.64 UR12, c[0x0][0x398] ;  /* 0x00007300ff0c77ac */ /* 0x000f260008000a00 */
        /* <DEDUP_REMOVED lines=14> */
[----:B--2---:R-:W-:-:S02]  /*b1ed0*/  LOP3.LUT R40, R40, 0x7fffffff, RZ, 0xc0, !PT ;  /* 0x7fffffff28287812 */ /* 0x004fc400078ec0ff */
[----:B------:R-:W-:Y:S01]  /*b1ee0*/  LOP3.LUT R41, R41, 0x7fffffff, RZ, 0xc0, !PT ;  /* 0x7fffffff29297812 */ /* 0x000fe200078ec0ff */
[----:B0-----:R-:W-:Y:S01]  /*b1ef0*/  VIADD R14, R0, 0x22 ;  /* 0x00000022000e7836 */ /* 0x001fe20000000000 */
[----:B------:R0:W-:Y:S01]  /*b1f00*/  STL [R1+0x30b8], R15 ;  /* 0x0030b80f01007387 */ /* 0x0001e20000100800 */
[----:B------:R-:W-:Y:S01]  /*b1f10*/  LOP3.LUT R42, R42, 0x7fffffff, RZ, 0xc0, !PT ;  /* 0x7fffffff2a2a7812 */ /* 0x000fe200078ec0ff */
[C---:B------:R-:W-:Y:S02]  /*b1f20*/  VIADD R13, R0.reuse, 0x1d ;  /* 0x0000001d000d7836 */ /* 0x040fe40000000000 */
[----:B------:R-:W-:Y:S01]  /*b1f30*/  VIADD R12, R0, 0x1c ;  /* 0x0000001c000c7836 */ /* 0x000fe20000000000 */
[----:B------:R-:W-:Y:S02]  /*b1f40*/  LOP3.LUT R43, R43, 0x7fffffff, RZ, 0xc0, !PT ;  /* 0x7fffffff2b2b7812 */ /* 0x000fe400078ec0ff */
[----:B------:R-:W-:Y:S02]  /*b1f50*/  LOP3.LUT R4, R4, 0x7fffffff, RZ, 0xc0, !PT ;  /* 0x7fffffff04047812 */ /* 0x000fe400078ec0ff */
[----:B------:R-:W-:Y:S01]  /*b1f60*/  @P1 LOP3.LUT R39, R39, 0x8000000, RZ, 0xfc, !PT ;  /* 0x0800000027271812 */ /* 0x000fe200078efcff */
[----:B------:R-:W-:-:S02]  /*b1f70*/  VIADD R54, R0, 0x180 ;  /* 0x0000018000367836 */ /* 0x000fc40000000000 */
[C---:B------:R-:W-:Y:S02]  /*b1f80*/  VIADD R19, R0.reuse, 0x181 ;  /* 0x0000018100137836 */ /* 0x040fe40000000000 */
[----:B------:R-:W-:Y:S01]  /*b1f90*/  VIADD R18, R0, 0x182 ;  /* 0x0000018200127836 */ /* 0x000fe20000000000 */
[----:B------:R-:W-:Y:S01]  /*b1fa0*/  LOP3.LUT R39, R39, 0xfbffffff, RZ, 0xc0, !PT ;  /* 0xfbffffff27277812 */ /* 0x000fe200078ec0ff */
[----:B------:R-:W2:Y:S03]  /*b1fb0*/  LDCU UR44, c[0x0][0x39c] ;  /* 0x00007380ff2c77ac */ /* 0x000ea60008000800 */
[----:B------:R-:W-:Y:S02]  /*b1fc0*/  @P0 LOP3.LUT R39, R39, 0x4000000, RZ, 0xfc, !PT ;  /* 0x0400000027270812 */ /* 0x000fe400078efcff */
[----:B------:R-:W-:Y:S01]  /*b1fd0*/  ISETP.GE.AND P0, PT, R8, UR19, PT ;  /* 0x0000001308007c0c */ /* 0x000fe2000bf06270 */
[----:B------:R-:W4:Y:S03]  /*b1fe0*/  LDCU.64 UR18, c[0x0][0x398] ;  /* 0x00007300ff1277ac */ /* 0x000f260008000a00 */
[----:B------:R-:W-:-:S02]  /*b1ff0*/  ISETP.LT.AND P1, PT, R61, UR20, !P0 ;  /* 0x000000143d007c0c */ /* 0x000fc4000c721270 */
[----:B------:R-:W-:Y:S02]  /*b2000*/  ISETP.LT.AND P0, PT, R60, UR43, !P0 ;  /* 0x0000002b3c007c0c */ /* 0x000fe4000c701270 */
[----:B------:R-:W-:Y:S02]  /*b2010*/  LOP3.LUT R39, R39, 0xfdffffff, RZ, 0xc0, !PT ;  /* 0xfdffffff27277812 */ /* 0x000fe400078ec0ff */
[----:B------:R-:W-:Y:S01]  /*b2020*/  PRMT R8, R3, 0x5410, R27 ;  /* 0x0000541003087816 */ /* 0x000fe2000000001b */
[----:B------:R1:W-:Y:S01]  /*b2030*/  STL [R1+0x30bc], R32 ;  /* 0x0030bc2001007387 */ /* 0x0003e20000100800 */
[----:B0-----:R-:W-:Y:S01]  /*b2040*/  VIADD R15, R0, 0x17c ;  /* 0x0000017c000f7836 */ /* 0x001fe20000000000 */
[----:B------:R-:W0:Y:S04]  /*b2050*/  LDCU UR43, c[0x0][0x39c] ;  /* 0x00007380ff2b77ac */ /* 0x000e280008000800 */
        /* <DEDUP_REMOVED lines=9> */
[----:B------:R-:W-:Y:S01]  /*b20f0*/  PRMT R9, R2, 0x5410, R35 ;  /* 0x0000541002097816 */ /* 0x000fe20000000023 */
[----:B------:R4:W-:Y:S01]  /*b2100*/  STL [R1+0x30c0], R33 ;  /* 0x0030c02101007387 */ /* 0x0009e20000100800 */
[----:B------:R-:W-:-:S02]  /*b2110*/  VIADD R3, R0, 0x10 ;  /* 0x0000001000037836 */ /* 0x000fc40000000000 */
[----:B-1----:R-:W-:Y:S01]  /*b2120*/  VIADD R32, R0, 0x17b ;  /* 0x0000017b00207836 */ /* 0x002fe20000000000 */
[----:B------:R-:W1:Y:S02]  /*b2130*/  LDCU UR39, c[0x0][0x39c] ;  /* 0x00007380ff2777ac */ /* 0x000e640008000800 */
        /* <DEDUP_REMOVED lines=8> */
[----:B------:R-:W-:Y:S01]  /*b21c0*/  PRMT R11, R44, 0x5410, R26 ;  /* 0x000054102c0b7816 */ /* 0x000fe2000000001a */
[C---:B------:R-:W-:Y:S01]  /*b21d0*/  VIADD R35, R0.reuse, 0x25 ;  /* 0x0000002500237836 */ /* 0x040fe20000000000 */
[----:B------:R0:W-:Y:S01]  /*b21e0*/  STL [R1+0x30c4], R34 ;  /* 0x0030c42201007387 */ /* 0x0001e20000100800 */
[C---:B------:R-:W-:Y:S02]  /*b21f0*/  VIADD R2, R0.reuse, 0x12 ;  /* 0x0000001200027836 */ /* 0x040fe40000000000 */
[----:B----4-:R-:W-:Y:S01]  /*b2200*/  VIADD R33, R0, 0x17a ;  /* 0x0000017a00217836 */ /* 0x010fe20000000000 */
[----:B------:R-:W4:Y:S01]  /*b2210*/  LDCU UR37, c[0x0][0x39c] ;  /* 0x00007380ff2577ac */ /* 0x000f220008000800 */
        /* <DEDUP_REMOVED lines=8> */
[----:B------:R-:W-:-:S02]  /*b22a0*/  VIADD R25, R0, 0x37 ;  /* 0x0000003700197836 */ /* 0x000fc40000000000 */
[C---:B------:R-:W-:Y:S02]  /*b22b0*/  VIADD R26, R0.reuse, 0x27 ;  /* 0x00000027001a7836 */ /* 0x040fe40000000000 */
[C---:B------:R-:W-:Y:S01]  /*b22c0*/  VIADD R44, R0.reuse, 0x24 ;  /* 0x00000024002c7836 */ /* 0x040fe20000000000 */
[----:B------:R1:W-:Y:S01]  /*b22d0*/  STL [R1+0x30c8], R24 ;  /* 0x0030c81801007387 */ /* 0x0003e20000100800 */
[----:B0-----:R-:W-:Y:S01]  /*b22e0*/  VIADD R34, R0, 0x179 ;  /* 0x0000017900227836 */ /* 0x001fe20000000000 */
[----:B------:R-:W0:Y:S01]  /*b22f0*/  LDCU UR36, c[0x0][0x39c] ;  /* 0x00007380ff2477ac */ /* 0x000e220008000800 */
        /* <DEDUP_REMOVED lines=8> */
[C---:B------:R-:W-:Y:S01]  /*b2380*/  VIADD R25, R0.reuse, 0x36 ;  /* 0x0000003600197836 */ /* 0x040fe20000000000 */
[----:B------:R2:W-:Y:S01]  /*b2390*/  STL [R1+0x30cc], R8 ;  /* 0x0030cc0801007387 */ /* 0x0005e20000100800 */
[----:B-1----:R-:W-:Y:S01]  /*b23a0*/  VIADD R24, R0, 0x178 ;  /* 0x0000017800187836 */ /* 0x002fe20000000000 */
[----:B------:R-:W1:Y:S05]  /*b23b0*/  LDCU UR35, c[0x0][0x39c] ;  /* 0x00007380ff2377ac */ /* 0x000e6a0008000800 */
        /* <DEDUP_REMOVED lines=8> */
[C---:B------:R-:W-:Y:S01]  /*b2440*/  VIADD R25, R0.reuse, 0x35 ;  /* 0x0000003500197836 */ /* 0x040fe20000000000 */
[----:B------:R0:W-:Y:S01]  /*b2450*/  STL [R1+0x30d0], R9 ;  /* 0x0030d00901007387 */ /* 0x0001e20000100800 */
[----:B--2---:R-:W-:Y:S01]  /*b2460*/  VIADD R8, R0, 0x1e ;  /* 0x0000001e00087836 */ /* 0x004fe20000000000 */
[----:B------:R-:W2:Y:S05]  /*b2470*/  LDCU UR33, c[0x0][0x39c] ;  /* 0x00007380ff2177ac */ /* 0x000eaa0008000800 */
        /* <DEDUP_REMOVED lines=8> */
[C---:B------:R-:W-:Y:S01]  /*b2500*/  VIADD R25, R0.reuse, 0x34 ;  /* 0x0000003400197836 */ /* 0x040fe20000000000 */
[----:B------:R1:W-:Y:S01]  /*b2510*/  STL [R1+0x30d4], R10 ;  /* 0x0030d40a01007387 */ /* 0x0003e20000100800 */
[----:B0-----:R-:W-:Y:S01]  /*b2520*/  VIADD R9, R0, 0x1f ;  /* 0x0000001f00097836 */ /* 0x001fe20000000000 */
[----:B------:R-:W0:Y:S05]  /*b2530*/  LDCU UR31, c[0x0][0x39c] ;  /* 0x00007380ff1f77ac */ /* 0x000e2a0008000800 */
        /* <DEDUP_REMOVED lines=8> */
[----:B------:R-:W-:Y:S01]  /*b25c0*/  VIADD R25, R0, 0x33 ;  /* 0x0000003300197836 */ /* 0x000fe20000000000 */
[----:B------:R-:W2:Y:S07]  /*b25d0*/  LDCU.64 UR14, c[0x0][0x398] ;  /* 0x00007300ff0e77ac */ /* 0x000eae0008000a00 */
        /* <DEDUP_REMOVED lines=12> */
[----:B------:R-:W-:Y:S02]  /*b26a0*/  ISETP.GE.AND P0, PT, R25, UR27, PT ;  /* 0x0000001b19007c0c */ /* 0x000fe4000bf06270 */
[----:B------:R-:W-:Y:S02]  /*b26b0*/  LOP3.LUT R39, R39, 0xffffff7f, RZ, 0xc0, !PT ;  /* 0xffffff7f27277812 */ /* 0x000fe400078ec0ff */
[----:B-1----:R-:W-:Y:S02]  /*b26c0*/  ISETP.LT.AND P1, PT, R61, UR16, !P0 ;  /* 0x000000103d007c0c */ /* 0x002fe4000c721270 */
[----:B------:R-:W-:Y:S01]  /*b26d0*/  ISETP.LT.AND P0, PT, R60, UR10, !P0 ;  /* 0x0000000a3c007c0c */ /* 0x000fe2000c701270 */
[----:B------:R-:W0:Y:S01]  /*b26e0*/  LDCU.64 UR10, c[0x0][0x398] ;  /* 0x00007300ff0a77ac */ /* 0x000e220008000a00 */
[----:B------:R-:W-:Y:S01]  /*b26f0*/  VIADD R25, R0, 0x31 ;  /* 0x0000003100197836 */ /* 0x000fe20000000000 */
[----:B------:R-:W1:Y:S08]  /*b2700*/  LDCU.64 UR26, c[0x0][0x398] ;  /* 0x00007300ff1a77ac */ /* 0x000e700008000a00 */
        /* <DEDUP_REMOVED lines=8> */
[----:B------:R-:W0:Y:S09]  /*b2790*/  LDCU.64 UR24, c[0x0][0x398] ;  /* 0x00007300ff1877ac */ /* 0x000e320008000a00 */
[----:B------:R-:W-:-:S04]  /*b27a0*/  @P1 LOP3.LUT R39, R39, 0x20, RZ, 0xfc, !PT ;  /* 0x0000002027271812 */ /* 0x000fc800078efcff */
[----:B------:R-:W-:-:S04]  /*b27b0*/  LOP3.LUT R39, R39, 0xfffffff7, RZ, 0xc0, !PT ;  /* 0xfffffff727277812 */ /* 0x000fc800078ec0ff */
[----:B------:R-:W-:Y:S02]  /*b27c0*/  @P0 LOP3.LUT R39, R39, 0x8, RZ, 0xfc, !PT ;  /* 0x0000000827270812 */ /* 0x000fe400078efcff */
[----:B------:R-:W-:Y:S01]  /*b27d0*/  ISETP.GE.AND P0, PT, R25, UR23, PT ;  /* 0x0000001719007c0c */ /* 0x000fe2000bf06270 */
[----:B------:R-:W-:Y:S01]  /*b27e0*/  VIADD R25, R0, 0x2f ;  /* 0x0000002f00197836 */ /* 0x000fe20000000000 */
[----:B------:R-:W0:Y:S02]  /*b27f0*/  LDCU.64 UR22, c[0x0][0x398] ;  /* 0x00007300ff1677ac */ /* 0x000e240008000a00 */
[----:B--2---:R-:W-:Y:S02]  /*b2800*/  ISETP.LT.AND P1, PT, R61, UR14, !P0 ;  /* 0x0000000e3d007c0c */ /* 0x004fe4000c721270 */
[----:B------:R-:W-:Y:S01]  /*b2810*/  ISETP.LT.AND P0, PT, R60, UR8, !P0 ;  /* 0x000000083c007c0c */ /* 0x000fe2000c701270 */
[----:B------:R-:W2:Y:S01]  /*b2820*/  LDCU.64 UR8, c[0x0][0x398] ;  /* 0x00007300ff0877ac */ /* 0x000ea20008000a00 */
[----:B------:R-:W-:-:S11]  /*b2830*/  LOP3.LUT R39, R39, 0xfffffffd, RZ, 0xc0, !PT ;  /* 0xfffffffd27277812 */ /* 0x000fd600078ec0ff */
[----:B------:R-:W-:Y:S02]  /*b2840*/  @P0 LOP3.LUT R40, R40, 0x80000000, RZ, 0xfc, !PT ;  /* 0x8000000028280812 */ /* 0x000fe400078efcff */
[----:B------:R-:W-:Y:S02]  /*b2850*/  ISETP.GE.AND P0, PT, R25, UR13, PT ;  /* 0x0000000d19007c0c */ /* 0x000fe4000bf06270 */
[----:B------:R-:W-:Y:S01]  /*b2860*/  @P1 LOP3.LUT R39, R39, 0x2, RZ, 0xfc, !PT ;  /* 0x0000000227271812 */ /* 0x000fe200078efcff */
[----:B------:R-:W0:Y:S01]  /*b2870*/  LDCU.64 UR12, c[0x0][0x398] ;  /* 0x00007300ff0c77ac */ /* 0x000e220008000a00 */
[----:B--2---:R-:W-:Y:S02]  /*b2880*/  ISETP.LT.AND P1, PT, R61, UR8, !P0 ;  /* 0x000000083d007c0c */ /* 0x004fe4000c721270 */
[----:B------:R-:W-:Y:S02]  /*b2890*/  ISETP.LT.AND P0, PT, R60, UR7, !P0 ;  /* 0x000000073c007c0c */ /* 0x000fe4000c701270 */
[----:B------:R-:W-:Y:S01]  /*b28a0*/  LOP3.LUT R40, R40, 0xbfffffff, RZ, 0xc0, !PT ;  /* 0xbfffffff28287812 */ /* 0x000fe200078ec0ff */
[C---:B------:R-:W-:Y:S01]  /*b28b0*/  VIADD R25, R0.reuse, 0x2e ;  /* 0x0000002e00197836 */ /* 0x040fe20000000000 */
[----:B------:R2:W-:Y:S01]  /*b28c0*/  STL [R1+0x30d8], R11 ;  /* 0x0030d80b01007387 */ /* 0x0005e20000100800 */
[----:B------:R-:W-:Y:S01]  /*b28d0*/  VIADD R10, R0, 0x20 ;  /* 0x00000020000a7836 */ /* 0x000fe20000000000 */
[----:B------:R-:W0:Y:S05]  /*b28e0*/  LDCU UR8, c[0x0][0x39c] ;  /* 0x00007380ff0877ac */ /* 0x000e2a0008000800 */
[----:B------:R-:W-:-:S04]  /*b28f0*/  @P1 LOP3.LUT R40, R40, 0x40000000, RZ, 0xfc, !PT ;  /* 0x4000000028281812 */ /* 0x000fc800078efcff */
[----:B------:R-:W-:-:S04]  /*b2900*/  LOP3.LUT R40, R40, 0xf7ffffff, RZ, 0xc0, !PT ;  /* 0xf7ffffff28287812 */ /* 0x000fc800078ec0ff */
[----:B------:R-:W-:Y:S02]  /*b2910*/  @P0 LOP3.LUT R40, R40, 0x8000000, RZ, 0xfc, !PT ;  /* 0x0800000028280812 */ /* 0x000fe400078efcff */
[----:B------:R-:W-:Y:S02]  /*b2920*/  ISETP.GE.AND P0, PT, R25, UR21, PT ;  /* 0x0000001519007c0c */ /* 0x000fe4000bf06270 */
[----:B------:R-:W-:Y:S02]  /*b2930*/  LOP3.LUT R40, R40, 0xfbffffff, RZ, 0xc0, !PT ;  /* 0xfbffffff28287812 */ /* 0x000fe400078ec0ff */
[----:B0-----:R-:W-:Y:S02]  /*b2940*/  ISETP.LT.AND P1, PT, R61, UR12, !P0 ;  /* 0x0000000c3d007c0c */ /* 0x001fe4000c721270 */
[----:B------:R-:W-:Y:S01]  /*b2950*/  ISETP.LT.AND P0, PT, R60, UR6, !P0 ;  /* 0x000000063c007c0c */ /* 0x000fe2000c701270 */
[----:B------:R-:W0:Y:S01]  /*b2960*/  LDCU.64 UR6, c[0x0][0x398] ;  /* 0x00007300ff0677ac */ /* 0x000e220008000a00 */
[----:B------:R-:W-:Y:S01]  /*b2970*/  VIADD R25, R0, 0x2d ;  /* 0x0000002d00197836 */ /* 0x000fe20000000000 */
[----:B------:R-:W0:Y:S08]  /*b2980*/  LDCU.64 UR20, c[0x0][0x398] ;  /* 0x00007300ff1477ac */ /* 0x000e300008000a00 */
        /* <DEDUP_REMOVED lines=9> */
[----:B--2---:R-:W-:Y:S01]  /*b2a20*/  VIADD R11, R0, 0x21 ;  /* 0x00000021000b7836 */ /* 0x004fe20000000000 */
[----:B------:R0:W-:Y:S01]  /*b2a30*/  STL [R1+0x30dc], R39 ;  /* 0x0030dc2701007387 */ /* 0x0001e20000100800 */
[----:B------:R-:W2:Y:S04]  /*b2a40*/  LDCU UR6, c[0x0][0x39c] ;  /* 0x00007380ff0677ac */ /* 0x000ea80008000800 */
        /* <DEDUP_REMOVED lines=9> */
[----:B------:R-:W0:Y:S08]  /*b2ae0*/  LDCU.64 UR16, c[0x0][0x398] ;  /* 0x00007300ff1077ac */ /* 0x000e300008000a00 */
        /* <DEDUP_REMOVED lines=9> */
[----:B0-----:R-:W-:Y:S01]  /*b2b80*/  VIADD R39, R0, 0x173 ;  /* 0x0000017300277836 */ /* 0x001fe20000000000 */
[----:B------:R-:W0:Y:S05]  /*b2b90*/  LDCU UR4, c[0x0][0x39c] ;  /* 0x00007380ff0477ac */ /* 0x000e2a0008000800 */
[----:B------:R-:W-:-:S04]  /*b2ba0*/  @P1 LOP3.LUT R40, R40, 0x8000, RZ, 0xfc, !PT ;  /* 0x0000800028281812 */ /* 0x000fc800078efcff */
[----:B------:R-:W-:-:S04]  /*b2bb0*/  LOP3.LUT R40, R40, 0xffffdfff, RZ, 0xc0, !PT ;  /* 0xffffdfff28287812 */ /* 0x000fc800078ec0ff */
[----:B------:R-:W-:Y:S02]  /*b2bc0*/  @P0 LOP3.LUT R40, R40, 0x2000, RZ, 0xfc, !PT ;  /* 0x0000200028280812 */ /* 0x000fe400078efcff */
[----:B------:R-:W-:Y:S02]  /*b2bd0*/  ISETP.GE.AND P0, PT, R25, UR15, PT ;  /* 0x0000000f19007c0c */ /* 0x000fe4000bf06270 */
[----:B------:R-:W-:Y:S02]  /*b2be0*/  LOP3.LUT R40, R40, 0xfffff7ff, RZ, 0xc0, !PT ;  /* 0xfffff7ff28287812 */ /* 0x000fe400078ec0ff */
[----:B--2---:R-:W-:Y:S02]  /*b2bf0*/  ISETP.LT.AND P1, PT, R61, UR10, !P0 ;  /* 0x0000000a3d007c0c */ /* 0x004fe4000c721270 */
[----:B------:R-:W-:Y:S01]  /*b2c00*/  ISETP.LT.AND P0, PT, R60, UR29, !P0 ;  /* 0x0000001d3c007c0c */ /* 0x000fe2000c701270 */
[----:B------:R-:W-:Y:S01]  /*b2c10*/  VIADD R25, R0, 0x29 ;  /* 0x0000002900197836 */ /* 0x000fe20000000000 */
[----:B------:R-:W1:Y:S01]  /*b2c20*/  LDCU.64 UR14, c[0x0][0x398] ;  /* 0x00007300ff0e77ac */ /* 0x000e620008000a00 */
[----:B------:R-:W2:Y:S01]  /*b2c30*/  LDCU.64 UR28, c[0x0][0x398] ;  /* 0x00007300ff1c77ac */ /* 0x000ea20008000a00 */
        /* <DEDUP_REMOVED lines=25> */
[----:B------:R-:W1:Y:S03]  /*b2dd0*/  LDCU UR7, c[0x0][0x39c] ;  /* 0x00007380ff0777ac */ /* 0x000e660008000800 */
[----:B0-----:R-:W-:Y:S02]  /*b2de0*/  ISETP.LT.AND P1, PT, R61, UR12, !P0 ;  /* 0x0000000c3d007c0c */ /* 0x001fe4000c721270 */
[----:B------:R-:W-:Y:S01]  /*b2df0*/  ISETP.LT.AND P0, PT, R60, UR46, !P0 ;  /* 0x0000002e3c007c0c */ /* 0x000fe2000c701270 */
[----:B------:R-:W0:Y:S01]  /*b2e00*/  LDCU UR46, c[0x0][0x398] ;  /* 0x00007300ff2e77ac */ /* 0x000e220008000800 */
[----:B------:R-:W-:Y:S01]  /*b2e10*/  LOP3.LUT R40, R40, 0xfffffffd, RZ, 0xc0, !PT ;  /* 0xfffffffd28287812 */ /* 0x000fe200078ec0ff */
[----:B------:R-:W0:Y:S10]  /*b2e20*/  LDCU UR12, c[0x0][0x39c] ;  /* 0x00007380ff0c77ac */ /* 0x000e340008000800 */
[----:B------:R-:W-:-:S02]  /*b2e30*/  @P0 LOP3.LUT R41, R41, 0x80000000, RZ, 0xfc, !PT ;  /* 0x8000000029290812 */ /* 0x000fc400078efcff */
[----:B------:R-:W-:Y:S02]  /*b2e40*/  ISETP.GE.AND P0, PT, R27, UR19, PT ;  /* 0x000000131b007c0c */ /* 0x000fe4000bf06270 */
[----:B------:R-:W-:Y:S01]  /*b2e50*/  @P1 LOP3.LUT R40, R40, 0x2, RZ, 0xfc, !PT ;  /* 0x0000000228281812 */ /* 0x000fe200078efcff */
[----:B------:R-:W1:Y:S01]  /*b2e60*/  LDCU.64 UR18, c[0x0][0x398] ;  /* 0x00007300ff1277ac */ /* 0x000e620008000a00 */
        /* <DEDUP_REMOVED lines=8> */
[----:B------:R1:W-:Y:S01]  /*b2ef0*/  STL [R1+0x30e0], R40 ;  /* 0x0030e02801007387 */ /* 0x0003e20000100800 */
[----:B------:R-:W1:Y:S02]  /*b2f00*/  LDCU UR5, c[0x0][0x39c] ;  /* 0x00007380ff0577ac */ /* 0x000e640008000800 */
        /* <DEDUP_REMOVED lines=8> */
[----:B-1----:R-:W-:Y:S01]  /*b2f90*/  VIADD R40, R0, 0x172 ;  /* 0x0000017200287836 */ /* 0x002fe20000000000 */
        /* <DEDUP_REMOVED lines=26> */
[----:B------:R-:W-:Y:S02]  /*b3140*/  ISETP.GE.AND P0, PT, R11, UR13, PT ;  /* 0x0000000d0b007c0c */ /* 0x000fe4000bf06270 */
[----:B------:R-:W-:Y:S02]  /*b3150*/  LOP3.LUT R41, R41, 0xfffff7ff, RZ, 0xc0, !PT ;  /* 0xfffff7ff29297812 */ /* 0x000fe400078ec0ff */
[----:B-1----:R-:W-:Y:S02]  /*b3160*/  ISETP.LT.AND P1, PT, R61, UR16, !P0 ;  /* 0x000000103d007c0c */ /* 0x002fe4000c721270 */
[----:B0-----:R-:W-:Y:S01]  /*b3170*/  ISETP.LT.AND P0, PT, R60, UR46, !P0 ;  /* 0x0000002e3c007c0c */ /* 0x001fe2000c701270 */
[----:B------:R-:W0:Y:S01]  /*b3180*/  LDCU UR46, c[0x0][0x398] ;  /* 0x00007300ff2e77ac */ /* 0x000e220008000800 */
[----:B------:R-:W-:Y:S01]  /*b3190*/  VIADD R11, R0, 0x174 ;  /* 0x00000174000b7836 */ /* 0x000fe20000000000 */
[----:B------:R-:W-:Y:S01]  /*b31a0*/  STL [R1+0x30e4], R40 ;  /* 0x0030e42801007387 */ /* 0x000fe20000100800 */
[----:B------:R-:W1:Y:S07]  /*b31b0*/  LDCU UR13, c[0x0][0x39c] ;  /* 0x00007380ff0d77ac */ /* 0x000e6e0008000800 */
        /* <DEDUP_REMOVED lines=9> */
[----:B------:R-:W-:Y:S01]  /*b3250*/  VIADD R10, R0, 0x175 ;  /* 0x00000175000a7836 */ /* 0x000fe20000000000 */
[----:B------:R-:W-:Y:S01]  /*b3260*/  STL [R1+0x30e8], R39 ;  /* 0x0030e82701007387 */ /* 0x000fe20000100800 */
[----:B------:R-:W0:Y:S05]  /*b3270*/  LDCU UR14, c[0x0][0x39c] ;  /* 0x00007380ff0e77ac */ /* 0x000e2a0008000800 */
[----:B------:R-:W-:-:S04]  /*b3280*/  @P1 LOP3.LUT R41, R41, 0x80, RZ, 0xfc, !PT ;  /* 0x0000008029291812 */ /* 0x000fc800078efcff */
[----:B------:R-:W-:-:S04]  /*b3290*/  LOP3.LUT R41, R41, 0xffffffdf, RZ, 0xc0, !PT ;  /* 0xffffffdf29297812 */ /* 0x000fc800078ec0ff */
[----:B------:R-:W-:Y:S02]  /*b32a0*/  @P0 LOP3.LUT R41, R41, 0x20, RZ, 0xfc, !PT ;  /* 0x0000002029290812 */ /* 0x000fe400078efcff */
[----:B------:R-:W-:Y:S01]  /*b32b0*/  ISETP.GE.AND P0, PT, R9, UR23, PT ;  /* 0x0000001709007c0c */ /* 0x000fe2000bf06270 */
[----:B------:R-:W-:Y:S01]  /*b32c0*/  STL [R1+0x30ec], R11 ;  /* 0x0030ec0b01007387 */ /* 0x000fe20000100800 */
[----:B------:R-:W2:Y:S02]  /*b32d0*/  LDCU.64 UR22, c[0x0][0x398] ;  /* 0x00007300ff1677ac */ /* 0x000ea40008000a00 */
[----:B-1----:R-:W-:Y:S02]  /*b32e0*/  ISETP.LT.AND P1, PT, R61, UR24, !P0 ;  /* 0x000000183d007c0c */ /* 0x002fe4000c721270 */
[----:B0-----:R-:W-:Y:S02]  /*b32f0*/  ISETP.LT.AND P0, PT, R60, UR46, !P0 ;  /* 0x0000002e3c007c0c */ /* 0x001fe4000c701270 */
[----:B------:R-:W-:Y:S01]  /*b3300*/  LOP3.LUT R41, R41, 0xfffffff7, RZ, 0xc0, !PT ;  /* 0xfffffff729297812 */ /* 0x000fe200078ec0ff */
[----:B------:R-:W0:Y:S08]  /*b3310*/  LDCU UR46, c[0x0][0x398] ;  /* 0x00007300ff2e77ac */ /* 0x000e300008000800 */
[----:B------:R-:W-:-:S04]  /*b3320*/  @P1 LOP3.LUT R41, R41, 0x8, RZ, 0xfc, !PT ;  /* 0x0000000829291812 */ /* 0x000fc800078efcff */
[----:B------:R-:W-:-:S04]  /*b3330*/  LOP3.LUT R41, R41, 0xfffffffd, RZ, 0xc0, !PT ;  /* 0xfffffffd29297812 */ /* 0x000fc800078ec0ff */
[----:B------:R-:W-:-:S05]  /*b3340*/  @P0 LOP3.LUT R41, R41, 0x2, RZ, 0xfc, !PT ;  /* 0x0000000229290812 */ /* 0x000fca00078efcff */
[----:B------:R1:W-:Y:S04]  /*b3350*/  STL [R1+0x30f0], R41 ;  /* 0x0030f02901007387 */ /* 0x0003e80000100800 */
[----:B-1----:R-:W0:Y:S04]  /*b3360*/  LDL R41, [R1+0x120] ;  /* 0x0001200001297983 */ /* 0x002e280000100800 */
[----:B------:R1:W-:Y:S04]  /*b3370*/  STL [R1+0x30f4], R10 ;  /* 0x0030f40a01007387 */ /* 0x0003e80000100800 */
[----:B-1----:R-:W2:Y:S01]  /*b3380*/  LDL R10, [R1+0x124] ;  /* 0x00012400010a7983 */ /* 0x002ea20000100800 */
[----:B------:R-:W-:Y:S01]  /*b3390*/  ISETP.GE.AND P0, PT, R8, UR21, PT ;  /* 0x0000001508007c0c */ /* 0x000fe2000bf06270 */
[----:B------:R-:W1:Y:S01]  /*b33a0*/  LDCU.64 UR20, c[0x0][0x398] ;  /* 0x00007300ff1477ac */ /* 0x000e620008000a00 */
[----:B------:R-:W-:-:S02]  /*b33b0*/  VIADD R9, R0, 0x176 ;  /* 0x0000017600097836 */ /* 0x000fc40000000000 */
[----:B------:R-:W-:-:S03]  /*b33c0*/  VIADD R8, R0, 0x177 ;  /* 0x0000017700087836 */ /* 0x000fc60000000000 */
[----:B------:R1:W-:Y:S04]  /*b33d0*/  STL [R1+0x30f8], R9 ;  /* 0x0030f80901007387 */ /* 0x0003e80000100800 */
[----:B------:R1:W-:Y:S04]  /*b33e0*/  STL [R1+0x30fc], R8 ;  /* 0x0030fc0801007387 */ /* 0x0003e80000100800 */
[----:B------:R-:W-:Y:S04]  /*b33f0*/  STL [R1+0x3100], R24 ;  /* 0x0031001801007387 */ /* 0x000fe80000100800 */
[----:B------:R3:W-:Y:S04]  /*b3400*/  STL [R1+0x3104], R34 ;  /* 0x0031042201007387 */ /* 0x0007e80000100800 */
[----:B-1----:R-:W4:Y:S04]  /*b3410*/  LDL.LU R9, [R1+0xf50] ;  /* 0x000f500001097983 */ /* 0x002f280000300800 */
[----:B------:R-:W4:Y:S04]  /*b3420*/  LDL.LU R8, [R1+0xf44] ;  /* 0x000f440001087983 */ /* 0x000f280000300800 */
[----:B---3--:R-:W3:Y:S04]  /*b3430*/  LDL.LU R34, [R1+0xf40] ;  /* 0x000f400001227983 */ /* 0x008ee80000300800 */
[----:B------:R-:W3:Y:S04]  /*b3440*/  LDL.LU R40, [R1+0x4c0] ;  /* 0x0004c00001287983 */ /* 0x000ee80000300800 */
[----:B------:R-:W3:Y:S04]  /*b3450*/  LDL.LU R39, [R1+0x3fc] ;  /* 0x0003fc0001277983 */ /* 0x000ee80000300800 */
[----:B------:R-:W3:Y:S01]  /*b3460*/  LDL.LU R11, [R1+0x3f8] ;  /* 0x0003f800010b7983 */ /* 0x000ee20000300800 */
[----:B--2---:R-:W-:-:S02]  /*b3470*/  ISETP.LT.AND P1, PT, R10, UR22, !P0 ;  /* 0x000000160a007c0c */ /* 0x004fc4000c721270 */
[----:B0-----:R-:W-:Y:S01]  /*b3480*/  ISETP.LT.AND P0, PT, R41, UR46, !P0 ;  /* 0x0000002e29007c0c */ /* 0x001fe2000c701270 */
[----:B------:R-:W0:Y:S10]  /*b3490*/  LDCU UR46, c[0x0][0x398] ;  /* 0x00007300ff2e77ac */ /* 0x000e340008000800 */
[----:B------:R-:W-:-:S04]  /*b34a0*/  @P1 LOP3.LUT R42, R42, 0x80000000, RZ, 0xfc, !PT ;  /* 0x800000002a2a1812 */ /* 0x000fc800078efcff */
        /* <DEDUP_REMOVED lines=8> */
[----:B----4-:R-:W-:-:S02]  /*b3530*/  LOP3.LUT R9, R9, 0xffff, RZ, 0xc0, !PT ;  /* 0x0000ffff09097812 */ /* 0x010fc400078ec0ff */
[----:B---3--:R-:W-:Y:S02]  /*b3540*/  LOP3.LUT R40, R40, 0xffff, RZ, 0xc0, !PT ;  /* 0x0000ffff28287812 */ /* 0x008fe400078ec0ff */
[----:B------:R-:W-:Y:S02]  /*b3550*/  LOP3.LUT R39, R39, 0xffff, RZ, 0xc0, !PT ;  /* 0x0000ffff27277812 */ /* 0x000fe400078ec0ff */
[----:B------:R-:W-:Y:S02]  /*b3560*/  LOP3.LUT R34, R34, 0xffff, RZ, 0xc0, !PT ;  /* 0x0000ffff22227812 */ /* 0x000fe400078ec0ff */
[----:B------:R-:W-:Y:S01]  /*b3570*/  LOP3.LUT R11, R11, 0xffff, RZ, 0xc0, !PT ;  /* 0x0000ffff0b0b7812 */ /* 0x000fe200078ec0ff */
[----:B------:R-:W2:Y:S01]  /*b3580*/  LDCU UR34, c[0x0][0x39c] ;  /* 0x00007380ff2277ac */ /* 0x000ea20008000800 */
[----:B------:R-:W-:-:S04]  /*b3590*/  @P1 LOP3.LUT R42, R42, 0x10000000, RZ, 0xfc, !PT ;  /* 0x100000002a2a1812 */ /* 0x000fc800078efcff */
[----:B------:R-:W-:-:S04]  /*b35a0*/  LOP3.LUT R42, R42, 0xfdffffff, RZ, 0xc0, !PT ;  /* 0xfdffffff2a2a7812 */ /* 0x000fc800078ec0ff */
[----:B------:R-:W-:Y:S02]  /*b35b0*/  @P0 LOP3.LUT R42, R42, 0x2000000, RZ, 0xfc, !PT ;  /* 0x020000002a2a0812 */ /* 0x000fe400078efcff */
[----:B------:R-:W-:Y:S01]  /*b35c0*/  ISETP.GE.AND P0, PT, R12, UR19, PT ;  /* 0x000000130c007c0c */ /* 0x000fe2000bf06270 */
[----:B------:R-:W3:Y:S03]  /*b35d0*/  LDCU.64 UR18, c[0x0][0x398] ;  /* 0x00007300ff1277ac */ /* 0x000ee60008000a00 */
        /* <DEDUP_REMOVED lines=8> */
[----:B------:R-:W4:Y:S03]  /*b3660*/  LDCU.64 UR16, c[0x0][0x398] ;  /* 0x00007300ff1077ac */ /* 0x000f260008000a00 */
        /* <DEDUP_REMOVED lines=8> */
[C---:B------:R-:W-:Y:S02]  /*b36f0*/  VIADD R14, R0.reuse, 0x17d ;  /* 0x0000017d000e7836 */ /* 0x040fe40000000000 */
[----:B------:R-:W-:Y:S01]  /*b3700*/  VIADD R13, R0, 0x17e ;  /* 0x0000017e000d7836 */ /* 0x000fe20000000000 */
[----:B------:R-:W-:Y:S02]  /*b3710*/  LOP3.LUT R42, R42, 0xfffdffff, RZ, 0xc0, !PT ;  /* 0xfffdffff2a2a7812 */ /* 0x000fe400078ec0ff */
[----:B---3--:R-:W-:Y:S02]  /*b3720*/  ISETP.LT.AND P1, PT, R10, UR18, !P0 ;  /* 0x000000120a007c0c */ /* 0x008fe4000c721270 */
[----:B0-----:R-:W-:Y:S01]  /*b3730*/  ISETP.LT.AND P0, PT, R41, UR46, !P0 ;  /* 0x0000002e29007c0c */ /* 0x001fe2000c701270 */
[----:B------:R-:W0:Y:S01]  /*b3740*/  LDCU UR46, c[0x0][0x398] ;  /* 0x00007300ff2e77ac */ /* 0x000e220008000800 */
[----:B------:R-:W1:Y:S09]  /*b3750*/  LDCU UR15, c[0x0][0x39c] ;  /* 0x00007380ff0f77ac */ /* 0x000e720008000800 */
[----:B------:R-:W-:-:S04]  /*b3760*/  @P1 LOP3.LUT R42, R42, 0x20000, RZ, 0xfc, !PT ;  /* 0x000200002a2a1812 */ /* 0x000fc800078efcff */
[----:B------:R-:W-:-:S04]  /*b3770*/  LOP3.LUT R42, R42, 0xffff7fff, RZ, 0xc0, !PT ;  /* 0xffff7fff2a2a7812 */ /* 0x000fc800078ec0ff */
[----:B------:R-:W-:Y:S02]  /*b3780*/  @P0 LOP3.LUT R42, R42, 0x8000, RZ, 0xfc, !PT ;  /* 0x000080002a2a0812 */ /* 0x000fe400078efcff */
[----:B------:R-:W-:Y:S01]  /*b3790*/  ISETP.GE.AND P0, PT, R20, UR25, PT ;  /* 0x0000001914007c0c */ /* 0x000fe2000bf06270 */
[----:B------:R-:W3:Y:S03]  /*b37a0*/  LDCU.64 UR24, c[0x0][0x398] ;  /* 0x00007300ff1877ac */ /* 0x000ee60008000a00 */
[----:B----4-:R-:W-:Y:S02]  /*b37b0*/  ISETP.LT.AND P1, PT, R10, UR16, !P0 ;  /* 0x000000100a007c0c */ /* 0x010fe4000c721270 */
        /* <DEDUP_REMOVED lines=17> */
[----:B------:R-:W1:Y:S03]  /*b38d0*/  LDCU.64 UR20, c[0x0][0x398] ;  /* 0x00007300ff1477ac */ /* 0x000e660008000a00 */
        /* <DEDUP_REMOVED lines=19> */
[----:B------:R-:W1:Y:S03]  /*b3a10*/  LDCU.64 UR26, c[0x0][0x398] ;  /* 0x00007300ff1a77ac */ /* 0x000e660008000a00 */
[----:B----4-:R-:W-:Y:S02]  /*b3a20*/  ISETP.LT.AND P1, PT, R10, UR28, !P0 ;  /* 0x0000001c0a007c0c */ /* 0x010fe4000c721270 */
[----:B------:R-:W-:Y:S02]  /*b3a30*/  ISETP.LT.AND P0, PT, R41, UR75, !P0 ;  /* 0x0000004b29007c0c */ /* 0x000fe4000c701270 */
[----:B------:R-:W-:Y:S01]  /*b3a40*/  LOP3.LUT R42, R42, 0xfffffffd, RZ, 0xc0, !PT ;  /* 0xfffffffd2a2a7812 */ /* 0x000fe200078ec0ff */
[----:B------:R-:W-:-:S02]  /*b3a50*/  VIADD R23, R0, 0x185 ;  /* 0x0000018500177836 */ /* 0x000fc40000000000 */
[C---:B------:R-:W-:Y:S02]  /*b3a60*/  VIADD R22, R0.reuse, 0x186 ;  /* 0x0000018600167836 */ /* 0x040fe40000000000 */
[C---:B------:R-:W-:Y:S02]  /*b3a70*/  VIADD R21, R0.reuse, 0x187 ;  /* 0x0000018700157836 */ /* 0x040fe40000000000 */
[C---:B------:R-:W-:Y:S02]  /*b3a80*/  VIADD R20, R0.reuse, 0x188 ;  /* 0x0000018800147836 */ /* 0x040fe40000000000 */
[C---:B------:R-:W-:Y:S02]  /*b3a90*/  VIADD R31, R0.reuse, 0x189 ;  /* 0x00000189001f7836 */ /* 0x040fe40000000000 */
[C---:B------:R-:W-:Y:S02]  /*b3aa0*/  VIADD R30, R0.reuse, 0x18a ;  /* 0x0000018a001e7836 */ /* 0x040fe40000000000 */
[----:B------:R-:W-:-:S02]  /*b3ab0*/  VIADD R29, R0, 0x18b ;  /* 0x0000018b001d7836 */ /* 0x000fc40000000000 */
[C---:B------:R-:W-:Y:S02]  /*b3ac0*/  VIADD R28, R0.reuse, 0x18c ;  /* 0x0000018c001c7836 */ /* 0x040fe40000000000 */
[C---:B------:R-:W-:Y:S02]  /*b3ad0*/  VIADD R59, R0.reuse, 0x18d ;  /* 0x0000018d003b7836 */ /* 0x040fe40000000000 */
[C---:B------:R-:W-:Y:S01]  /*b3ae0*/  VIADD R58, R0.reuse, 0x18e ;  /* 0x0000018e003a7836 */ /* 0x040fe20000000000 */
[----:B------:R-:W-:Y:S01]  /*b3af0*/  @P1 LOP3.LUT R43, R43, 0x80000000, RZ, 0xfc, !PT ;  /* 0x800000002b2b1812 */ /* 0x000fe200078efcff */
[C---:B------:R-:W-:Y:S02]  /*b3b00*/  VIADD R57, R0.reuse, 0x18f ;  /* 0x0000018f00397836 */ /* 0x040fe40000000000 */
[C---:B------:R-:W-:Y:S02]  /*b3b10*/  VIADD R56, R0.reuse, 0x190 ;  /* 0x0000019000387836 */ /* 0x040fe40000000000 */
[C---:B------:R-:W-:Y:S01]  /*b3b20*/  VIADD R53, R0.reuse, 0x191 ;  /* 0x0000019100357836 */ /* 0x040fe20000000000 */
[----:B------:R-:W-:Y:S01]  /*b3b30*/  LOP3.LUT R43, R43, 0xdfffffff, RZ, 0xc0, !PT ;  /* 0xdfffffff2b2b7812 */ /* 0x000fe200078ec0ff */
[----:B------:R-:W-:-:S02]  /*b3b40*/  VIADD R51, R0, 0x193 ;  /* 0x0000019300337836 */ /* 0x000fc40000000000 */
[C---:B------:R-:W-:Y:S02]  /*b3b50*/  VIADD R52, R0.reuse, 0x192 ;  /* 0x0000019200347836 */ /* 0x040fe40000000000 */
[C---:B------:R-:W-:Y:S01]  /*b3b60*/  VIADD R50, R0.reuse, 0x194 ;  /* 0x0000019400327836 */ /* 0x040fe20000000000 */
[----:B------:R-:W-:Y:S02]  /*b3b70*/  @P0 LOP3.LUT R43, R43, 0x20000000, RZ, 0xfc, !PT ;  /* 0x200000002b2b0812 */ /* 0x000fe400078efcff */
[----:B------:R-:W-:Y:S01]  /*b3b80*/  ISETP.GE.AND P0, PT, R7, UR19, PT ;  /* 0x0000001307007c0c */ /* 0x000fe2000bf06270 */
[----:B------:R-:W4:Y:S01]  /*b3b90*/  LDCU.64 UR18, c[0x0][0x398] ;  /* 0x00007300ff1277ac */ /* 0x000f220008000a00 */
[C---:B------:R-:W-:Y:S02]  /*b3ba0*/  VIADD R49, R0.reuse, 0x195 ;  /* 0x0000019500317836 */ /* 0x040fe40000000000 */
[----:B------:R-:W-:Y:S01]  /*b3bb0*/  VIADD R48, R0, 0x196 ;  /* 0x0000019600307836 */ /* 0x000fe20000000000 */
[----:B-1----:R-:W-:-:S02]  /*b3bc0*/  ISETP.LT.AND P1, PT, R10, UR26, !P0 ;  /* 0x0000001a0a007c0c */ /* 0x002fc4000c721270 */
[----:B------:R-:W-:Y:S02]  /*b3bd0*/  ISETP.LT.AND P0, PT, R41, UR74, !P0 ;  /* 0x0000004a29007c0c */ /* 0x000fe4000c701270 */
[----:B------:R-:W-:Y:S01]  /*b3be0*/  LOP3.LUT R43, R43, 0xf7ffffff, RZ, 0xc0, !PT ;  /* 0xf7ffffff2b2b7812 */ /* 0x000fe200078ec0ff */
[C---:B------:R-:W-:Y:S02]  /*b3bf0*/  VIADD R47, R0.reuse, 0x197 ;  /* 0x00000197002f7836 */ /* 0x040fe40000000000 */
[C---:B------:R-:W-:Y:S02]  /*b3c00*/  VIADD R46, R0.reuse, 0x198 ;  /* 0x00000198002e7836 */ /* 0x040fe40000000000 */
[C---:B------:R-:W-:Y:S02]  /*b3c10*/  VIADD R45, R0.reuse, 0x199 ;  /* 0x00000199002d7836 */ /* 0x040fe40000000000 */
[C---:B------:R-:W-:Y:S02]  /*b3c20*/  VIADD R36, R0.reuse, 0x19a ;  /* 0x0000019a00247836 */ /* 0x040fe40000000000 */
[----:B------:R-:W-:-:S02]  /*b3c30*/  VIADD R38, R0, 0x19b ;  /* 0x0000019b00267836 */ /* 0x000fc40000000000 */
[C---:B------:R-:W-:Y:S02]  /*b3c40*/  VIADD R7, R0.reuse, 0x19f ;  /* 0x0000019f00077836 */ /* 0x040fe40000000000 */
[C---:B------:R-:W-:Y:S02]  /*b3c50*/  VIADD R37, R0.reuse, 0x1a0 ;  /* 0x000001a000257836 */ /* 0x040fe40000000000 */
[C---:B------:R-:W-:Y:S02]  /*b3c60*/  VIADD R60, R0.reuse, 0x1a2 ;  /* 0x000001a2003c7836 */ /* 0x040fe40000000000 */
[----:B------:R-:W-:Y:S01]  /*b3c70*/  VIADD R61, R0, 0x1a3 ;  /* 0x000001a3003d7836 */ /* 0x000fe20000000000 */
[----:B------:R-:W1:Y:S01]  /*b3c80*/  LDCU UR75, c[0x0][0x39c] ;  /* 0x00007380ff4b77ac */ /* 0x000e620008000800 */
[----:B------:R-:W-:Y:S01]  /*b3c90*/  @P1 LOP3.LUT R43, R43, 0x8000000, RZ, 0xfc, !PT ;  /* 0x080000002b2b1812 */ /* 0x000fe200078efcff */
[----:B------:R-:W0:Y:S03]  /*b3ca0*/  LDCU UR74, c[0x0][0x39c] ;  /* 0x00007380ff4a77ac */ /* 0x000e260008000800 */
[----:B------:R-:W-:-:S04]  /*b3cb0*/  LOP3.LUT R43, R43, 0xfdffffff, RZ, 0xc0, !PT ;  /* 0xfdffffff2b2b7812 */ /* 0x000fc800078ec0ff */
[----:B------:R-:W-:Y:S02]  /*b3cc0*/  @P0 LOP3.LUT R43, R43, 0x2000000, RZ, 0xfc, !PT ;  /* 0x020000002b2b0812 */ /* 0x000fe400078efcff */
[----:B------:R-:W-:Y:S01]  /*b3cd0*/  ISETP.GE.AND P0, PT, R5, UR17, PT ;  /* 0x0000001105007c0c */ /* 0x000fe2000bf06270 */
[----:B------:R-:W0:Y:S03]  /*b3ce0*/  LDCU.64 UR16, c[0x0][0x398] ;  /* 0x00007300ff1077ac */ /* 0x000e260008000a00 */
[----:B----4-:R-:W-:Y:S02]  /*b3cf0*/  ISETP.LT.AND P1, PT, R10, UR18, !P0 ;  /* 0x000000120a007c0c */ /* 0x010fe4000c721270 */
[----:B------:R-:W-:Y:S02]  /*b3d00*/  ISETP.LT.AND P0, PT, R41, UR73, !P0 ;  /* 0x0000004929007c0c */ /* 0x000fe4000c701270 */
[----:B------:R-:W-:Y:S01]  /*b3d10*/  LOP3.LUT R43, R43, 0xff7fffff, RZ, 0xc0, !PT ;  /* 0xff7fffff2b2b7812 */ /* 0x000fe200078ec0ff */
[----:B------:R-:W4:Y:S01]  /*b3d20*/  LDCU UR18, c[0x0][0x39c] ;  /* 0x00007380ff1277ac */ /* 0x000f220008000800 */
[----:B------:R-:W-:Y:S01]  /*b3d30*/  VIADD R5, R0, 0x19d ;  /* 0x0000019d00057836 */ /* 0x000fe20000000000 */
[----:B------:R-:W0:Y:S06]  /*b3d40*/  LDCU UR73, c[0x0][0x39c] ;  /* 0x00007380ff4977ac */ /* 0x000e2c0008000800 */
        /* <DEDUP_REMOVED lines=23> */
[----:B------:R-:W-:Y:S01]  /*b3ec0*/  VIADD R6, R0, 0x19e ;  /* 0x0000019e00067836 */ /* 0x000fe20000000000 */
[----:B------:R-:W-:-:S02]  /*b3ed0*/  ISETP.GE.AND P5, PT, R26, UR74, PT ;  /* 0x0000004a1a007c0c */ /* 0x000fc4000bfa6270 */
[----:B------:R-:W-:Y:S01]  /*b3ee0*/  ISETP.GE.AND P4, PT, R27, UR73, PT ;  /* 0x000000491b007c0c */ /* 0x000fe2000bf86270 */
[----:B------:R-:W1:Y:S03]  /*b3ef0*/  LDCU UR68, c[0x0][0x39c] ;  /* 0x00007380ff4477ac */ /* 0x000e660008000800 */
        /* <DEDUP_REMOVED lines=9> */
[----:B------:R-:W-:Y:S01]  /*b3f90*/  VIADD R3, R0, 0x1a1 ;  /* 0x000001a100037836 */ /* 0x000fe20000000000 */
[----:B------:R-:W0:Y:S06]  /*b3fa0*/  LDCU UR67, c[0x0][0x39c] ;  /* 0x00007380ff4377ac */ /* 0x000e2c0008000800 */
        /* <DEDUP_REMOVED lines=9> */
[----:B------:R-:W1:Y:S01]  /*b4040*/  LDCU UR20, c[0x0][0x39c] ;  /* 0x00007380ff1477ac */ /* 0x000e620008000800 */
        /* <DEDUP_REMOVED lines=15> */
[----:B------:R-:W-:Y:S01]  /*b4140*/  LOP3.LUT R24, R8, 0xffff, RZ, 0xc0, !PT ;  /* 0x0000ffff08187812 */ /* 0x000fe200078ec0ff */
[----:B------:R-:W0:Y:S01]  /*b4150*/  LDCU UR19, c[0x0][0x39c] ;  /* 0x00007380ff1377ac */ /* 0x000e220008000800 */
[----:B-1----:R-:W-:Y:S02]  /*b4160*/  ISETP.LT.AND P1, PT, R10, UR26, !P0 ;  /* 0x0000001a0a007c0c */ /* 0x002fe4000c721270 */
[----:B------:R-:W-:Y:S01]  /*b4170*/  ISETP.LT.AND P0, PT, R41, UR49, !P0 ;  /* 0x0000003129007c0c */ /* 0x000fe2000c701270 */
[----:B------:R-:W-:Y:S01]  /*b4180*/  VIADD R8, R0, 0xc ;  /* 0x0000000c00087836 */ /* 0x000fe20000000000 */
[----:B------:R-:W-:Y:S01]  /*b4190*/  LOP3.LUT R43, R43, 0xfffffffd, RZ, 0xc0, !PT ;  /* 0xfffffffd2b2b7812 */ /* 0x000fe200078ec0ff */
[----:B------:R-:W1:Y:S01]  /*b41a0*/  LDCU UR49, c[0x0][0x39c] ;  /* 0x00007380ff3177ac */ /* 0x000e620008000800 */
[----:B------:R-:W0:Y:S09]  /*b41b0*/  LDCU UR26, c[0x0][0x39c] ;  /* 0x00007380ff1a77ac */ /* 0x000e320008000800 */
[----:B------:R-:W-:-:S02]  /*b41c0*/  @P0 LOP3.LUT R4, R4, 0x80000000, RZ, 0xfc, !PT ;  /* 0x8000000004040812 */ /* 0x000fc400078efcff */
[----:B------:R-:W-:Y:S02]  /*b41d0*/  ISETP.GE.AND P0, PT, R8, UR17, PT ;  /* 0x0000001108007c0c */ /* 0x000fe4000bf06270 */
[----:B------:R-:W-:Y:S02]  /*b41e0*/  @P1 LOP3.LUT R43, R43, 0x2, RZ, 0xfc, !PT ;  /* 0x000000022b2b1812 */ /* 0x000fe400078efcff */
        /* <DEDUP_REMOVED lines=8> */
[----:B------:R-:W-:-:S04]  /*b4270*/  @P1 LOP3.LUT R4, R4, 0x20000000, RZ, 0xfc, !PT ;  /* 0x2000000004041812 */ /* 0x000fc800078efcff */
[----:B------:R-:W-:-:S04]  /*b4280*/  LOP3.LUT R4, R4, 0xf7ffffff, RZ, 0xc0, !PT ;  /* 0xf7ffffff04047812 */ /* 0x000fc800078ec0ff */
[----:B------:R-:W-:Y:S02]  /*b4290*/  @P0 LOP3.LUT R4, R4, 0x8000000, RZ, 0xfc, !PT ;  /* 0x0800000004040812 */ /* 0x000fe400078efcff */
[----:B------:R-:W-:Y:S02]  /*b42a0*/  ISETP.GE.AND P0, PT, R8, UR25, PT ;  /* 0x0000001908007c0c */ /* 0x000fe4000bf06270 */
[----:B------:R-:W-:Y:S01]  /*b42b0*/  SHF.R.U32.HI R8, RZ, 0x8, R9 ;  /* 0x00000008ff087819 */ /* 0x000fe20000011609 */
[----:B------:R-:W0:Y:S01]  /*b42c0*/  LDCU UR25, c[0x0][0x39c] ;  /* 0x00007380ff1977ac */ /* 0x000e220008000800 */
[----:B------:R-:W-:Y:S02]  /*b42d0*/  ISETP.LT.AND P1, PT, R10, UR42, !P0 ;  /* 0x0000002a0a007c0c */ /* 0x000fe4000c721270 */
[----:B------:R-:W-:Y:S02]  /*b42e0*/  ISETP.LT.AND P0, PT, R41, UR55, !P0 ;  /* 0x0000003729007c0c */ /* 0x000fe4000c701270 */
[----:B------:R-:W-:-:S02]  /*b42f0*/  LOP3.LUT R4, R4, 0xfbffffff, RZ, 0xc0, !PT ;  /* 0xfbffffff04047812 */ /* 0x000fc400078ec0ff */
[----:B------:R-:W-:Y:S02]  /*b4300*/  PRMT R9, R9, 0x3340, R40 ;  /* 0x0000334009097816 */ /* 0x000fe40000000028 */
[----:B------:R-:W-:Y:S01]  /*b4310*/  LOP3.LUT R8, R8, 0xffff, RZ, 0xc0, !PT ;  /* 0x0000ffff08087812 */ /* 0x000fe200078ec0ff */
[----:B------:R-:W0:Y:S01]  /*b4320*/  LDCU UR55, c[0x0][0x39c] ;  /* 0x00007380ff3777ac */ /* 0x000e220008000800 */
[----:B------:R-:W0:Y:S01]  /*b4330*/  LDCU UR42, c[0x0][0x39c] ;  /* 0x00007380ff2a77ac */ /* 0x000e220008000800 */
[----:B------:R1:W-:Y:S02]  /*b4340*/  STL [R1+0x3f8], R9 ;  /* 0x0003f80901007387 */ /* 0x0003e40000100800 */
[----:B------:R-:W-:-:S04]  /*b4350*/  @P1 LOP3.LUT R4, R4, 0x4000000, RZ, 0xfc, !PT ;  /* 0x0400000004041812 */ /* 0x000fc800078efcff */
[----:B------:R-:W-:Y:S01]  /*b4360*/  LOP3.LUT R4, R4, 0xff7fffff, RZ, 0xc0, !PT ;  /* 0xff7fffff04047812 */ /* 0x000fe200078ec0ff */
[----:B-1----:R-:W-:-:S03]  /*b4370*/  VIADD R9, R0, 0xa ;  /* 0x0000000a00097836 */ /* 0x002fc60000000000 */
[----:B------:R-:W-:Y:S02]  /*b4380*/  @P0 LOP3.LUT R4, R4, 0x800000, RZ, 0xfc, !PT ;  /* 0x0080000004040812 */ /* 0x000fe400078efcff */
[----:B------:R-:W-:Y:S02]  /*b4390*/  ISETP.GE.AND P0, PT, R9, UR23, PT ;  /* 0x0000001709007c0c */ /* 0x000fe4000bf06270 */
[----:B------:R-:W-:Y:S02]  /*b43a0*/  SHF.R.U32.HI R9, RZ, 0x8, R24 ;  /* 0x00000008ff097819 */ /* 0x000fe40000011618 */
[----:B------:R-:W-:Y:S02]  /*b43b0*/  LOP3.LUT R4, R4, 0xffbfffff, RZ, 0xc0, !PT ;  /* 0xffbfffff04047812 */ /* 0x000fe400078ec0ff */
[----:B------:R-:W-:Y:S02]  /*b43c0*/  SHF.R.U32.HI R40, RZ, 0x8, R40 ;  /* 0x00000008ff287819 */ /* 0x000fe40000011628 */
[----:B------:R-:W-:-:S02]  /*b43d0*/  ISETP.LT.AND P1, PT, R10, UR48, !P0 ;  /* 0x000000300a007c0c */ /* 0x000fc4000c721270 */
[----:B------:R-:W-:Y:S02]  /*b43e0*/  ISETP.LT.AND P0, PT, R41, UR56, !P0 ;  /* 0x0000003829007c0c */ /* 0x000fe4000c701270 */
[----:B------:R-:W-:Y:S02]  /*b43f0*/  PRMT R24, R24, 0x3340, R39 ;  /* 0x0000334018187816 */ /* 0x000fe40000000027 */
[----:B------:R-:W-:Y:S02]  /*b4400*/  LOP3.LUT R9, R9, 0xffff, RZ, 0xc0, !PT ;  /* 0x0000ffff09097812 */ /* 0x000fe400078ec0ff */
[----:B------:R-:W-:Y:S01]  /*b4410*/  LOP3.LUT R40, R40, 0xffff, RZ, 0xc0, !PT ;  /* 0x0000ffff28287812 */ /* 0x000fe200078ec0ff */
[----:B------:R-:W1:Y:S01]  /*b4420*/  LDCU UR56, c[0x0][0x39c] ;  /* 0x00007380ff3877ac */ /* 0x000e620008000800 */
[----:B------:R-:W0:Y:S01]  /*b4430*/  LDCU UR48, c[0x0][0x39c] ;  /* 0x00007380ff3077ac */ /* 0x000e220008000800 */
[----:B------:R2:W-:Y:S01]  /*b4440*/  STL [R1+0x3fc], R24 ;  /* 0x0003fc1801007387 */ /* 0x0005e20000100800 */
[----:B------:R-:W0:Y:S01]  /*b4450*/  LDCU UR23, c[0x0][0x39c] ;  /* 0x00007380ff1777ac */ /* 0x000e220008000800 */
[----:B------:R-:W-:-:S04]  /*b4460*/  @P1 LOP3.LUT R4, R4, 0x400000, RZ, 0xfc, !PT ;  /* 0x0040000004041812 */ /* 0x000fc800078efcff */
[----:B------:R-:W-:Y:S01]  /*b4470*/  LOP3.LUT R4, R4, 0xffefffff, RZ, 0xc0, !PT ;  /* 0xffefffff04047812 */ /* 0x000fe200078ec0ff */
[----:B--2---:R-:W-:-:S03]  /*b4480*/  VIADD R24, R0, 0x9 ;  /* 0x0000000900187836 */ /* 0x004fc60000000000 */
        /* <DEDUP_REMOVED lines=10> */
[----:B------:R-:W2:Y:S01]  /*b4530*/  LDCU UR58, c[0x0][0x39c] ;  /* 0x00007380ff3a77ac */ /* 0x000ea20008000800 */
[----:B------:R-:W0:Y:S01]  /*b4540*/  LDCU UR54, c[0x0][0x39c] ;  /* 0x00007380ff3677ac */ /* 0x000e220008000800 */
[----:B------:R1:W-:Y:S01]  /*b4550*/  STL [R1+0x400], R34 ;  /* 0x0004002201007387 */ /* 0x0003e20000100800 */
[----:B------:R-:W0:Y:S01]  /*b4560*/  LDCU UR21, c[0x0][0x39c] ;  /* 0x00007380ff1577ac */ /* 0x000e220008000800 */
[----:B------:R-:W-:-:S04]  /*b4570*/  @P1 LOP3.LUT R4, R4, 0x80000, RZ, 0xfc, !PT ;  /* 0x0008000004041812 */ /* 0x000fc800078efcff */
[----:B------:R-:W-:Y:S01]  /*b4580*/  LOP3.LUT R4, R4, 0xfffdffff, RZ, 0xc0, !PT ;  /* 0xfffdffff04047812 */ /* 0x000fe200078ec0ff */
[----:B-1----:R-:W-:-:S03]  /*b4590*/  VIADD R34, R0, 0x8 ;  /* 0x0000000800227836 */ /* 0x002fc60000000000 */
[----:B------:R-:W-:Y:S02]  /*b45a0*/  @P0 LOP3.LUT R4, R4, 0x20000, RZ, 0xfc, !PT ;  /* 0x0002000004040812 */ /* 0x000fe400078efcff */
[----:B------:R-:W-:Y:S02]  /*b45b0*/  ISETP.GE.AND P0, PT, R34, UR29, PT ;  /* 0x0000001d22007c0c */ /* 0x000fe4000bf06270 */
[----:B------:R-:W-:Y:S02]  /*b45c0*/  SHF.R.U32.HI R11, RZ, 0x8, R11 ;  /* 0x00000008ff0b7819 */ /* 0x000fe4000001160b */
[----:B------:R-:W-:Y:S01]  /*b45d0*/  LOP3.LUT R4, R4, 0xffff7fff, RZ, 0xc0, !PT ;  /* 0xffff7fff04047812 */ /* 0x000fe200078ec0ff */
[----:B------:R-:W2:Y:S01]  /*b45e0*/  LDL.LU R34, [R1+0x3104] ;  /* 0x0031040001227983 */ /* 0x000ea20000300800 */
[----:B------:R-:W-:Y:S02]  /*b45f0*/  ISETP.LT.AND P1, PT, R10, UR60, !P0 ;  /* 0x0000003c0a007c0c */ /* 0x000fe4000c721270 */
[----:B------:R-:W-:Y:S01]  /*b4600*/  ISETP.LT.AND P0, PT, R41, UR61, !P0 ;  /* 0x0000003d29007c0c */ /* 0x000fe2000c701270 */
[----:B------:R1:W-:Y:S01]  /*b4610*/  STL [R1+0x188], R24 ;  /* 0x0001881801007387 */ /* 0x0003e20000100800 */
[----:B------:R-:W-:Y:S01]  /*b4620*/  LOP3.LUT R11, R11, 0xffff, RZ, 0xc0, !PT ;  /* 0x0000ffff0b0b7812 */ /* 0x000fe200078ec0ff */
[----:B------:R-:W0:Y:S01]  /*b4630*/  LDCU UR61, c[0x0][0x39c] ;  /* 0x00007380ff3d77ac */ /* 0x000e220008000800 */
[----:B------:R-:W0:Y:S01]  /*b4640*/  LDCU UR60, c[0x0][0x39c] ;  /* 0x00007380ff3c77ac */ /* 0x000e220008000800 */
[----:B------:R-:W0:Y:S01]  /*b4650*/  LDCU UR29, c[0x0][0x39c] ;  /* 0x00007380ff1d77ac */ /* 0x000e220008000800 */
[----:B-1----:R-:W2:Y:S05]  /*b4660*/  LDL.LU R24, [R1+0x3100] ;  /* 0x0031000001187983 */ /* 0x002eaa0000300800 */
[----:B------:R-:W-:Y:S01]  /*b4670*/  @P1 LOP3.LUT R4, R4, 0x8000, RZ, 0xfc, !PT ;  /* 0x0000800004041812 */ /* 0x000fe200078efcff */
[----:B------:R1:W-:Y:S03]  /*b4680*/  STL [R1+0x184], R9 ;  /* 0x0001840901007387 */ /* 0x0003e60000100800 */
[----:B------:R-:W-:Y:S01]  /*b4690*/  LOP3.LUT R4, R4, 0xffffdfff, RZ, 0xc0, !PT ;  /* 0xffffdfff04047812 */ /* 0x000fe200078ec0ff */
[----:B-1----:R-:W-:-:S03]  /*b46a0*/  VIADD R9, R0, 0x7 ;  /* 0x0000000700097836 */ /* 0x002fc60000000000 */
[----:B------:R-:W-:Y:S02]  /*b46b0*/  @P0 LOP3.LUT R4, R4, 0x2000, RZ, 0xfc, !PT ;  /* 0x0000200004040812 */ /* 0x000fe400078efcff */
[----:B------:R-:W-:Y:S01]  /*b46c0*/  ISETP.GE.AND P0, PT, R9, UR27, PT ;  /* 0x0000001b09007c0c */ /* 0x000fe2000bf06270 */
[----:B------:R1:W-:Y:S01]  /*b46d0*/  STL [R1+0x17c], R8 ;  /* 0x00017c0801007387 */ /* 0x0003e20000100800 */
[----:B------:R-:W-:Y:S01]  /*b46e0*/  LOP3.LUT R4, R4, 0xfffff7ff, RZ, 0xc0, !PT ;  /* 0xfffff7ff04047812 */ /* 0x000fe200078ec0ff */
[----:B------:R-:W0:Y:S01]  /*b46f0*/  LDCU UR27, c[0x0][0x39c] ;  /* 0x00007380ff1b77ac */ /* 0x000e220008000800 */
[----:B------:R-:W-:Y:S02]  /*b4700*/  ISETP.LT.AND P1, PT, R10, UR66, !P0 ;  /* 0x000000420a007c0c */ /* 0x000fe4000c721270 */
[----:B------:R-:W-:Y:S01]  /*b4710*/  ISETP.LT.AND P0, PT, R41, UR62, !P0 ;  /* 0x0000003e29007c0c */ /* 0x000fe2000c701270 */
[----:B------:R-:W0:Y:S01]  /*b4720*/  LDCU UR62, c[0x0][0x39c] ;  /* 0x00007380ff3e77ac */ /* 0x000e220008000800 */
[----:B------:R-:W0:Y:S01]  /*b4730*/  LDCU UR66, c[0x0][0x39c] ;  /* 0x00007380ff4277ac */ /* 0x000e220008000800 */
[----:B-1----:R-:W2:Y:S04]  /*b4740*/  LDL.LU R8, [R1+0x30fc] ;  /* 0x0030fc0001087983 */ /* 0x002ea80000300800 */
[----:B------:R-:W2:Y:S04]  /*b4750*/  LDL.LU R9, [R1+0x30f8] ;  /* 0x0030f80001097983 */ /* 0x000ea80000300800 */
[----:B------:R-:W2:Y:S04]  /*b4760*/  LDL.LU R10, [R1+0x30f4] ;  /* 0x0030f400010a7983 */ /* 0x000ea80000300800 */
[----:B------:R-:W2:Y:S04]  /*b4770*/  LDL.LU R41, [R1+0x30f0] ;  /* 0x0030f00001297983 */ /* 0x000ea80000300800 */
[----:B------:R-:W-:Y:S04]  /*b4780*/  STL [R1+0x10c], R40 ;  /* 0x00010c2801007387 */ /* 0x000fe80000100800 */
[----:B------:R-:W-:Y:S04]  /*b4790*/  STL [R1+0x148], R39 ;  /* 0x0001482701007387 */ /* 0x000fe80000100800 */
[----:B------:R1:W-:Y:S01]  /*b47a0*/  STL [R1+0x180], R11 ;  /* 0x0001800b01007387 */ /* 0x0003e20000100800 */
[----:B------:R-:W-:Y:S01]  /*b47b0*/  @P1 LOP3.LUT R4, R4, 0x800, RZ, 0xfc, !PT ;  /* 0x0000080004041812 */ /* 0x000fe200078efcff */
[----:B-1----:R-:W-:-:S03]  /*b47c0*/  VIADD R11, R0, 0x159 ;  /* 0x00000159000b7836 */ /* 0x002fc60000000000 */
[----:B------:R-:W-:Y:S01]  /*b47d0*/  LOP3.LUT R4, R4, 0xfffffdff, RZ, 0xc0, !PT ;  /* 0xfffffdff04047812 */ /* 0x000fe200078ec0ff */
[----:B------:R-:W-:Y:S01]  /*b47e0*/  VIADD R40, R0, 0x15b ;  /* 0x0000015b00287836 */ /* 0x000fe20000000000 */
[----:B------:R-:W-:Y:S02]  /*b47f0*/  ISETP.GE.AND P1, PT, R11, UR45, PT ;  /* 0x0000002d0b007c0c */ /* 0x000fe4000bf26270 */
[----:B------:R-:W-:Y:S02]  /*b4800*/  @P0 LOP3.LUT R4, R4, 0x200, RZ, 0xfc, !PT ;  /* 0x0000020004040812 */ /* 0x000fe400078efcff */
[----:B------:R-:W-:Y:S01]  /*b4810*/  ISETP.GE.AND P3, PT, R40, UR51, PT ;  /* 0x0000003328007c0c */ /* 0x000fe2000bf66270 */
[C---:B------:R-:W-:Y:S02]  /*b4820*/  VIADD R40, R0.reuse, 0x15c ;  /* 0x0000015c00287836 */ /* 0x040fe40000000000 */
[----:B------:R-:W-:Y:S01]  /*b4830*/  VIADD R39, R0, 0x15a ;  /* 0x0000015a00277836 */ /* 0x000fe20000000000 */
[----:B------:R-:W-:Y:S01]  /*b4840*/  LOP3.LUT R4, R4, 0xfffffffe, RZ, 0xc0, !PT ;  /* 0xfffffffe04047812 */ /* 0x000fe200078ec0ff */
[----:B------:R-:W1:Y:S01]  /*b4850*/  LDCU UR45, c[0x0][0x39c] ;  /* 0x00007380ff2d77ac */ /* 0x000e620008000800 */
[----:B------:R-:W0:Y:S03]  /*b4860*/  LDCU UR51, c[0x0][0x39c] ;  /* 0x00007380ff3377ac */ /* 0x000e260008000800 */
[----:B------:R-:W-:-:S02]  /*b4870*/  @P1 LOP3.LUT R4, R4, 0x1, RZ, 0xfc, !PT ;  /* 0x0000000104041812 */ /* 0x000fc400078efcff */
[----:B------:R-:W-:Y:S02]  /*b4880*/  ISETP.GE.AND P1, PT, R40, UR53, PT ;  /* 0x0000003528007c0c */ /* 0x000fe4000bf26270 */
[----:B------:R-:W-:Y:S02]  /*b4890*/  ISETP.GE.AND P0, PT, R39, UR47, PT ;  /* 0x0000002f27007c0c */ /* 0x000fe4000bf06270 */
[----:B------:R-:W-:Y:S01]  /*b48a0*/  LOP3.LUT R4, R4, 0xffffffef, RZ, 0xc0, !PT ;  /* 0xffffffef04047812 */ /* 0x000fe200078ec0ff */
[C---:B------:R-:W-:Y:S02]  /*b48b0*/  VIADD R39, R0.reuse, 0x15d ;  /* 0x0000015d00277836 */ /* 0x040fe40000000000 */
[----:B------:R-:W-:Y:S01]  /*b48c0*/  VIADD R40, R0, 0x15e ;  /* 0x0000015e00287836 */ /* 0x000fe20000000000 */
[----:B------:R-:W0:Y:S01]  /*b48d0*/  LDCU UR53, c[0x0][0x39c] ;  /* 0x00007380ff3577ac */ /* 0x000e220008000800 */
[----:B------:R-:W-:Y:S01]  /*b48e0*/  @P3 LOP3.LUT R4, R4, 0x10, RZ, 0xfc, !PT ;  /* 0x0000001004043812 */ /* 0x000fe200078efcff */
[----:B------:R-:W0:Y:S01]  /*b48f0*/  LDCU UR47, c[0x0][0x39c] ;  /* 0x00007380ff2f77ac */ /* 0x000e220008000800 */
[----:B------:R-:W-:-:S02]  /*b4900*/  ISETP.GE.AND P2, PT, R39, UR57, PT ;  /* 0x0000003927007c0c */ /* 0x000fc4000bf46270 */
[----:B------:R-:W-:Y:S02]  /*b4910*/  LOP3.LUT R4, R4, 0xfffffeff, RZ, 0xc0, !PT ;  /* 0xfffffeff04047812 */ /* 0x000fe400078ec0ff */
[----:B------:R-:W-:Y:S01]  /*b4920*/  ISETP.GE.AND P3, PT, R40, UR59, PT ;  /* 0x0000003b28007c0c */ /* 0x000fe2000bf66270 */
[C---:B------:R-:W-:Y:S02]  /*b4930*/  VIADD R39, R0.reuse, 0x15f ;  /* 0x0000015f00277836 */ /* 0x040fe40000000000 */
[----:B------:R-:W-:Y:S01]  /*b4940*/  VIADD R11, R0, 0x165 ;  /* 0x00000165000b7836 */ /* 0x000fe20000000000 */
[----:B------:R-:W-:Y:S01]  /*b4950*/  @P1 LOP3.LUT R4, R4, 0x100, RZ, 0xfc, !PT ;  /* 0x0000010004041812 */ /* 0x000fe200078efcff */
[C---:B------:R-:W-:Y:S02]  /*b4960*/  VIADD R40, R0.reuse, 0x160 ;  /* 0x0000016000287836 */ /* 0x040fe40000000000 */
[C---:B------:R-:W-:Y:S02]  /*b4970*/  VIADD R25, R0.reuse, 0x1a9 ;  /* 0x000001a900197836 */ /* 0x040fe40000000000 */
[----:B------:R-:W-:Y:S01]  /*b4980*/  VIADD R55, R0, 0x1a4 ;  /* 0x000001a400377836 */ /* 0x000fe20000000000 */
[----:B------:R-:W-:-:S02]  /*b4990*/  LOP3.LUT R4, R4, 0xfffffbff, RZ, 0xc0, !PT ;  /* 0xfffffbff04047812 */ /* 0x000fc400078ec0ff */
[----:B------:R-:W-:Y:S01]  /*b49a0*/  ISETP.GE.AND P1, PT, R39, UR63, PT ;  /* 0x0000003f27007c0c */ /* 0x000fe2000bf26270 */
[----:B------:R-:W-:Y:S01]  /*b49b0*/  VIADD R44, R0, 0x1a5 ;  /* 0x000001a5002c7836 */ /* 0x000fe20000000000 */
[----:B------:R-:W0:Y:S01]  /*b49c0*/  LDCU UR59, c[0x0][0x39c] ;  /* 0x00007380ff3b77ac */ /* 0x000e220008000800 */
[----:B------:R-:W-:Y:S01]  /*b49d0*/  @P2 LOP3.LUT R4, R4, 0x400, RZ, 0xfc, !PT ;  /* 0x0000040004042812 */ /* 0x000fe200078efcff */
[----:B------:R-:W-:Y:S01]  /*b49e0*/  VIADD R39, R0, 0x163 ;  /* 0x0000016300277836 */ /* 0x000fe20000000000 */
[----:B--2---:R-:W-:Y:S02]  /*b49f0*/  LOP3.LUT R41, R41, 0xfffffffe, RZ, 0xc0, !PT ;  /* 0xfffffffe29297812 */ /* 0x004fe400078ec0ff */
[----:B------:R-:W-:Y:S02]  /*b4a00*/  LOP3.LUT R4, R4, 0xffffefff, RZ, 0xc0, !PT ;  /* 0xffffefff04047812 */ /* 0x000fe400078ec0ff */
[----:B------:R-:W-:Y:S02]  /*b4a10*/  ISETP.GE.AND P2, PT, R40, UR65, PT ;  /* 0x0000004128007c0c */ /* 0x000fe4000bf46270 */
[----:B------:R-:W-:Y:S01]  /*b4a20*/  ISETP.GE.AND P6, PT, R25, UR75, PT ;  /* 0x0000004b19007c0c */ /* 0x000fe2000bfc6270 */
[----:B------:R-:W2:Y:S01]  /*b4a30*/  LDCU UR63, c[0x0][0x39c] ;  /* 0x00007380ff3f77ac */ /* 0x000ea20008000800 */
[----:B------:R-:W-:Y:S01]  /*b4a40*/  @P3 LOP3.LUT R4, R4, 0x1000, RZ, 0xfc, !PT ;  /* 0x0000100004043812 */ /* 0x000fe200078efcff */
[----:B------:R-:W-:Y:S01]  /*b4a50*/  VIADD R40, R0, 0x161 ;  /* 0x0000016100287836 */ /* 0x000fe20000000000 */
[----:B------:R-:W0:Y:S01]  /*b4a60*/  LDCU UR65, c[0x0][0x398] ;  /* 0x00007300ff4177ac */ /* 0x000e220008000800 */
[----:B------:R-:W0:Y:S01]  /*b4a70*/  LDCU UR57, c[0x0][0x39c] ;  /* 0x00007380ff3977ac */ /* 0x000e220008000800 */
[----:B------:R-:W-:-:S04]  /*b4a80*/  LOP3.LUT R4, R4, 0xffffbfff, RZ, 0xc0, !PT ;  /* 0xffffbfff04047812 */ /* 0x000fc800078ec0ff */
[----:B------:R-:W-:Y:S02]  /*b4a90*/  @P1 LOP3.LUT R4, R4, 0x4000, RZ, 0xfc, !PT ;  /* 0x0000400004041812 */ /* 0x000fe400078efcff */
[----:B------:R-:W-:Y:S01]  /*b4aa0*/  ISETP.GE.AND P1, PT, R40, UR69, PT ;  /* 0x0000004528007c0c */ /* 0x000fe2000bf26270 */
[----:B------:R-:W-:Y:S01]  /*b4ab0*/  VIADD R40, R0, 0x162 ;  /* 0x0000016200287836 */ /* 0x000fe20000000000 */
[----:B------:R-:W-:-:S04]  /*b4ac0*/  LOP3.LUT R4, R4, 0xfffeffff, RZ, 0xc0, !PT ;  /* 0xfffeffff04047812 */ /* 0x000fc800078ec0ff */
[----:B------:R-:W-:Y:S02]  /*b4ad0*/  @P2 LOP3.LUT R4, R4, 0x10000, RZ, 0xfc, !PT ;  /* 0x0001000004042812 */ /* 0x000fe400078efcff */
[----:B------:R-:W-:Y:S02]  /*b4ae0*/  ISETP.GE.AND P3, PT, R40, UR71, PT ;  /* 0x0000004728007c0c */ /* 0x000fe4000bf66270 */
[----:B------:R-:W-:Y:S02]  /*b4af0*/  LOP3.LUT R4, R4, 0xfffbffff, RZ, 0xc0, !PT ;  /* 0xfffbffff04047812 */ /* 0x000fe400078ec0ff */
[----:B------:R-:W-:Y:S02]  /*b4b00*/  ISETP.GE.AND P2, PT, R39, UR77, PT ;  /* 0x0000004d27007c0c */ /* 0x000fe4000bf46270 */
[----:B------:R-:W-:Y:S01]  /*b4b10*/  @P1 LOP3.LUT R4, R4, 0x40000, RZ, 0xfc, !PT ;  /* 0x0004000004041812 */ /* 0x000fe200078efcff */
[----:B------:R-:W-:-:S03]  /*b4b20*/  VIADD R40, R0, 0x164 ;  /* 0x0000016400287836 */ /* 0x000fc60000000000 */
[----:B------:R-:W-:-:S04]  /*b4b30*/  LOP3.LUT R4, R4, 0xffdfffff, RZ, 0xc0, !PT ;  /* 0xffdfffff04047812 */ /* 0x000fc800078ec0ff */
[----:B------:R-:W-:Y:S02]  /*b4b40*/  @P3 LOP3.LUT R4, R4, 0x200000, RZ, 0xfc, !PT ;  /* 0x0020000004043812 */ /* 0x000fe400078efcff */
[----:B-1----:R-:W-:Y:S01]  /*b4b50*/  ISETP.GE.AND P1, PT, R40, UR45, PT ;  /* 0x0000002d28007c0c */ /* 0x002fe2000bf26270 */
[----:B------:R-:W1:Y:S01]  /*b4b60*/  LDCU UR45, c[0x0][0x39c] ;  /* 0x00007380ff2d77ac */ /* 0x000e620008000800 */
[----:B------:R-:W-:-:S04]  /*b4b70*/  LOP3.LUT R4, R4, 0xfeffffff, RZ, 0xc0, !PT ;  /* 0xfeffffff04047812 */ /* 0x000fc800078ec0ff */
[----:B------:R-:W-:-:S04]  /*b4b80*/  @P2 LOP3.LUT R4, R4, 0x1000000, RZ, 0xfc, !PT ;  /* 0x0100000004042812 */ /* 0x000fc800078efcff */
[----:B------:R-:W-:Y:S01]  /*b4b90*/  LOP3.LUT R4, R4, 0xfdffffff, RZ, 0xc0, !PT ;  /* 0xfdffffff04047812 */ /* 0x000fe200078ec0ff */
[----:B------:R-:W-:-:S03]  /*b4ba0*/  VIADD R39, R0, 0x167 ;  /* 0x0000016700277836 */ /* 0x000fc60000000000 */
[----:B------:R-:W-:Y:S02]  /*b4bb0*/  @P1 LOP3.LUT R4, R4, 0x2000000, RZ, 0xfc, !PT ;  /* 0x0200000004041812 */ /* 0x000fe400078efcff */
[----:B0-----:R-:W-:Y:S01]  /*b4bc0*/  ISETP.GE.AND P1, PT, R11, UR53, PT ;  /* 0x000000350b007c0c */ /* 0x001fe2000bf26270 */
[----:B------:R-:W-:Y:S01]  /*b4bd0*/  VIADD R40, R0, 0x166 ;  /* 0x0000016600287836 */ /* 0x000fe20000000000 */
[----:B------:R-:W0:Y:S01]  /*b4be0*/  LDCU UR53, c[0x0][0x39c] ;  /* 0x00007380ff3577ac */ /* 0x000e220008000800 */
[----:B------:R-:W-:Y:S02]  /*b4bf0*/  ISETP.GE.AND P2, PT, R39, UR47, PT ;  /* 0x0000002f27007c0c */ /* 0x000fe4000bf46270 */
[----:B------:R-:W-:Y:S01]  /*b4c00*/  LOP3.LUT R4, R4, 0xefffffff, RZ, 0xc0, !PT ;  /* 0xefffffff04047812 */ /* 0x000fe200078ec0ff */
[----:B------:R-:W-:Y:S01]  /*b4c10*/  VIADD R11, R0, 0x169 ;  /* 0x00000169000b7836 */ /* 0x000fe20000000000 */
[----:B------:R-:W-:Y:S01]  /*b4c20*/  ISETP.GE.AND P3, PT, R40, UR51, PT ;  /* 0x0000003328007c0c */ /* 0x000fe2000bf66270 */
[----:B------:R-:W-:Y:S01]  /*b4c30*/  VIADD R40, R0, 0x168 ;  /* 0x0000016800287836 */ /* 0x000fe20000000000 */
[----:B------:R-:W2:Y:S01]  /*b4c40*/  LDCU UR51, c[0x0][0x39c] ;  /* 0x00007380ff3377ac */ /* 0x000ea20008000800 */
[----:B------:R-:W2:Y:S03]  /*b4c50*/  LDCU UR47, c[0x0][0x39c] ;  /* 0x00007380ff2f77ac */ /* 0x000ea60008000800 */
[----:B------:R-:W-:-:S02]  /*b4c60*/  @P1 LOP3.LUT R4, R4, 0x10000000, RZ, 0xfc, !PT ;  /* 0x1000000004041812 */ /* 0x000fc400078efcff */
[----:B-1----:R-:W-:Y:S01]  /*b4c70*/  ISETP.GE.AND P1, PT, R40, UR45, PT ;  /* 0x0000002d28007c0c */ /* 0x002fe2000bf26270 */
[----:B------:R-:W-:Y:S01]  /*b4c80*/  VIADD R39, R0, 0x16a ;  /* 0x0000016a00277836 */ /* 0x000fe20000000000 */
[----:B------:R-:W-:Y:S02]  /*b4c90*/  @P2 LOP3.LUT R43, R43, 0x1, RZ, 0xfc, !PT ;  /* 0x000000012b2b2812 */ /* 0x000fe400078efcff */
[----:B------:R-:W-:Y:S01]  /*b4ca0*/  LOP3.LUT R4, R4, 0xbfffffff, RZ, 0xc0, !PT ;  /* 0xbfffffff04047812 */ /* 0x000fe200078ec0ff */
[----:B------:R-:W1:Y:S01]  /*b4cb0*/  LDCU UR45, c[0x0][0x39c] ;  /* 0x00007380ff2d77ac */ /* 0x000e620008000800 */
[----:B0-----:R-:W-:Y:S02]  /*b4cc0*/  ISETP.GE.AND P2, PT, R11, UR53, PT ;  /* 0x000000350b007c0c */ /* 0x001fe4000bf46270 */
[----:B------:R-:W-:Y:S02]  /*b4cd0*/  LOP3.LUT R43, R43, 0xfffffffb, RZ, 0xc0, !PT ;  /* 0xfffffffb2b2b7812 */ /* 0x000fe400078ec0ff */
[----:B------:R-:W-:Y:S01]  /*b4ce0*/  @P3 LOP3.LUT R4, R4, 0x40000000, RZ, 0xfc, !PT ;  /* 0x4000000004043812 */ /* 0x000fe200078efcff */
[----:B------:R-:W-:Y:S01]  /*b4cf0*/  VIADD R40, R0, 0x16b ;  /* 0x0000016b00287836 */ /* 0x000fe20000000000 */
[----:B------:R-:W3:Y:S01]  /*b4d00*/  LDL.LU R11, [R1+0x30ec] ;  /* 0x0030ec00010b7983 */ /* 0x000ee20000300800 */
[----:B------:R-:W0:Y:S01]  /*b4d10*/  LDCU UR53, c[0x0][0x39c] ;  /* 0x00007380ff3577ac */ /* 0x000e220008000800 */
[----:B------:R-:W-:-:S02]  /*b4d20*/  @P1 LOP3.LUT R43, R43, 0x4, RZ, 0xfc, !PT ;  /* 0x000000042b2b1812 */ /* 0x000fc400078efcff */
[----:B--2---:R-:W-:Y:S02]  /*b4d30*/  ISETP.GE.AND P3, PT, R39, UR51, PT ;  /* 0x0000003327007c0c */ /* 0x004fe4000bf66270 */
[----:B------:R-:W-:Y:S02]  /*b4d40*/  LOP3.LUT R43, R43, 0xffffffef, RZ, 0xc0, !PT ;  /* 0xffffffef2b2b7812 */ /* 0x000fe400078ec0ff */
[----:B------:R-:W-:Y:S01]  /*b4d50*/  ISETP.GE.AND P1, PT, R40, UR47, PT ;  /* 0x0000002f28007c0c */ /* 0x000fe2000bf26270 */
[C---:B------:R-:W-:Y:S01]  /*b4d60*/  VIADD R39, R0.reuse, 0x16c ;  /* 0x0000016c00277836 */ /* 0x040fe20000000000 */
[----:B------:R-:W2:Y:S01]  /*b4d70*/  LDCU UR51, c[0x0][0x39c] ;  /* 0x00007380ff3377ac */ /* 0x000ea20008000800 */
[----:B------:R-:W-:Y:S01]  /*b4d80*/  @P2 LOP3.LUT R43, R43, 0x10, RZ, 0xfc, !PT ;  /* 0x000000102b2b2812 */ /* 0x000fe200078efcff */
[----:B------:R-:W-:Y:S01]  /*b4d90*/  VIADD R40, R0, 0x16d ;  /* 0x0000016d00287836 */ /* 0x000fe20000000000 */
[----:B------:R-:W0:Y:S02]  /*b4da0*/  LDCU UR47, c[0x0][0x39c] ;  /* 0x00007380ff2f77ac */ /* 0x000e240008000800 */
[----:B------:R-:W-:-:S02]  /*b4db0*/  LOP3.LUT R43, R43, 0xffffffbf, RZ, 0xc0, !PT ;  /* 0xffffffbf2b2b7812 */ /* 0x000fc400078ec0ff */
[----:B-1----:R-:W-:Y:S02]  /*b4dc0*/  ISETP.GE.AND P2, PT, R39, UR45, PT ;  /* 0x0000002d27007c0c */ /* 0x002fe4000bf46270 */
[----:B------:R-:W-:Y:S01]  /*b4dd0*/  @P3 LOP3.LUT R43, R43, 0x40, RZ, 0xfc, !PT ;  /* 0x000000402b2b3812 */ /* 0x000fe200078efcff */
[----:B------:R-:W-:Y:S01]  /*b4de0*/  VIADD R39, R0, 0x16e ;  /* 0x0000016e00277836 */ /* 0x000fe20000000000 */
[----:B------:R-:W1:Y:S02]  /*b4df0*/  LDCU UR45, c[0x0][0x39c] ;  /* 0x00007380ff2d77ac */ /* 0x000e640008000800 */
[----:B------:R-:W-:Y:S02]  /*b4e00*/  LOP3.LUT R43, R43, 0xfffffeff, RZ, 0xc0, !PT ;  /* 0xfffffeff2b2b7812 */ /* 0x000fe400078ec0ff */
[----:B------:R-:W-:Y:S02]  /*b4e10*/  ISETP.GE.AND P3, PT, R40, UR76, PT ;  /* 0x0000004c28007c0c */ /* 0x000fe4000bf66270 */
[----:B------:R-:W-:-:S04]  /*b4e20*/  @P1 LOP3.LUT R43, R43, 0x100, RZ, 0xfc, !PT ;  /* 0x000001002b2b1812 */ /* 0x000fc800078efcff */
[----:B------:R-:W-:Y:S02]  /*b4e30*/  LOP3.LUT R43, R43, 0xfffff7ff, RZ, 0xc0, !PT ;  /* 0xfffff7ff2b2b7812 */ /* 0x000fe400078ec0ff */
[----:B------:R-:W-:Y:S02]  /*b4e40*/  ISETP.GE.AND P1, PT, R39, UR33, PT ;  /* 0x0000002127007c0c */ /* 0x000fe4000bf26270 */
[----:B------:R-:W-:Y:S01]  /*b4e50*/  @P2 LOP3.LUT R43, R43, 0x800, RZ, 0xfc, !PT ;  /* 0x000008002b2b2812 */ /* 0x000fe200078efcff */
[C---:B------:R-:W-:Y:S02]  /*b4e60*/  VIADD R40, R0.reuse, 0x16f ;  /* 0x0000016f00287836 */ /* 0x040fe40000000000 */
[----:B------:R-:W-:Y:S01]  /*b4e70*/  VIADD R39, R0, 0x170 ;  /* 0x0000017000277836 */ /* 0x000fe20000000000 */
[----:B------:R-:W0:Y:S01]  /*b4e80*/  LDCU UR33, c[0x0][0x39c] ;  /* 0x00007380ff2177ac */ /* 0x000e220008000800 */
[----:B------:R-:W-:-:S04]  /*b4e90*/  LOP3.LUT R43, R43, 0xffffbfff, RZ, 0xc0, !PT ;  /* 0xffffbfff2b2b7812 */ /* 0x000fc800078ec0ff */
[----:B------:R-:W-:Y:S02]  /*b4ea0*/  @P3 LOP3.LUT R43, R43, 0x4000, RZ, 0xfc, !PT ;  /* 0x000040002b2b3812 */ /* 0x000fe400078efcff */
[----:B------:R-:W-:Y:S01]  /*b4eb0*/  ISETP.GE.AND P2, PT, R40, UR31, PT ;  /* 0x0000001f28007c0c */ /* 0x000fe2000bf46270 */
[----:B------:R-:W-:Y:S01]  /*b4ec0*/  VIADD R40, R0, 0x171 ;  /* 0x0000017100287836 */ /* 0x000fe20000000000 */
[----:B------:R-:W-:Y:S02]  /*b4ed0*/  ISETP.GE.AND P3, PT, R39, UR10, PT ;  /* 0x0000000a27007c0c */ /* 0x000fe4000bf66270 */
[----:B------:R-:W-:Y:S01]  /*b4ee0*/  LOP3.LUT R43, R43, 0xffff7fff, RZ, 0xc0, !PT ;  /* 0xffff7fff2b2b7812 */ /* 0x000fe200078ec0ff */
[----:B------:R-:W2:Y:S01]  /*b4ef0*/  LDL.LU R39, [R1+0x30e8] ;  /* 0x0030e80001277983 */ /* 0x000ea20000300800 */
[----:B------:R-:W0:Y:S02]  /*b4f00*/  LDCU UR31, c[0x0][0x39c] ;  /* 0x00007380ff1f77ac */ /* 0x000e240008000800 */
[----:B------:R-:W-:-:S02]  /*b4f10*/  @P1 LOP3.LUT R43, R43, 0x8000, RZ, 0xfc, !PT ;  /* 0x000080002b2b1812 */ /* 0x000fc400078efcff */
[----:B------:R-:W-:Y:S02]  /*b4f20*/  ISETP.GE.AND P1, PT, R40, UR9, PT ;  /* 0x0000000928007c0c */ /* 0x000fe4000bf26270 */
[----:B------:R-:W2:Y:S01]  /*b4f30*/  LDL.LU R40, [R1+0x30e4] ;  /* 0x0030e40001287983 */ /* 0x000ea20000300800 */
[----:B------:R-:W-:-:S04]  /*b4f40*/  LOP3.LUT R43, R43, 0xfffbffff, RZ, 0xc0, !PT ;  /* 0xfffbffff2b2b7812 */ /* 0x000fc800078ec0ff */
[----:B------:R-:W-:-:S04]  /*b4f50*/  @P2 LOP3.LUT R43, R43, 0x40000, RZ, 0xfc, !PT ;  /* 0x000400002b2b2812 */ /* 0x000fc800078efcff */
[----:B------:R-:W-:-:S04]  /*b4f60*/  LOP3.LUT R43, R43, 0xffefffff, RZ, 0xc0, !PT ;  /* 0xffefffff2b2b7812 */ /* 0x000fc800078ec0ff */
[----:B------:R-:W-:-:S04]  /*b4f70*/  @P3 LOP3.LUT R43, R43, 0x100000, RZ, 0xfc, !PT ;  /* 0x001000002b2b3812 */ /* 0x000fc800078efcff */
[----:B------:R-:W-:-:S04]  /*b4f80*/  LOP3.LUT R43, R43, 0xffbfffff, RZ, 0xc0, !PT ;  /* 0xffbfffff2b2b7812 */ /* 0x000fc800078ec0ff */
[----:B------:R-:W-:-:S04]  /*b4f90*/  @P1 LOP3.LUT R43, R43, 0x400000, RZ, 0xfc, !PT ;  /* 0x004000002b2b1812 */ /* 0x000fc800078efcff */
[----:B------:R-:W-:Y:S02]  /*b4fa0*/  LOP3.LUT R43, R43, 0xfeffffff, RZ, 0xc0, !PT ;  /* 0xfeffffff2b2b7812 */ /* 0x000fe400078ec0ff */
[----:B---3--:R-:W-:Y:S02]  /*b4fb0*/  ISETP.GE.AND P1, PT, R11, UR6, PT ;  /* 0x000000060b007c0c */ /* 0x008fe4000bf26270 */
[----:B--2---:R-:W-:Y:S02]  /*b4fc0*/  ISETP.GE.AND P2, PT, R40, UR8, PT ;  /* 0x0000000828007c0c */ /* 0x004fe4000bf46270 */
[----:B------:R-:W-:Y:S01]  /*b4fd0*/  ISETP.GE.AND P3, PT, R39, UR7, PT ;  /* 0x0000000727007c0c */ /* 0x000fe2000bf66270 */
[----:B------:R-:W2:Y:S04]  /*b4fe0*/  LDL.LU R40, [R1+0x30e0] ;  /* 0x0030e00001287983 */ /* 0x000ea80000300800 */
[----:B------:R-:W3:Y:S04]  /*b4ff0*/  LDL.LU R39, [R1+0x30dc] ;  /* 0x0030dc0001277983 */ /* 0x000ee80000300800 */
[----:B------:R-:W3:Y:S01]  /*b5000*/  LDL.LU R11, [R1+0x30d8] ;  /* 0x0030d800010b7983 */ /* 0x000ee20000300800 */
[----:B------:R-:W0:Y:S01]  /*b5010*/  LDCU.64 UR6, c[0x0][0x398] ;  /* 0x00007300ff0677ac */ /* 0x000e220008000a00 */
[----:B------:R-:W0:Y:S01]  /*b5020*/  LDCU.64 UR8, c[0x0][0x398] ;  /* 0x00007300ff0877ac */ /* 0x000e220008000a00 */
[----:B------:R-:W-:-:S04]  /*b5030*/  @P2 LOP3.LUT R43, R43, 0x1000000, RZ, 0xfc, !PT ;  /* 0x010000002b2b2812 */ /* 0x000fc800078efcff */
[----:B------:R-:W-:Y:S02]  /*b5040*/  LOP3.LUT R43, R43, 0xfbffffff, RZ, 0xc0, !PT ;  /* 0xfbffffff2b2b7812 */ /* 0x000fe400078ec0ff */
[----:B------:R-:W-:Y:S02]  /*b5050*/  ISETP.GE.AND P2, PT, R10, UR5, PT ;  /* 0x000000050a007c0c */ /* 0x000fe4000bf46270 */
[----:B------:R-:W3:Y:S01]  /*b5060*/  LDL.LU R10, [R1+0x30d4] ;  /* 0x0030d400010a7983 */ /* 0x000ee20000300800 */
[----:B------:R-:W-:Y:S02]  /*b5070*/  @P3 LOP3.LUT R43, R43, 0x4000000, RZ, 0xfc, !PT ;  /* 0x040000002b2b3812 */ /* 0x000fe400078efcff */
[----:B------:R-:W-:Y:S02]  /*b5080*/  ISETP.GE.AND P3, PT, R9, UR4, PT ;  /* 0x0000000409007c0c */ /* 0x000fe4000bf66270 */
[----:B------:R-:W3:Y:S01]  /*b5090*/  LDL.LU R9, [R1+0x30d0] ;  /* 0x0030d00001097983 */ /* 0x000ee20000300800 */
[----:B------:R-:W-:-:S04]  /*b50a0*/  LOP3.LUT R43, R43, 0xefffffff, RZ, 0xc0, !PT ;  /* 0xefffffff2b2b7812 */ /* 0x000fc800078ec0ff */
[----:B------:R-:W-:Y:S02]  /*b50b0*/  @P1 LOP3.LUT R43, R43, 0x10000000, RZ, 0xfc, !PT ;  /* 0x100000002b2b1812 */ /* 0x000fe400078efcff */
[----:B------:R-:W-:Y:S01]  /*b50c0*/  ISETP.GE.AND P1, PT, R8, UR11, PT ;  /* 0x0000000b08007c0c */ /* 0x000fe2000bf26270 */
[----:B------:R-:W0:Y:S01]  /*b50d0*/  LDCU.64 UR10, c[0x0][0x398] ;  /* 0x00007300ff0a77ac */ /* 0x000e220008000a00 */
[----:B------:R-:W3:Y:S01]  /*b50e0*/  LDL.LU R8, [R1+0x30cc] ;  /* 0x0030cc0001087983 */ /* 0x000ee20000300800 */
[----:B------:R-:W-:Y:S02]  /*b50f0*/  LOP3.LUT R43, R43, 0xbfffffff, RZ, 0xc0, !PT ;  /* 0xbfffffff2b2b7812 */ /* 0x000fe400078ec0ff */
[----:B------:R-:W-:Y:S02]  /*b5100*/  @P3 LOP3.LUT R42, R42, 0x2, RZ, 0xfc, !PT ;  /* 0x000000022a2a3812 */ /* 0x000fe400078efcff */
[----:B------:R-:W-:Y:S02]  /*b5110*/  @P2 LOP3.LUT R43, R43, 0x40000000, RZ, 0xfc, !PT ;  /* 0x400000002b2b2812 */ /* 0x000fe400078efcff */
[----:B------:R-:W-:-:S02]  /*b5120*/  ISETP.GE.AND P2, PT, R24, UR12, PT ;  /* 0x0000000c18007c0c */ /* 0x000fc4000bf46270 */
[----:B------:R-:W-:Y:S02]  /*b5130*/  LOP3.LUT R42, R42, 0xffffffef, RZ, 0xc0, !PT ;  /* 0xffffffef2a2a7812 */ /* 0x000fe400078ec0ff */
[----:B------:R-:W-:Y:S01]  /*b5140*/  ISETP.GE.AND P3, PT, R34, UR13, PT ;  /* 0x0000000d22007c0c */ /* 0x000fe2000bf66270 */
[----:B------:R-:W3:Y:S04]  /*b5150*/  LDL.LU R24, [R1+0x30c8] ;  /* 0x0030c80001187983 */ /* 0x000ee80000300800 */
[----:B------:R-:W3:Y:S01]  /*b5160*/  LDL.LU R34, [R1+0x30c4] ;  /* 0x0030c40001227983 */ /* 0x000ee20000300800 */
[----:B------:R-:W-:Y:S01]  /*b5170*/  @P1 LOP3.LUT R42, R42, 0x10, RZ, 0xfc, !PT ;  /* 0x000000102a2a1812 */ /* 0x000fe200078efcff */
[----:B------:R-:W0:Y:S03]  /*b5180*/  LDCU.64 UR12, c[0x0][0x398] ;  /* 0x00007300ff0c77ac */ /* 0x000e260008000a00 */
[----:B------:R-:W-:-:S02]  /*b5190*/  LOP3.LUT R42, R42, 0xffffffdf, RZ, 0xc0, !PT ;  /* 0xffffffdf2a2a7812 */ /* 0x000fc400078ec0ff */
[----:B------:R-:W-:Y:S02]  /*b51a0*/  ISETP.GE.AND P1, PT, R33, UR14, PT ;  /* 0x0000000e21007c0c */ /* 0x000fe4000bf26270 */
[----:B------:R-:W3:Y:S01]  /*b51b0*/  LDL.LU R33, [R1+0x30c0] ;  /* 0x0030c00001217983 */ /* 0x000ee20000300800 */
[----:B------:R-:W-:-:S04]  /*b51c0*/  @P2 LOP3.LUT R42, R42, 0x20, RZ, 0xfc, !PT ;  /* 0x000000202a2a2812 */ /* 0x000fc800078efcff */
[----:B------:R-:W-:Y:S02]  /*b51d0*/  LOP3.LUT R42, R42, 0xfffffeff, RZ, 0xc0, !PT ;  /* 0xfffffeff2a2a7812 */ /* 0x000fe400078ec0ff */
[----:B------:R-:W-:Y:S01]  /*b51e0*/  ISETP.GE.AND P2, PT, R32, UR30, PT ;  /* 0x0000001e20007c0c */ /* 0x000fe2000bf46270 */
[----:B------:R-:W0:Y:S01]  /*b51f0*/  LDCU UR30, c[0x0][0x39c] ;  /* 0x00007380ff1e77ac */ /* 0x000e220008000800 */
        /* <DEDUP_REMOVED lines=24> */
[----:B------:R-:W0:Y:S01]  /*b5380*/  LDCU.64 UR14, c[0x0][0x398] ;  /* 0x00007300ff0e77ac */ /* 0x000e220008000a00 */
        /* <DEDUP_REMOVED lines=16> */
[----:B------:R-:W-:Y:S02]  /*b5490*/  @P2 LOP3.LUT R42, R42, 0x4000000, RZ, 0xfc, !PT ;  /* 0x040000002a2a2812 */ /* 0x000fe400078efcff */
[----:B------:R-:W-:Y:S01]  /*b54a0*/  ISETP.GE.AND P2, PT, R16, UR43, PT ;  /* 0x0000002b10007c0c */ /* 0x000fe2000bf46270 */
[----:B------:R-:W0:Y:S01]  /*b54b0*/  LDCU UR43, c[0x0][0x39c] ;  /* 0x00007380ff2b77ac */ /* 0x000e220008000800 */
[----:B------:R-:W3:Y:S01]  /*b54c0*/  LDL.LU R16, [R1+0x3098] ;  /* 0x0030980001107983 */ /* 0x000ee20000300800 */
[----:B------:R-:W-:-:S04]  /*b54d0*/  LOP3.LUT R42, R42, 0xf7ffffff, RZ, 0xc0, !PT ;  /* 0xf7ffffff2a2a7812 */ /* 0x000fc800078ec0ff */
[----:B------:R-:W-:Y:S02]  /*b54e0*/  @P3 LOP3.LUT R42, R42, 0x8000000, RZ, 0xfc, !PT ;  /* 0x080000002a2a3812 */ /* 0x000fe400078efcff */
[----:B------:R-:W-:Y:S01]  /*b54f0*/  ISETP.GE.AND P3, PT, R23, UR44, PT ;  /* 0x0000002c17007c0c */ /* 0x000fe2000bf66270 */
[----:B------:R-:W0:Y:S01]  /*b5500*/  LDCU UR44, c[0x0][0x39c] ;  /* 0x00007380ff2c77ac */ /* 0x000e220008000800 */
[----:B------:R-:W3:Y:S01]  /*b5510*/  LDL.LU R23, [R1+0x3094] ;  /* 0x0030940001177983 */ /* 0x000ee20000300800 */
[----:B------:R-:W-:Y:S02]  /*b5520*/  LOP3.LUT R42, R42, 0xbfffffff, RZ, 0xc0, !PT ;  /* 0xbfffffff2a2a7812 */ /* 0x000fe400078ec0ff */
[----:B------:R-:W-:Y:S02]  /*b5530*/  @P2 LOP3.LUT R41, R41, 0x1, RZ, 0xfc, !PT ;  /* 0x0000000129292812 */ /* 0x000fe400078efcff */
[----:B------:R-:W-:Y:S02]  /*b5540*/  @P1 LOP3.LUT R42, R42, 0x40000000, RZ, 0xfc, !PT ;  /* 0x400000002a2a1812 */ /* 0x000fe400078efcff */
[----:B------:R-:W-:-:S02]  /*b5550*/  ISETP.GE.AND P1, PT, R22, UR46, PT ;  /* 0x0000002e16007c0c */ /* 0x000fc4000bf26270 */
[----:B------:R-:W-:Y:S02]  /*b5560*/  LOP3.LUT R41, R41, 0xfffffffb, RZ, 0xc0, !PT ;  /* 0xfffffffb29297812 */ /* 0x000fe400078ec0ff */
[----:B----4-:R-:W-:Y:S01]  /*b5570*/  ISETP.GE.AND P2, PT, R21, UR18, PT ;  /* 0x0000001215007c0c */ /* 0x010fe2000bf46270 */
[----:B------:R-:W4:Y:S04]  /*b5580*/  LDL.LU R22, [R1+0x3090] ;  /* 0x0030900001167983 */ /* 0x000f280000300800 */
[----:B------:R-:W4:Y:S01]  /*b5590*/  LDL.LU R21, [R1+0x308c] ;  /* 0x00308c0001157983 */ /* 0x000f220000300800 */
[----:B------:R-:W-:Y:S01]  /*b55a0*/  @P3 LOP3.LUT R41, R41, 0x4, RZ, 0xfc, !PT ;  /* 0x0000000429293812 */ /* 0x000fe200078efcff */
[----:B------:R-:W0:Y:S03]  /*b55b0*/  LDCU UR46, c[0x0][0x39c] ;  /* 0x00007380ff2e77ac */ /* 0x000e260008000800 */
[----:B------:R-:W-:-:S02]  /*b55c0*/  LOP3.LUT R41, R41, 0xffffffef, RZ, 0xc0, !PT ;  /* 0xffffffef29297812 */ /* 0x000fc400078ec0ff */
[----:B------:R-:W-:Y:S02]  /*b55d0*/  ISETP.GE.AND P3, PT, R20, UR16, PT ;  /* 0x0000001014007c0c */ /* 0x000fe4000bf66270 */
[----:B------:R-:W4:Y:S01]  /*b55e0*/  LDL.LU R20, [R1+0x3088] ;  /* 0x0030880001147983 */ /* 0x000f220000300800 */
[----:B------:R-:W-:-:S04]  /*b55f0*/  @P1 LOP3.LUT R41, R41, 0x10, RZ, 0xfc, !PT ;  /* 0x0000001029291812 */ /* 0x000fc800078efcff */
[----:B------:R-:W-:Y:S02]  /*b5600*/  LOP3.LUT R41, R41, 0xffffffbf, RZ, 0xc0, !PT ;  /* 0xffffffbf29297812 */ /* 0x000fe400078ec0ff */
        /* <DEDUP_REMOVED lines=12> */
[----:B------:R-:W-:Y:S01]  /*b56d0*/  ISETP.GE.AND P1, PT, R28, UR28, PT ;  /* 0x0000001c1c007c0c */ /* 0x000fe2000bf26270 */
[----:B------:R-:W0:Y:S01]  /*b56e0*/  LDCU UR28, c[0x0][0x39c] ;  /* 0x00007380ff1c77ac */ /* 0x000e220008000800 */
[----:B------:R-:W4:Y:S01]  /*b56f0*/  LDL.LU R28, [R1+0x3078] ;  /* 0x00307800011c7983 */ /* 0x000f220000300800 */
[----:B------:R-:W-:-:S04]  /*b5700*/  @P2 LOP3.LUT R41, R41, 0x2000, RZ, 0xfc, !PT ;  /* 0x0000200029292812 */ /* 0x000fc800078efcff */
[----:B------:R-:W-:Y:S02]  /*b5710*/  LOP3.LUT R41, R41, 0xfffeffff, RZ, 0xc0, !PT ;  /* 0xfffeffff29297812 */ /* 0x000fe400078ec0ff */
[----:B------:R-:W-:Y:S01]  /*b5720*/  ISETP.GE.AND P2, PT, R59, UR49, PT ;  /* 0x000000313b007c0c */ /* 0x000fe2000bf46270 */
[----:B------:R-:W0:Y:S01]  /*b5730*/  LDCU UR49, c[0x0][0x39c] ;  /* 0x00007380ff3177ac */ /* 0x000e220008000800 */
[----:B------:R-:W4:Y:S01]  /*b5740*/  LDL.LU R59, [R1+0x3074] ;  /* 0x00307400013b7983 */ /* 0x000f220000300800 */
[----:B------:R-:W-:-:S04]  /*b5750*/  @P3 LOP3.LUT R41, R41, 0x10000, RZ, 0xfc, !PT ;  /* 0x0001000029293812 */ /* 0x000fc800078efcff */
[----:B------:R-:W-:-:S04]  /*b5760*/  LOP3.LUT R41, R41, 0xfffdffff, RZ, 0xc0, !PT ;  /* 0xfffdffff29297812 */ /* 0x000fc800078ec0ff */
[----:B------:R-:W-:Y:S02]  /*b5770*/  @P1 LOP3.LUT R41, R41, 0x20000, RZ, 0xfc, !PT ;  /* 0x0002000029291812 */ /* 0x000fe400078efcff */
[----:B------:R-:W-:Y:S02]  /*b5780*/  ISETP.GE.AND P3, PT, R58, UR26, PT ;  /* 0x0000001a3a007c0c */ /* 0x000fe4000bf66270 */
[----:B------:R-:W-:Y:S01]  /*b5790*/  ISETP.GE.AND P1, PT, R57, UR19, PT ;  /* 0x0000001339007c0c */ /* 0x000fe2000bf26270 */
[----:B------:R-:W4:Y:S01]  /*b57a0*/  LDL.LU R58, [R1+0x3070] ;  /* 0x00307000013a7983 */ /* 0x000f220000300800 */
[----:B------:R-:W-:-:S03]  /*b57b0*/  LOP3.LUT R41, R41, 0xffefffff, RZ, 0xc0, !PT ;  /* 0xffefffff29297812 */ /* 0x000fc600078ec0ff */
[----:B------:R-:W4:Y:S01]  /*b57c0*/  LDL.LU R57, [R1+0x306c] ;  /* 0x00306c0001397983 */ /* 0x000f220000300800 */
[----:B------:R-:W0:Y:S01]  /*b57d0*/  LDCU.64 UR18, c[0x0][0x398] ;  /* 0x00007300ff1277ac */ /* 0x000e220008000a00 */
[----:B------:R-:W-:Y:S02]  /*b57e0*/  @P2 LOP3.LUT R41, R41, 0x100000, RZ, 0xfc, !PT ;  /* 0x0010000029292812 */ /* 0x000fe400078efcff */
[----:B------:R-:W-:Y:S01]  /*b57f0*/  ISETP.GE.AND P2, PT, R56, UR52, PT ;  /* 0x0000003438007c0c */ /* 0x000fe2000bf46270 */
[----:B------:R-:W0:Y:S01]  /*b5800*/  LDCU UR52, c[0x0][0x39c] ;  /* 0x00007380ff3477ac */ /* 0x000e220008000800 */
[----:B------:R-:W4:Y:S01]  /*b5810*/  LDL.LU R56, [R1+0x3068] ;  /* 0x0030680001387983 */ /* 0x000f220000300800 */
[----:B------:R-:W-:-:S04]  /*b5820*/  LOP3.LUT R41, R41, 0xffbfffff, RZ, 0xc0, !PT ;  /* 0xffbfffff29297812 */ /* 0x000fc800078ec0ff */
        /* <DEDUP_REMOVED lines=8> */
[----:B------:R-:W0:Y:S01]  /*b58b0*/  LDCU.64 UR16, c[0x0][0x398] ;  /* 0x00007300ff1077ac */ /* 0x000e220008000a00 */
[----:B------:R-:W4:Y:S01]  /*b58c0*/  LDL.LU R52, [R1+0x3060] ;  /* 0x0030600001347983 */ /* 0x000f220000300800 */
[----:B------:R-:W-:Y:S02]  /*b58d0*/  @P2 LOP3.LUT R41, R41, 0x4000000, RZ, 0xfc, !PT ;  /* 0x0400000029292812 */ /* 0x000fe400078efcff */
[----:B------:R-:W-:Y:S01]  /*b58e0*/  ISETP.GE.AND P2, PT, R51, UR55, PT ;  /* 0x0000003733007c0c */ /* 0x000fe2000bf46270 */
[----:B------:R-:W0:Y:S01]  /*b58f0*/  LDCU UR55, c[0x0][0x39c] ;  /* 0x00007380ff3777ac */ /* 0x000e220008000800 */
[----:B------:R-:W4:Y:S01]  /*b5900*/  LDL.LU R51, [R1+0x305c] ;  /* 0x00305c0001337983 */ /* 0x000f220000300800 */
[----:B------:R-:W-:-:S04]  /*b5910*/  LOP3.LUT R41, R41, 0xefffffff, RZ, 0xc0, !PT ;  /* 0xefffffff29297812 */ /* 0x000fc800078ec0ff */
[----:B------:R-:W-:Y:S02]  /*b5920*/  @P3 LOP3.LUT R41, R41, 0x10000000, RZ, 0xfc, !PT ;  /* 0x1000000029293812 */ /* 0x000fe400078efcff */
[----:B------:R-:W-:Y:S01]  /*b5930*/  ISETP.GE.AND P3, PT, R50, UR42, PT ;  /* 0x0000002a32007c0c */ /* 0x000fe2000bf66270 */
[----:B------:R-:W0:Y:S01]  /*b5940*/  LDCU UR42, c[0x0][0x39c] ;  /* 0x00007380ff2a77ac */ /* 0x000e220008000800 */
[----:B------:R-:W4:Y:S01]  /*b5950*/  LDL.LU R50, [R1+0x3058] ;  /* 0x0030580001327983 */ /* 0x000f220000300800 */
[----:B------:R-:W-:-:S04]  /*b5960*/  LOP3.LUT R41, R41, 0xbfffffff, RZ, 0xc0, !PT ;  /* 0xbfffffff29297812 */ /* 0x000fc800078ec0ff */
[----:B------:R-:W-:Y:S02]  /*b5970*/  @P1 LOP3.LUT R41, R41, 0x40000000, RZ, 0xfc, !PT ;  /* 0x4000000029291812 */ /* 0x000fe400078efcff */
[----:B------:R-:W-:Y:S01]  /*b5980*/  ISETP.GE.AND P1, PT, R49, UR25, PT ;  /* 0x0000001931007c0c */ /* 0x000fe2000bf26270 */
[----:B------:R-:W0:Y:S01]  /*b5990*/  LDCU.64 UR24, c[0x0][0x398] ;  /* 0x00007300ff1877ac */ /* 0x000e220008000a00 */
[----:B------:R-:W4:Y:S01]  /*b59a0*/  LDL.LU R49, [R1+0x3054] ;  /* 0x0030540001317983 */ /* 0x000f220000300800 */
[----:B--2---:R-:W-:-:S04]  /*b59b0*/  LOP3.LUT R40, R40, 0xfffffffe, RZ, 0xc0, !PT ;  /* 0xfffffffe28287812 */ /* 0x004fc800078ec0ff */
[----:B------:R-:W-:-:S04]  /*b59c0*/  @P2 LOP3.LUT R40, R40, 0x1, RZ, 0xfc, !PT ;  /* 0x0000000128282812 */ /* 0x000fc800078efcff */
[----:B------:R-:W-:Y:S02]  /*b59d0*/  LOP3.LUT R40, R40, 0xfffffff7, RZ, 0xc0, !PT ;  /* 0xfffffff728287812 */ /* 0x000fe400078ec0ff */
[----:B------:R-:W-:Y:S02]  /*b59e0*/  ISETP.GE.AND P2, PT, R48, UR56, PT ;  /* 0x0000003830007c0c */ /* 0x000fe4000bf46270 */
[----:B---3--:R-:W-:Y:S01]  /*b59f0*/  LOP3.LUT R39, R39, 0xfffffffe, RZ, 0xc0, !PT ;  /* 0xfffffffe27277812 */ /* 0x008fe200078ec0ff */
[----:B------:R-:W2:Y:S01]  /*b5a00*/  LDL.LU R48, [R1+0x3050] ;  /* 0x0030500001307983 */ /* 0x000ea20000300800 */
[----:B------:R-:W-:Y:S01]  /*b5a10*/  @P3 LOP3.LUT R40, R40, 0x8, RZ, 0xfc, !PT ;  /* 0x0000000828283812 */ /* 0x000fe200078efcff */
[----:B------:R-:W3:Y:S03]  /*b5a20*/  LDCU UR56, c[0x0][0x39c] ;  /* 0x00007380ff3877ac */ /* 0x000ee60008000800 */
[----:B------:R-:W-:-:S02]  /*b5a30*/  LOP3.LUT R40, R40, 0xffffffbf, RZ, 0xc0, !PT ;  /* 0xffffffbf28287812 */ /* 0x000fc400078ec0ff */
[----:B------:R-:W-:Y:S01]  /*b5a40*/  ISETP.GE.AND P3, PT, R47, UR48, PT ;  /* 0x000000302f007c0c */ /* 0x000fe2000bf66270 */
[----:B------:R-:W0:Y:S01]  /*b5a50*/  LDCU UR48, c[0x0][0x39c] ;  /* 0x00007380ff3077ac */ /* 0x000e220008000800 */
[----:B------:R-:W2:Y:S01]  /*b5a60*/  LDL.LU R47, [R1+0x304c] ;  /* 0x00304c00012f7983 */ /* 0x000ea20000300800 */
[----:B------:R-:W-:-:S04]  /*b5a70*/  @P1 LOP3.LUT R40, R40, 0x40, RZ, 0xfc, !PT ;  /* 0x0000004028281812 */ /* 0x000fc800078efcff */
[----:B------:R-:W-:Y:S02]  /*b5a80*/  LOP3.LUT R40, R40, 0xffffff7f, RZ, 0xc0, !PT ;  /* 0xffffff7f28287812 */ /* 0x000fe400078ec0ff */
[----:B------:R-:W-:Y:S01]  /*b5a90*/  ISETP.GE.AND P1, PT, R46, UR23, PT ;  /* 0x000000172e007c0c */ /* 0x000fe2000bf26270 */
[----:B------:R-:W0:Y:S01]  /*b5aa0*/  LDCU.64 UR22, c[0x0][0x398] ;  /* 0x00007300ff1677ac */ /* 0x000e220008000a00 */
[----:B------:R-:W2:Y:S01]  /*b5ab0*/  LDL.LU R46, [R1+0x3048] ;  /* 0x00304800012e7983 */ /* 0x000ea20000300800 */
[----:B------:R-:W-:-:S04]  /*b5ac0*/  @P2 LOP3.LUT R40, R40, 0x80, RZ, 0xfc, !PT ;  /* 0x0000008028282812 */ /* 0x000fc800078efcff */
[----:B------:R-:W-:Y:S02]  /*b5ad0*/  LOP3.LUT R40, R40, 0xfffffbff, RZ, 0xc0, !PT ;  /* 0xfffffbff28287812 */ /* 0x000fe400078ec0ff */
[----:B------:R-:W-:Y:S01]  /*b5ae0*/  ISETP.GE.AND P2, PT, R45, UR58, PT ;  /* 0x0000003a2d007c0c */ /* 0x000fe2000bf46270 */
[----:B------:R-:W0:Y:S01]  /*b5af0*/  LDCU UR58, c[0x0][0x39c] ;  /* 0x00007380ff3a77ac */ /* 0x000e220008000800 */
        /* <DEDUP_REMOVED lines=36> */
[----:B------:R-:W-:Y:S02]  /*b5d40*/  @P1 LOP3.LUT R40, R40, 0x2000000, RZ, 0xfc, !PT ;  /* 0x0200000028281812 */ /* 0x000fe400078efcff */
[----:B------:R-:W-:Y:S01]  /*b5d50*/  ISETP.GE.AND P1, PT, R3, UR64, PT ;  /* 0x0000004003007c0c */ /* 0x000fe2000bf26270 */
[----:B------:R-:W0:Y:S01]  /*b5d60*/  LDCU UR64, c[0x0][0x39c] ;  /* 0x00007380ff4077ac */ /* 0x000e220008000800 */
[----:B------:R-:W2:Y:S01]  /*b5d70*/  LDL.LU R3, [R1+0x3024] ;  /* 0x0030240001037983 */ /* 0x000ea20000300800 */
        /* <DEDUP_REMOVED lines=9> */
[----:B------:R-:W-:Y:S01]  /*b5e10*/  LOP3.LUT R39, R39, 0xfffffffb, RZ, 0xc0, !PT ;  /* 0xfffffffb27277812 */ /* 0x000fe200078ec0ff */
[----:B------:R-:W3:Y:S01]  /*b5e20*/  LDL.LU R61, [R1+0x301c] ;  /* 0x00301c00013d7983 */ /* 0x000ee20000300800 */
[----:B------:R-:W-:Y:S01]  /*b5e30*/  ISETP.GE.AND P1, PT, R55, UR68, PT ;  /* 0x0000004437007c0c */ /* 0x000fe2000bf26270 */
[----:B------:R-:W0:Y:S01]  /*b5e40*/  LDCU UR67, c[0x0][0x398] ;  /* 0x00007300ff4377ac */ /* 0x000e220008000800 */
[----:B------:R-:W-:-:S04]  /*b5e50*/  @P2 LOP3.LUT R39, R39, 0x4, RZ, 0xfc, !PT ;  /* 0x0000000427272812 */ /* 0x000fc800078efcff */
[----:B------:R-:W-:-:S04]  /*b5e60*/  LOP3.LUT R39, R39, 0xffffffef, RZ, 0xc0, !PT ;  /* 0xffffffef27277812 */ /* 0x000fc800078ec0ff */
[----:B------:R-:W-:Y:S02]  /*b5e70*/  @P3 LOP3.LUT R39, R39, 0x10, RZ, 0xfc, !PT ;  /* 0x0000001027273812 */ /* 0x000fe400078efcff */
[----:B------:R-:W-:Y:S02]  /*b5e80*/  ISETP.GE.AND P3, PT, R35, UR72, PT ;  /* 0x0000004823007c0c */ /* 0x000fe4000bf66270 */
[----:B------:R-:W3:Y:S04]  /*b5e90*/  LDL.LU R35, [R1+0x40] ;  /* 0x0000400001237983 */ /* 0x000ee80000300800 */
[----:B------:R-:W3:Y:S04]  /*b5ea0*/  LDL.LU R25, [R1+0x274] ;  /* 0x0002740001197983 */ /* 0x000ee80000300800 */
[----:B------:R-:W3:Y:S04]  /*b5eb0*/  LDL.LU R26, [R1+0x1c4] ;  /* 0x0001c400011a7983 */ /* 0x000ee80000300800 */
[----:B------:R-:W3:Y:S04]  /*b5ec0*/  LDL.LU R27, [R1+0x270] ;  /* 0x00027000011b7983 */ /* 0x000ee80000300800 */
[----:B------:R0:W-:Y:S04]  /*b5ed0*/  STL.64 [R1+0x3160], R14 ;  /* 0x0031600e01007387 */ /* 0x0001e80000100a00 */
[----:B0-----:R-:W3:Y:S04]  /*b5ee0*/  LDL.LU R14, [R1+0x278] ;  /* 0x00027800010e7983 */ /* 0x001ee80000300800 */
        /* <DEDUP_REMOVED lines=10> */
[----:B----4-:R0:W-:Y:S04]  /*b5f90*/  STL.64 [R1+0x3140], R22 ;  /* 0x0031401601007387 */ /* 0x0101e80000100a00 */
[----:B0-----:R-:W4:Y:S04]  /*b5fa0*/  LDL.LU R22, [R1+0x148] ;  /* 0x0001480001167983 */ /* 0x001f280000300800 */
[----:B------:R-:W4:Y:S04]  /*b5fb0*/  LDL.LU R23, [R1+0x184] ;  /* 0x0001840001177983 */ /* 0x000f280000300800 */
[----:B------:R0:W-:Y:S04]  /*b5fc0*/  STL.64 [R1+0x3138], R20 ;  /* 0x0031381401007387 */ /* 0x0001e80000100a00 */
        /* <DEDUP_REMOVED lines=13> */
[----:B------:R-:W4:Y:S01]  /*b60a0*/  LDL.LU R57, [R1+0x1b0] ;  /* 0x0001b00001397983 */ /* 0x000f220000300800 */
[----:B------:R-:W0:Y:S01]  /*b60b0*/  S2R R55, SR_TID.X ;  /* 0x0000000000377919 */ /* 0x000e220000002100 */
[----:B------:R-:W-:-:S02]  /*b60c0*/  ISETP.GE.AND P2, PT, R44, UR70, PT ;  /* 0x000000462c007c0c */ /* 0x000fc4000bf46270 */
[----:B------:R-:W-:Y:S01]  /*b60d0*/  LOP3.LUT R44, R44, 0xfffffffb, RZ, 0xc0, !PT ;  /* 0xfffffffb2c2c7812 */ /* 0x000fe200078ec0ff */
[----:B------:R-:W-:Y:S04]  /*b60e0*/  STL [R1+0x30f4], R43 ;  /* 0x0030f42b01007387 */ /* 0x000fe80000100800 */
[----:B------:R-:W-:Y:S04]  /*b60f0*/  STL [R1+0x30f0], R42 ;  /* 0x0030f02a01007387 */ /* 0x000fe80000100800 */
[----:B------:R-:W-:Y:S04]  /*b6100*/  STL [R1+0x30e0], R41 ;  /* 0x0030e02901007387 */ /* 0x000fe80000100800 */
[----:B------:R-:W-:Y:S01]  /*b6110*/  STL [R1+0x30dc], R40 ;  /* 0x0030dc2801007387 */ /* 0x000fe20000100800 */
[----:B------:R-:W-:-:S03]  /*b6120*/  @P0 LOP3.LUT R44, R44, 0x4, RZ, 0xfc, !PT ;  /* 0x000000042c2c0812 */ /* 0x000fc600078efcff */
[----:B------:R-:W-:Y:S04]  /*b6130*/  STL [R1+0x30d8], R39 ;  /* 0x0030d82701007387 */ /* 0x000fe80000100800 */
[----:B------:R-:W-:Y:S04]  /*b6140*/  STL [R1+0x30d4], R54 ;  /* 0x0030d43601007387 */ /* 0x000fe80000100800 */
[----:B------:R-:W-:Y:S04]  /*b6150*/  STL [R1+0x30d0], R53 ;  /* 0x0030d03501007387 */ /* 0x000fe80000100800 */
[----:B------:R-:W-:Y:S01]  /*b6160*/  STL [R1+0x30c4], R52 ;  /* 0x0030c43401007387 */ /* 0x000fe20000100800 */
[----:B------:R-:W-:-:S03]  /*b6170*/  LOP3.LUT R44, R44, 0xfffffffd, RZ, 0xc0, !PT ;  /* 0xfffffffd2c2c7812 */ /* 0x000fc600078ec0ff */
[----:B------:R-:W-:Y:S04]  /*b6180*/  STL [R1+0x30c0], R51 ;  /* 0x0030c03301007387 */ /* 0x000fe80000100800 */
[----:B------:R-:W-:Y:S04]  /*b6190*/  STL [R1+0x30bc], R50 ;  /* 0x0030bc3201007387 */ /* 0x000fe80000100800 */
[----:B------:R-:W-:Y:S01]  /*b61a0*/  STL [R1+0x30b8], R49 ;  /* 0x0030b83101007387 */ /* 0x000fe20000100800 */
[----:B------:R-:W-:-:S04]  /*b61b0*/  @P1 LOP3.LUT R44, R44, 0x2, RZ, 0xfc, !PT ;  /* 0x000000022c2c1812 */ /* 0x000fc800078efcff */
[----:B------:R-:W-:-:S04]  /*b61c0*/  LOP3.LUT R44, R44, 0xfffffffe, RZ, 0xc0, !PT ;  /* 0xfffffffe2c2c7812 */ /* 0x000fc800078ec0ff */
[----:B------:R-:W-:Y:S01]  /*b61d0*/  @P2 LOP3.LUT R44, R44, 0x1, RZ, 0xfc, !PT ;  /* 0x000000012c2c2812 */ /* 0x000fe200078efcff */
[----:B--2---:R-:W-:Y:S04]  /*b61e0*/  STL [R1+0x30ac], R48 ;  /* 0x0030ac3001007387 */ /* 0x004fe80000100800 */
[----:B------:R-:W-:Y:S01]  /*b61f0*/  STL [R1+0x30a8], R47 ;  /* 0x0030a82f01007387 */ /* 0x000fe20000100800 */
[----:B0-----:R-:W-:-:S03]  /*b6200*/  LOP3.LUT R55, R55, 0x1f, RZ, 0xc0, !PT ;  /* 0x0000001f37377812 */ /* 0x001fc600078ec0ff */
[----:B------:R-:W-:Y:S04]  /*b6210*/  STL [R1+0x309c], R5 ;  /* 0x00309c0501007387 */ /* 0x000fe80000100800 */
[----:B------:R-:W-:Y:S01]  /*b6220*/  STL [R1+0x3098], R46 ;  /* 0x0030982e01007387 */ /* 0x000fe20000100800 */
[----:B------:R-:W-:-:S04]  /*b6230*/  LOP3.LUT R3, R3, 0x7fffffff, RZ, 0xc0, !PT ;  /* 0x7fffffff03037812 */ /* 0x000fc800078ec0ff */
[----:B------:R-:W-:-:S04]  /*b6240*/  @P3 LOP3.LUT R3, R3, 0x80000000, RZ, 0xfc, !PT ;  /* 0x8000000003033812 */ /* 0x000fc800078efcff */
[----:B------:R-:W-:-:S04]  /*b6250*/  LOP3.LUT R3, R3, 0xbfffffff, RZ, 0xc0, !PT ;  /* 0xbfffffff03037812 */ /* 0x000fc800078ec0ff */
[----:B------:R-:W-:-:S04]  /*b6260*/  @P4 LOP3.LUT R3, R3, 0x40000000, RZ, 0xfc, !PT ;  /* 0x4000000003034812 */ /* 0x000fc800078efcff */
[----:B------:R-:W-:Y:S01]  /*b6270*/  LOP3.LUT R3, R3, 0xdfffffff, RZ, 0xc0, !PT ;  /* 0xdfffffff03037812 */ /* 0x000fe200078ec0ff */
[----:B------:R-:W-:Y:S03]  /*b6280*/  STL [R1+0x3094], R6 ;  /* 0x0030940601007387 */ /* 0x000fe60000100800 */
[----:B------:R-:W-:Y:S01]  /*b6290*/  @P5 LOP3.LUT R3, R3, 0x20000000, RZ, 0xfc, !PT ;  /* 0x2000000003035812 */ /* 0x000fe200078efcff */
[----:B------:R-:W-:Y:S04]  /*b62a0*/  STL [R1+0x3090], R45 ;  /* 0x0030902d01007387 */ /* 0x000fe80000100800 */
[----:B------:R-:W-:Y:S04]  /*b62b0*/  STL [R1+0x3074], R7 ;  /* 0x0030740701007387 */ /* 0x000fe80000100800 */
[----:B------:R-:W-:Y:S01]  /*b62c0*/  STL [R1+0x3070], R36 ;  /* 0x0030702401007387 */ /* 0x000fe20000100800 */
[----:B------:R-:W-:-:S03]  /*b62d0*/  LOP3.LUT R3, R3, 0xefffffff, RZ, 0xc0, !PT ;  /* 0xefffffff03037812 */ /* 0x000fc600078ec0ff */
[----:B---3--:R-:W-:Y:S04]  /*b62e0*/  STL [R1+0x306c], R60 ;  /* 0x00306c3c01007387 */ /* 0x008fe80000100800 */
[----:B------:R-:W-:Y:S04]  /*b62f0*/  STL [R1+0x3068], R61 ;  /* 0x0030683d01007387 */ /* 0x000fe80000100800 */
[----:B------:R-:W-:Y:S01]  /*b6300*/  STL [R1+0x305c], R37 ;  /* 0x00305c2501007387 */ /* 0x000fe20000100800 */
[----:B------:R-:W-:-:S03]  /*b6310*/  @P6 LOP3.LUT R3, R3, 0x10000000, RZ, 0xfc, !PT ;  /* 0x1000000003036812 */ /* 0x000fc600078efcff */
[----:B------:R-:W-:Y:S04]  /*b6320*/  STL [R1+0x3058], R38 ;  /* 0x0030582601007387 */ /* 0x000fe80000100800 */
[----:B------:R-:W-:Y:S04]  /*b6330*/  STL [R1+0x301c], R0 ;  /* 0x00301c0001007387 */ /* 0x000fe80000100800 */
[----:B------:R-:W-:Y:S04]  /*b6340*/  STL [R1+0x304c], R44 ;  /* 0x00304c2c01007387 */ /* 0x000fe80000100800 */
[----:B------:R-:W-:Y:S04]  /*b6350*/  STL [R1+0x30f8], R4 ;  /* 0x0030f80401007387 */ /* 0x000fe80000100800 */
[----:B------:R-:W-:Y:S04]  /*b6360*/  STL [R1+0x3048], R3 ;  /* 0x0030480301007387 */ /* 0x000fe80000100800 */
[----:B------:R0:W-:Y:S01]  /*b6370*/  STL [R1+0x30fc], R2 ;  /* 0x0030fc0201007387 */ /* 0x0001e20000100800 */
[----:B------:R-:W-:-:S02]  /*b6380*/  LOP3.LUT P6, RZ, R2, 0x20000000, RZ, 0xc0, !PT ;  /* 0x2000000002ff7812 */ /* 0x000fc400078cc0ff */
[----:B0-----:R-:W-:Y:S02]  /*b6390*/  PRMT R2, R17, 0x3340, R16 ;  /* 0x0000334011027816 */ /* 0x001fe40000000010 */
[----:B----4-:R-:W-:Y:S02]  /*b63a0*/  PRMT R0, R23, 0x3340, R22 ;  /* 0x0000334017007816 */ /* 0x010fe40000000016 */
[----:B------:R-:W-:-:S05]  /*b63b0*/  PRMT R3, R20, 0x3340, R31 ;  /* 0x0000334014037816 */ /* 0x000fca000000001f */
[----:B------:R-:W-:Y:S04]  /*b63c0*/  STL [R1+0x2fc], R3 ;  /* 0x0002fc0301007387 */ /* 0x000fe80000100800 */
[----:B------:R-:W-:Y:S04]  /*b63d0*/  STL [R1+0x390], R0 ;  /* 0x0003900001007387 */ /* 0x000fe80000100800 */
[----:B------:R-:W2:Y:S04]  /*b63e0*/  LDL.LU R31, [R1+0x1d8] ;  /* 0x0001d800011f7983 */ /* 0x000ea80000300800 */
[----:B------:R-:W2:Y:S04]  /*b63f0*/  LDL.LU R20, [R1+0x288] ;  /* 0x0002880001147983 */ /* 0x000ea80000300800 */
[----:B------:R-:W3:Y:S04]  /*b6400*/  LDL.LU R22, [R1+0x1dc] ;  /* 0x0001dc0001167983 */ /* 0x000ee80000300800 */
[----:B------:R-:W3:Y:S04]  /*b6410*/  LDL.LU R23, [R1+0x284] ;  /* 0x0002840001177983 */ /* 0x000ee80000300800 */
[----:B------:R-:W4:Y:S04]  /*b6420*/  LDL.LU R16, [R1+0x1e0] ;  /* 0x0001e00001107983 */ /* 0x000f280000300800 */
[----:B------:R-:W4:Y:S01]  /*b6430*/  LDL.LU R17, [R1+0x280] ;  /* 0x0002800001117983 */ /* 0x000f220000300800 */
[----:B------:R-:W-:-:S13]  /*b6440*/  R2UR UR4, R56 ;  /* 0x00000000380472ca */ /* 0x000fda00000e0000 */
[----:B------:R-:W-:Y:S02]  /*b6450*/  LEA R55, R55, UR4, 0x4 ;  /* 0x0000000437377c11 */ /* 0x000fe4000f8e20ff */
[C---:B------:R-:W-:Y:S02]  /*b6460*/  LOP3.LUT P0, RZ, R4.reuse, 0x80, RZ, 0xc0, !PT ;  /* 0x0000008004ff7812 */ /* 0x040fe4000780c0ff */
[C---:B------:R-:W-:Y:S02]  /*b6470*/  LOP3.LUT P1, RZ, R4.reuse, 0x40, RZ, 0xc0, !PT ;  /* 0x0000004004ff7812 */ /* 0x040fe4000782c0ff */
[C---:B------:R-:W-:Y:S02]  /*b6480*/  LOP3.LUT P2, RZ, R4.reuse, 0x20, RZ, 0xc0, !PT ;  /* 0x0000002004ff7812 */ /* 0x040fe4000784c0ff */
[C---:B------:R-:W-:Y:S01]  /*b6490*/  LOP3.LUT P3, RZ, R4.reuse, 0x8, RZ, 0xc0, !PT ;  /* 0x0000000804ff7812 */ /* 0x040fe2000786c0ff */
[----:B------:R0:W-:Y:S01]  /*b64a0*/  STSM.16.M88.4 [R55], R8 ;  /* 0x0000000837007844 */ /* 0x0001e20000000200 */
[----:B------:R-:W-:-:S02]  /*b64b0*/  LOP3.LUT P4, RZ, R4, 0x4, RZ, 0xc0, !PT ;  /* 0x0000000404ff7812 */ /* 0x000fc4000788c0ff */
[----:B------:R-:W-:Y:S01]  /*b64c0*/  LOP3.LUT P5, RZ, R4, 0x2, RZ, 0xc0, !PT ;  /* 0x0000000204ff7812 */ /* 0x000fe200078ac0ff */
[----:B------:R-:W-:Y:S01]  /*b64d0*/  NOP ;  /* 0x0000000000007918 */ /* 0x000fe20000000000 */
[----:B------:R-:W1:Y:S01]  /*b64e0*/  LDS.128 R4, [R55] ;  /* 0x0000000037047984 */ /* 0x000e620000000c00 */
[----:B------:R-:W1:Y:S01]  /*b64f0*/  LDCU.64 UR4, c[0x0][0x398] ;  /* 0x00007300ff0477ac */ /* 0x000e620008000a00 */
[----:B0-----:R-:W-:Y:S02]  /*b6500*/  PRMT R8, R19, 0x5410, R18 ;  /* 0x0000541013087816 */ /* 0x001fe40000000012 */
[----:B------:R-:W2:Y:S04]  /*b6510*/  LDL.LU R18, [R1+0x1ac] ;  /* 0x0001ac0001127983 */ /* 0x000ea80000300800 */
[----:B------:R-:W2:Y:S01]  /*b6520*/  LDL.LU R19, [R1+0x258] ;  /* 0x0002580001137983 */ /* 0x000ea20000300800 */
[----:B------:R-:W-:-:S02]  /*b6530*/  PRMT R9, R58, 0x5410, R57 ;  /* 0x000054103a097816 */ /* 0x000fc40000000039 */
[----:B------:R-:W-:Y:S02]  /*b6540*/  PRMT R10, R28, 0x5410, R59 ;  /* 0x000054101c0a7816 */ /* 0x000fe4000000003b */
[----:B------:R-:W-:Y:S01]  /*b6550*/  PRMT R11, R30, 0x5410, R29 ;  /* 0x000054101e0b7816 */ /* 0x000fe2000000001d */
[----:B------:R-:W-:-:S04]  /*b6560*/  NOP ;  /* 0x0000000000007918 */ /* 0x000fc80000000000 */
[----:B------:R0:W-:Y:S01]  /*b6570*/  STSM.16.M88.4 [R55], R8 ;  /* 0x0000000837007844 */ /* 0x0001e20000000200 */
[----:B------:R-:W-:-:S03]  /*b6580*/  NOP ;  /* 0x0000000000007918 */ /* 0x000fc60000000000 */
[----:B------:R-:W1:Y:S01]  /*b6590*/  LDS.128 R36, [R55] ;  /* 0x0000000037247984 */ /* 0x000e620000000c00 */
[----:B0-----:R-:W-:Y:S02]  /*b65a0*/  PRMT R10, R25, 0x5410, R15 ;  /* 0x00005410190a7816 */ /* 0x001fe4000000000f */
[----:B------:R-:W-:Y:S01]  /*b65b0*/  PRMT R11, R27, 0x5410, R26 ;  /* 0x000054101b0b7816 */ /* 0x000fe2000000001a */
[----:B-1----:R-:W-:Y:S04]  /*b65c0*/  STL [R1+0x374], R5 ;  /* 0x0003740501007387 */ /* 0x002fe80000100800 */
[----:B------:R-:W-:Y:S04]  /*b65d0*/  STL.64 [R1+0x378], R6 ;  /* 0x0003780601007387 */ /* 0x000fe80000100a00 */
[----:B------:R-:W2:Y:S04]  /*b65e0*/  LDL.LU R15, [R1+0x1e8] ;  /* 0x0001e800010f7983 */ /* 0x000ea80000300800 */
[----:B------:R-:W2:Y:S01]  /*b65f0*/  LDL.LU R27, [R1+0x298] ;  /* 0x00029800011b7983 */ /* 0x000ea20000300800 */
[----:B------:R-:W-:-:S02]  /*b6600*/  PRMT R8, R12, 0x5410, R21 ;  /* 0x000054100c087816 */ /* 0x000fc40000000015 */
[----:B------:R-:W-:Y:S01]  /*b6610*/  PRMT R9, R14, 0x5410, R13 ;  /* 0x000054100e097816 */ /* 0x000fe2000000000d */
[----:B------:R-:W-:-:S04]  /*b6620*/  NOP ;  /* 0x0000000000007918 */ /* 0x000fc80000000000 */
[----:B------:R4:W-:Y:S04]  /*b6630*/  STSM.16.M88.4 [R55], R8 ;  /* 0x0000000837007844 */ /* 0x0009e80000000200 */
[----:B------:R-:W-:Y:S04]  /*b6640*/  STL [R1+0x2c0], R36 ;  /* 0x0002c02401007387 */ /* 0x000fe80000100800 */
[----:B------:R-:W-:Y:S04]  /*b6650*/  STL [R1+0x2cc], R39 ;  /* 0x0002cc2701007387 */ /* 0x000fe80000100800 */
[----:B------:R-:W2:Y:S04]  /*b6660*/  LDL.LU R21, [R1+0x1ec] ;  /* 0x0001ec0001157983 */ /* 0x000ea80000300800 */
[----:B------:R-:W2:Y:S04]  /*b6670*/  LDL.LU R12, [R1+0x294] ;  /* 0x00029400010c7983 */ /* 0x000ea80000300800 */
[----:B------:R-:W2:Y:S04]  /*b6680*/  LDL.LU R13, [R1+0x1f0] ;  /* 0x0001f000010d7983 */ /* 0x000ea80000300800 */
[----:B------:R-:W2:Y:S04]  /*b6690*/  LDL.LU R14, [R1+0x290] ;  /* 0x00029000010e7983 */ /* 0x000ea80000300800 */
[----:B------:R-:W2:Y:S04]  /*b66a0*/  LDL.LU R25, [R1+0x1f4] ;  /* 0x0001f40001197983 */ /* 0x000ea80000300800 */
[----:B------:R-:W2:Y:S01]  /*b66b0*/  LDL.LU R26, [R1+0x28c] ;  /* 0x00028c00011a7983 */ /* 0x000ea20000300800 */
[----:B----4-:R-:W-:-:S02]  /*b66c0*/  PRMT R10, R17, 0x5410, R16 ;  /* 0x00005410110a7816 */ /* 0x010fc40000000010 */
[----:B---3--:R-:W-:Y:S02]  /*b66d0*/  PRMT R9, R23, 0x5410, R22 ;  /* 0x0000541017097816 */ /* 0x008fe40000000016 */
[----:B--2---:R-:W-:Y:S01]  /*b66e0*/  PRMT R11, R19, 0x5410, R18 ;  /* 0x00005410130b7816 */ /* 0x004fe20000000012 */
[----:B------:R-:W-:Y:S01]  /*b66f0*/  NOP ;  /* 0x0000000000007918 */ /* 0x000fe20000000000 */
[----:B------:R-:W0:Y:S04]  /*b6700*/  LDS.128 R16, [R55] ;  /* 0x0000000037107984 */ /* 0x000e280000000c00 */
[----:B0-----:R0:W-:Y:S04]  /*b6710*/  STL.64 [R1+0x2b0], R16 ;  /* 0x0002b01001007387 */ /* 0x0011e80000100a00 */
[----:B------:R1:W-:Y:S04]  /*b6720*/  STL [R1+0x2bc], R19 ;  /* 0x0002bc1301007387 */ /* 0x0003e80000100800 */
        /* <DEDUP_REMOVED lines=10> */
[----:B0-----:R-:W4:Y:S01]  /*b67d0*/  LDL.LU R16, [R1+0x214] ;  /* 0x0002140001107983 */ /* 0x001f220000300800 */
[----:B------:R-:W-:-:S03]  /*b67e0*/  IMAD.MOV.U32 R41, RZ, RZ, R18 ;  /* 0x000000ffff297224 */ /* 0x000fc600078e0012 */
[----:B------:R-:W4:Y:S04]  /*b67f0*/  LDL.LU R17, [R1+0x584] ;  /* 0x0005840001117983 */ /* 0x000f280000300800 */
[----:B------:R-:W4:Y:S04]  /*b6800*/  LDL.LU R18, [R1+0x210] ;  /* 0x0002100001127983 */ /* 0x000f280000300800 */
[----:B-1----:R-:W4:Y:S01]  /*b6810*/  LDL.LU R19, [R1+0x580] ;  /* 0x0005800001137983 */ /* 0x002f220000300800 */
[----:B------:R-:W-:Y:S01]  /*b6820*/  PRMT R8, R20, 0x5410, R31 ;  /* 0x0000541014087816 */ /* 0x000fe2000000001f */
[----:B------:R-:W-:-:S04]  /*b6830*/  NOP ;  /* 0x0000000000007918 */ /* 0x000fc80000000000 */
[----:B------:R0:W-:Y:S01]  /*b6840*/  STSM.16.M88.4 [R55], R8 ;  /* 0x0000000837007844 */ /* 0x0001e20000000200 */
[----:B------:R-:W-:-:S03]  /*b6850*/  NOP ;  /* 0x0000000000007918 */ /* 0x000fc60000000000 */
[----:B------:R-:W1:Y:S01]  /*b6860*/  LDS.128 R44, [R55] ;  /* 0x00000000372c7984 */ /* 0x000e620000000c00 */
[----:B0-----:R-:W-:-:S03]  /*b6870*/  PRMT R8, R27, 0x5410, R15 ;  /* 0x000054101b087816 */ /* 0x001fc6000000000f */
[----:B------:R-:W4:Y:S04]  /*b6880*/  LDL.LU R15, [R1+0x20c] ;  /* 0x00020c00010f7983 */ /* 0x000f280000300800 */
[----:B------:R-:W4:Y:S01]  /*b6890*/  LDL.LU R27, [R1+0x548] ;  /* 0x00054800011b7983 */ /* 0x000f220000300800 */
[----:B------:R-:W-:Y:S02]  /*b68a0*/  PRMT R9, R12, 0x5410, R21 ;  /* 0x000054100c097816 */ /* 0x000fe40000000015 */
[----:B------:R-:W-:Y:S02]  /*b68b0*/  PRMT R10, R14, 0x5410, R13 ;  /* 0x000054100e0a7816 */ /* 0x000fe4000000000d */
[----:B------:R-:W-:Y:S01]  /*b68c0*/  PRMT R11, R26, 0x5410, R25 ;  /* 0x000054101a0b7816 */ /* 0x000fe20000000019 */
[----:B------:R-:W-:-:S04]  /*b68d0*/  NOP ;  /* 0x0000000000007918 */ /* 0x000fc80000000000 */
[----:B------:R2:W-:Y:S01]  /*b68e0*/  STSM.16.M88.4 [R55], R8 ;  /* 0x0000000837007844 */ /* 0x0005e20000000200 */
[----:B------:R-:W-:Y:S02]  /*b68f0*/  IMAD.MOV.U32 R43, RZ, RZ, R37 ;  /* 0x000000ffff2b7224 */ /* 0x000fe400078e0025 */
[----:B------:R-:W-:Y:S01]  /*b6900*/  IMAD.MOV.U32 R42, RZ, RZ, R38 ;  /* 0x000000ffff2a7224 */ /* 0x000fe200078e0026 */
[----:B-1----:R-:W-:Y:S04]  /*b6910*/  STL.64 [R1+0x2a0], R44 ;  /* 0x0002a02c01007387 */ /* 0x002fe80000100a00 */
[----:B------:R-:W-:Y:S04]  /*b6920*/  STL [R1+0x2a8], R46 ;  /* 0x0002a82e01007387 */ /* 0x000fe80000100800 */
[----:B------:R-:W4:Y:S04]  /*b6930*/  LDL.LU R31, [R1+0x224] ;  /* 0x00022400011f7983 */ /* 0x000f280000300800 */
[----:B------:R-:W4:Y:S04]  /*b6940*/  LDL.LU R20, [R1+0x5a8] ;  /* 0x0005a80001147983 */ /* 0x000f280000300800 */
[----:B------:R-:W4:Y:S01]  /*b6950*/  LDL.LU R21, [R1+0x220] ;  /* 0x0002200001157983 */ /* 0x000f220000300800 */
[----:B------:R-:W-:Y:S01]  /*b6960*/  IMAD.MOV.U32 R40, RZ, RZ, R47 ;  /* 0x000000ffff287224 */ /* 0x000fe200078e002f */
[----:B------:R-:W-:-:S02]  /*b6970*/  NOP ;  /* 0x0000000000007918 */ /* 0x000fc40000000000 */
[----:B------:R-:W4:Y:S04]  /*b6980*/  LDL.LU R12, [R1+0x5a4] ;  /* 0x0005a400010c7983 */ /* 0x000f280000300800 */
[----:B------:R-:W4:Y:S04]  /*b6990*/  LDL.LU R13, [R1+0x21c] ;  /* 0x00021c00010d7983 */ /* 0x000f280000300800 */
[----:B------:R-:W4:Y:S04]  /*b69a0*/  LDL.LU R14, [R1+0x58c] ;  /* 0x00058c00010e7983 */ /* 0x000f280000300800 */
[----:B------:R-:W4:Y:S04]  /*b69b0*/  LDL.LU R25, [R1+0x1c0] ;  /* 0x0001c00001197983 */ /* 0x000f280000300800 */
[----:B------:R-:W4:Y:S04]  /*b69c0*/  LDL.LU R26, [R1+0x260] ;  /* 0x00026000011a7983 */ /* 0x000f280000300800 */
[----:B------:R-:W-:Y:S01]  /*b69d0*/  STL.64 [R1+0x30e8], R40 ;  /* 0x0030e82801007387 */ /* 0x000fe20000100a00 */
[----:B--2---:R-:W-:-:S02]  /*b69e0*/  PRMT R8, R56, 0x5410, R39 ;  /* 0x0000541038087816 */ /* 0x004fc40000000027 */
[----:B---3--:R-:W-:Y:S01]  /*b69f0*/  PRMT R9, R58, 0x5410, R57 ;  /* 0x000054103a097816 */ /* 0x008fe20000000039 */
[----:B------:R-:W0:Y:S01]  /*b6a00*/  LDS.128 R36, [R55] ;  /* 0x0000000037247984 */ /* 0x000e220000000c00 */
[----:B----4-:R-:W-:Y:S02]  /*b6a10*/  PRMT R10, R28, 0x5410, R59 ;  /* 0x000054101c0a7816 */ /* 0x010fe4000000003b */
[----:B------:R-:W-:Y:S01]  /*b6a20*/  PRMT R11, R30, 0x5410, R29 ;  /* 0x000054101e0b7816 */ /* 0x000fe2000000001d */
[----:B------:R-:W-:-:S04]  /*b6a30*/  NOP ;  /* 0x0000000000007918 */ /* 0x000fc80000000000 */
[----:B------:R1:W-:Y:S02]  /*b6a40*/  STSM.16.M88.4 [R55], R8 ;  /* 0x0000000837007844 */ /* 0x0003e40000000200 */
[----:B-1----:R-:W-:Y:S02]  /*b6a50*/  PRMT R9, R17, 0x5410, R16 ;  /* 0x0000541011097816 */ /* 0x002fe40000000010 */
[----:B------:R-:W-:Y:S01]  /*b6a60*/  PRMT R10, R19, 0x5410, R18 ;  /* 0x00005410130a7816 */ /* 0x000fe20000000012 */
[----:B------:R-:W-:Y:S01]  /*b6a70*/  NOP ;  /* 0x0000000000007918 */ /* 0x000fe20000000000 */
[----:B------:R-:W1:Y:S01]  /*b6a80*/  LDS.128 R16, [R55] ;  /* 0x0000000037107984 */ /* 0x000e620000000c00 */
[----:B------:R-:W-:-:S03]  /*b6a90*/  PRMT R8, R23, 0x5410, R22 ;  /* 0x0000541017087816 */ /* 0x000fc60000000016 */
[----:B0-----:R-:W-:Y:S04]  /*b6aa0*/  STL.64 [R1+0x290], R36 ;  /* 0x0002902401007387 */ /* 0x001fe80000100a00 */
[----:B------:R-:W-:Y:S04]  /*b6ab0*/  STL [R1+0x298], R38 ;  /* 0x0002982601007387 */ /* 0x000fe80000100800 */
[----:B------:R-:W2:Y:S04]  /*b6ac0*/  LDL.LU R22, [R1+0x234] ;  /* 0x0002340001167983 */ /* 0x000ea80000300800 */
[----:B------:R-:W2:Y:S04]  /*b6ad0*/  LDL.LU R23, [R1+0x5c8] ;  /* 0x0005c80001177983 */ /* 0x000ea80000300800 */
[----:B-1----:R0:W-:Y:S04]  /*b6ae0*/  STL.64 [R1+0x280], R16 ;  /* 0x0002801001007387 */ /* 0x0021e80000100a00 */
[----:B------:R1:W-:Y:S04]  /*b6af0*/  STL.64 [R1+0x288], R18 ;  /* 0x0002881201007387 */ /* 0x0003e80000100a00 */
[----:B0-----:R-:W3:Y:S04]  /*b6b00*/  LDL.LU R16, [R1+0x230] ;  /* 0x0002300001107983 */ /* 0x001ee80000300800 */
[----:B------:R-:W3:Y:S04]  /*b6b10*/  LDL.LU R17, [R1+0x5c4] ;  /* 0x0005c40001117983 */ /* 0x000ee80000300800 */
[----:B-1----:R-:W4:Y:S04]  /*b6b20*/  LDL.LU R18, [R1+0x22c] ;  /* 0x00022c0001127983 */ /* 0x002f280000300800 */
[----:B------:R-:W4:Y:S01]  /*b6b30*/  LDL.LU R19, [R1+0x5c0] ;  /* 0x0005c00001137983 */ /* 0x000f220000300800 */
[----:B------:R-:W-:Y:S01]  /*b6b40*/  PRMT R11, R27, 0x5410, R15 ;  /* 0x000054101b0b7816 */ /* 0x000fe2000000000f */
[----:B------:R-:W-:-:S02]  /*b6b50*/  NOP ;  /* 0x0000000000007918 */ /* 0x000fc40000000000 */
[----:B------:R-:W4:Y:S04]  /*b6b60*/  LDL.LU R15, [R1+0x228] ;  /* 0x00022800010f7983 */ /* 0x000f280000300800 */
[----:B------:R-:W4:Y:S04]  /*b6b70*/  LDL.LU R27, [R1+0x5ac] ;  /* 0x0005ac00011b7983 */ /* 0x000f280000300800 */
[----:B------:R0:W-:Y:S04]  /*b6b80*/  STSM.16.M88.4 [R55], R8 ;  /* 0x0000000837007844 */ /* 0x0001e80000000200 */
[----:B------:R-:W4:Y:S01]  /*b6b90*/  LDL.LU R53, [R1+0x240] ;  /* 0x0002400001357983 */ /* 0x000f220000300800 */
[----:B0-----:R-:W-:Y:S01]  /*b6ba0*/  PRMT R8, R20, 0x5410, R31 ;  /* 0x0000541014087816 */ /* 0x001fe2000000001f */
[----:B------:R-:W-:-:S02]  /*b6bb0*/  NOP ;  /* 0x0000000000007918 */ /* 0x000fc40000000000 */
[----:B------:R-:W0:Y:S01]  /*b6bc0*/  LDS.128 R28, [R55] ;  /* 0x00000000371c7984 */ /* 0x000e220000000c00 */
[----:B------:R-:W-:Y:S02]  /*b6bd0*/  PRMT R9, R12, 0x5410, R21 ;  /* 0x000054100c097816 */ /* 0x000fe40000000015 */
[----:B------:R-:W-:Y:S02]  /*b6be0*/  PRMT R10, R14, 0x5410, R13 ;  /* 0x000054100e0a7816 */ /* 0x000fe4000000000d */
[----:B------:R-:W-:Y:S01]  /*b6bf0*/  PRMT R11, R26, 0x5410, R25 ;  /* 0x000054101a0b7816 */ /* 0x000fe20000000019 */
[----:B------:R-:W-:-:S04]  /*b6c00*/  NOP ;  /* 0x0000000000007918 */ /* 0x000fc80000000000 */
[----:B------:R-:W-:Y:S04]  /*b6c10*/  STSM.16.M88.4 [R55], R8 ;  /* 0x0000000837007844 */ /* 0x000fe80000000200 */
[----:B0-----:R0:W-:Y:S04]  /*b6c20*/  STL.64 [R1+0x270], R28 ;  /* 0x0002701c01007387 */ /* 0x0011e80000100a00 */
[----:B------:R1:W-:Y:S04]  /*b6c30*/  STL.64 [R1+0x278], R30 ;  /* 0x0002781e01007387 */ /* 0x0003e80000100a00 */
        /* <DEDUP_REMOVED lines=15> */
[----:B--2---:R-:W-:-:S02]  /*b6d30*/  PRMT R8, R23, 0x5410, R22 ;  /* 0x0000541017087816 */ /* 0x004fc40000000016 */
[----:B---3--:R-:W-:Y:S02]  /*b6d40*/  PRMT R9, R17, 0x5410, R16 ;  /* 0x0000541011097816 */ /* 0x008fe40000000010 */
[----:B----4-:R-:W-:Y:S01]  /*b6d50*/  PRMT R10, R19, 0x5410, R18 ;  /* 0x00005410130a7816 */ /* 0x010fe20000000012 */
[----:B------:R-:W-:Y:S01]  /*b6d60*/  NOP ;  /* 0x0000000000007918 */ /* 0x000fe20000000000 */
[----:B------:R-:W0:Y:S04]  /*b6d70*/  LDS.128 R16, [R55] ;  /* 0x0000000037107984 */ /* 0x000e280000000c00 */
[----:B0-----:R0:W-:Y:S04]  /*b6d80*/  STL [R1+0x260], R16 ;  /* 0x0002601001007387 */ /* 0x0011e80000100800 */
[----:B------:R1:W-:Y:S04]  /*b6d90*/  STL.64 [R1+0x268], R18 ;  /* 0x0002681201007387 */ /* 0x0003e80000100a00 */
[----:B------:R-:W2:Y:S04]  /*b6da0*/  LDL.LU R22, [R1+0x334] ;  /* 0x0003340001167983 */ /* 0x000ea80000300800 */
[----:B------:R-:W2:Y:S01]  /*b6db0*/  LDL.LU R23, [R1+0x628] ;  /* 0x0006280001177983 */ /* 0x000ea20000300800 */
[----:B------:R-:W-:-:S03]  /*b6dc0*/  IMAD.MOV.U32 R54, RZ, RZ, R17 ;  /* 0x000000ffff367224 */ /* 0x000fc600078e0011 */
[----:B0-----:R-:W3:Y:S04]  /*b6dd0*/  LDL.LU R16, [R1+0x330] ;  /* 0x0003300001107983 */ /* 0x001ee80000300800 */
[----:B------:R-:W3:Y:S04]  /*b6de0*/  LDL.LU R17, [R1+0x624] ;  /* 0x0006240001117983 */ /* 0x000ee80000300800 */
[----:B-1----:R-:W4:Y:S04]  /*b6df0*/  LDL.LU R18, [R1+0x32c] ;  /* 0x00032c0001127983 */ /* 0x002f280000300800 */
[----:B------:R-:W4:Y:S01]  /*b6e00*/  LDL.LU R19, [R1+0x60c] ;  /* 0x00060c0001137983 */ /* 0x000f220000300800 */
[----:B------:R-:W-:Y:S01]  /*b6e10*/  PRMT R11, R27, 0x5410, R15 ;  /* 0x000054101b0b7816 */ /* 0x000fe2000000000f */
[----:B------:R-:W-:-:S02]  /*b6e20*/  NOP ;  /* 0x0000000000007918 */ /* 0x000fc40000000000 */
[----:B------:R-:W2:Y:S04]  /*b6e30*/  LDL.LU R15, [R1+0x1e4] ;  /* 0x0001e400010f7983 */ /* 0x000ea80000300800 */
[----:B------:R-:W2:Y:S04]  /*b6e40*/  LDL.LU R27, [R1+0x3f4] ;  /* 0x0003f400011b7983 */ /* 0x000ea80000300800 */
[----:B------:R0:W-:Y:S01]  /*b6e50*/  STSM.16.M88.4 [R55], R8 ;  /* 0x0000000837007844 */ /* 0x0001e20000000200 */
[----:B------:R-:W-:-:S03]  /*b6e60*/  NOP ;  /* 0x0000000000007918 */ /* 0x000fc60000000000 */
[----:B------:R-:W1:Y:S01]  /*b6e70*/  LDS.128 R44, [R55] ;  /* 0x00000000372c7984 */ /* 0x000e620000000c00 */
[----:B0-----:R-:W-:Y:S02]  /*b6e80*/  PRMT R8, R56, 0x5410, R53 ;  /* 0x0000541038087816 */ /* 0x001fe40000000035 */
[----:B------:R-:W-:Y:S02]  /*b6e90*/  PRMT R9, R58, 0x5410, R57 ;  /* 0x000054103a097816 */ /* 0x000fe40000000039 */
[----:B------:R-:W-:Y:S02]  /*b6ea0*/  PRMT R10, R28, 0x5410, R59 ;  /* 0x000054101c0a7816 */ /* 0x000fe4000000003b */
[----:B------:R-:W-:Y:S01]  /*b6eb0*/  PRMT R11, R30, 0x5410, R29 ;  /* 0x000054101e0b7816 */ /* 0x000fe2000000001d */
[----:B------:R-:W-:-:S04]  /*b6ec0*/  NOP ;  /* 0x0000000000007918 */ /* 0x000fc80000000000 */
[----:B------:R0:W-:Y:S02]  /*b6ed0*/  STSM.16.M88.4 [R55], R8 ;  /* 0x0000000837007844 */ /* 0x0001e40000000200 */
[----:B0-----:R-:W-:Y:S01]  /*b6ee0*/  PRMT R8, R20, 0x5410, R31 ;  /* 0x0000541014087816 */ /* 0x001fe2000000001f */
[----:B------:R-:W-:Y:S01]  /*b6ef0*/  NOP ;  /* 0x0000000000007918 */ /* 0x000fe20000000000 */
[----:B------:R-:W0:Y:S04]  /*b6f00*/  LDS.128 R28, [R55] ;  /* 0x00000000371c7984 */ /* 0x000e280000000c00 */
[----:B-1----:R-:W-:Y:S04]  /*b6f10*/  STL.64 [R1+0x250], R44 ;  /* 0x0002502c01007387 */ /* 0x002fe80000100a00 */
[----:B------:R-:W-:Y:S04]  /*b6f20*/  STL [R1+0x25c], R47 ;  /* 0x00025c2f01007387 */ /* 0x000fe80000100800 */
[----:B------:R-:W2:Y:S04]  /*b6f30*/  LDL.LU R51, [R1+0x344] ;  /* 0x0003440001337983 */ /* 0x000ea80000300800 */
[----:B------:R-:W2:Y:S01]  /*b6f40*/  LDL.LU R56, [R1+0x648] ;  /* 0x0006480001387983 */ /* 0x000ea20000300800 */
[----:B------:R-:W-:-:S02]  /*b6f50*/  PRMT R9, R12, 0x5410, R21 ;  /* 0x000054100c097816 */ /* 0x000fc40000000015 */
[----:B------:R-:W-:Y:S02]  /*b6f60*/  PRMT R10, R14, 0x5410, R13 ;  /* 0x000054100e0a7816 */ /* 0x000fe4000000000d */
[----:B------:R-:W-:Y:S01]  /*b6f70*/  PRMT R11, R26, 0x5410, R25 ;  /* 0x000054101a0b7816 */ /* 0x000fe20000000019 */
[----:B------:R-:W-:-:S04]  /*b6f80*/  NOP ;  /* 0x0000000000007918 */ /* 0x000fc80000000000 */
[----:B------:R3:W-:Y:S04]  /*b6f90*/  STSM.16.M88.4 [R55], R8 ;  /* 0x0000000837007844 */ /* 0x0007e80000000200 */
[----:B0-----:R-:W-:Y:S04]  /*b6fa0*/  STL.64 [R1+0x240], R28 ;  /* 0x0002401c01007387 */ /* 0x001fe80000100a00 */
[----:B------:R-:W-:Y:S04]  /*b6fb0*/  STL.64 [R1+0x248], R30 ;  /* 0x0002481e01007387 */ /* 0x000fe80000100a00 */
[----:B------:R-:W2:Y:S04]  /*b6fc0*/  LDL.LU R21, [R1+0x340] ;  /* 0x0003400001157983 */ /* 0x000ea80000300800 */
[----:B------:R-:W2:Y:S04]  /*b6fd0*/  LDL.LU R12, [R1+0x644] ;  /* 0x00064400010c7983 */ /* 0x000ea80000300800 */
[----:B------:R-:W2:Y:S04]  /*b6fe0*/  LDL.LU R13, [R1+0x33c] ;  /* 0x00033c00010d7983 */ /* 0x000ea80000300800 */
[----:B------:R-:W2:Y:S04]  /*b6ff0*/  LDL.LU R14, [R1+0x640] ;  /* 0x00064000010e7983 */ /* 0x000ea80000300800 */
[----:B------:R-:W2:Y:S04]  /*b7000*/  LDL.LU R25, [R1+0x338] ;  /* 0x0003380001197983 */ /* 0x000ea80000300800 */
[----:B------:R-:W2:Y:S01]  /*b7010*/  LDL.LU R26, [R1+0x62c] ;  /* 0x00062c00011a7983 */ /* 0x000ea20000300800 */
[----:B---3--:R-:W-:-:S02]  /*b7020*/  PRMT R9, R17, 0x5410, R16 ;  /* 0x0000541011097816 */ /* 0x008fc40000000010 */
[----:B----4-:R-:W-:Y:S01]  /*b7030*/  PRMT R10, R19, 0x5410, R18 ;  /* 0x00005410130a7816 */ /* 0x010fe20000000012 */
[----:B------:R-:W-:Y:S01]  /*b7040*/  NOP ;  /* 0x0000000000007918 */ /* 0x000fe20000000000 */
[----:B------:R-:W0:Y:S01]  /*b7050*/  LDS.128 R16, [R55] ;  /* 0x0000000037107984 */ /* 0x000e220000000c00 */
[----:B--2---:R-:W-:-:S03]  /*b7060*/  PRMT R11, R27, 0x5410, R15 ;  /* 0x000054101b0b7816 */ /* 0x004fc6000000000f */
        /* <DEDUP_REMOVED lines=10> */
[----:B------:R-:W4:Y:S01]  /*b7110*/  LDL.LU R31, [R1+0x360] ;  /* 0x00036000011f7983 */ /* 0x000f220000300800 */
[----:B------:R-:W-:-:S03]  /*b7120*/  PRMT R8, R23, 0x5410, R22 ;  /* 0x0000541017087816 */ /* 0x000fc60000000016 */
[----:B------:R-:W4:Y:S04]  /*b7130*/  LDL.LU R20, [R1+0x688] ;  /* 0x0006880001147983 */ /* 0x000f280000300800 */
[----:B------:R-:W4:Y:S04]  /*b7140*/  LDL.LU R22, [R1+0x35c] ;  /* 0x00035c0001167983 */ /* 0x000f280000300800 */
[----:B------:R-:W4:Y:S04]  /*b7150*/  LDL.LU R23, [R1+0x684] ;  /* 0x0006840001177983 */ /* 0x000f280000300800 */
[----:B0-----:R-:W4:Y:S04]  /*b7160*/  LDL.LU R16, [R1+0x358] ;  /* 0x0003580001107983 */ /* 0x001f280000300800 */
[----:B------:R-:W4:Y:S01]  /*b7170*/  LDL.LU R17, [R1+0x680] ;  /* 0x0006800001117983 */ /* 0x000f220000300800 */
[----:B------:R-:W-:-:S03]  /*b7180*/  IMAD.MOV.U32 R52, RZ, RZ, R19 ;  /* 0x000000ffff347224 */ /* 0x000fc600078e0013 */
[----:B-1----:R-:W4:Y:S04]  /*b7190*/  LDL.LU R18, [R1+0x354] ;  /* 0x0003540001127983 */ /* 0x002f280000300800 */
[----:B------:R-:W4:Y:S01]  /*b71a0*/  LDL.LU R19, [R1+0x66c] ;  /* 0x00066c0001137983 */ /* 0x000f220000300800 */
[----:B------:R-:W-:-:S03]  /*b71b0*/  NOP ;  /* 0x0000000000007918 */ /* 0x000fc60000000000 */
[----:B------:R0:W-:Y:S01]  /*b71c0*/  STSM.16.M88.4 [R55], R8 ;  /* 0x0000000837007844 */ /* 0x0001e20000000200 */
[----:B------:R-:W-:Y:S01]  /*b71d0*/  IMAD.MOV.U32 R53, RZ, RZ, R46 ;  /* 0x000000ffff357224 */ /* 0x000fe200078e002e */
[----:B------:R-:W-:Y:S02]  /*b71e0*/  NOP ;  /* 0x0000000000007918 */ /* 0x000fe40000000000 */
[----:B------:R-:W1:Y:S01]  /*b71f0*/  LDS.128 R44, [R55] ;  /* 0x00000000372c7984 */ /* 0x000e620000000c00 */
[----:B0-----:R-:W-:-:S03]  /*b7200*/  PRMT R9, R12, 0x5410, R21 ;  /* 0x000054100c097816 */ /* 0x001fc60000000015 */
[----:B------:R-:W4:Y:S04]  /*b7210*/  LDL.LU R21, [R1+0x384] ;  /* 0x0003840001157983 */ /* 0x000f280000300800 */
[----:B------:R-:W4:Y:S01]  /*b7220*/  LDL.LU R12, [R1+0x6c0] ;  /* 0x0006c000010c7983 */ /* 0x000f220000300800 */
[----:B------:R-:W-:Y:S02]  /*b7230*/  PRMT R10, R14, 0x5410, R13 ;  /* 0x000054100e0a7816 */ /* 0x000fe4000000000d */
[----:B------:R-:W-:Y:S01]  /*b7240*/  PRMT R11, R26, 0x5410, R25 ;  /* 0x000054101a0b7816 */ /* 0x000fe20000000019 */
[----:B-1----:R-:W-:Y:S04]  /*b7250*/  STL.64 [R1+0x220], R44 ;  /* 0x0002202c01007387 */ /* 0x002fe80000100a00 */
[----:B------:R-:W-:Y:S04]  /*b7260*/  STL.64 [R1+0x228], R46 ;  /* 0x0002282e01007387 */ /* 0x000fe80000100a00 */
[----:B------:R-:W4:Y:S04]  /*b7270*/  LDL.LU R13, [R1+0x380] ;  /* 0x00038000010d7983 */ /* 0x000f280000300800 */
[----:B------:R-:W4:Y:S04]  /*b7280*/  LDL.LU R14, [R1+0x6ac] ;  /* 0x0006ac00010e7983 */ /* 0x000f280000300800 */
[----:B------:R-:W4:Y:S04]  /*b7290*/  LDL.LU R25, [R1+0x364] ;  /* 0x0003640001197983 */ /* 0x000f280000300800 */
[----:B------:R-:W4:Y:S01]  /*b72a0*/  LDL.LU R26, [R1+0x68c] ;  /* 0x00068c00011a7983 */ /* 0x000f220000300800 */
[----:B------:R-:W-:Y:S01]  /*b72b0*/  PRMT R8, R56, 0x5410, R51 ;  /* 0x0000541038087816 */ /* 0x000fe20000000033 */
[----:B------:R-:W-:-:S04]  /*b72c0*/  NOP ;  /* 0x0000000000007918 */ /* 0x000fc80000000000 */
[----:B------:R2:W-:Y:S01]  /*b72d0*/  STSM.16.M88.4 [R55], R8 ;  /* 0x0000000837007844 */ /* 0x0005e20000000200 */
[----:B------:R-:W-:-:S03]  /*b72e0*/  NOP ;  /* 0x0000000000007918 */ /* 0x000fc60000000000 */
[----:B------:R-:W0:Y:S01]  /*b72f0*/  LDS.128 R44, [R55] ;  /* 0x00000000372c7984 */ /* 0x000e220000000c00 */
[----:B------:R-:W-:Y:S01]  /*b7300*/  NOP ;  /* 0x0000000000007918 */ /* 0x000fe20000000000 */
[----:B--2---:R-:W-:Y:S02]  /*b7310*/  PRMT R8, R27, 0x5410, R15 ;  /* 0x000054101b087816 */ /* 0x004fe4000000000f */
[----:B------:R-:W2:Y:S04]  /*b7320*/  LDL.LU R15, [R1+0x1fc] ;  /* 0x0001fc00010f7983 */ /* 0x000ea80000300800 */
[----:B------:R-:W2:Y:S01]  /*b7330*/  LDL.LU R27, [R1+0x408] ;  /* 0x00040800011b7983 */ /* 0x000ea20000300800 */
[----:B---3--:R-:W-:Y:S02]  /*b7340*/  PRMT R9, R58, 0x5410, R57 ;  /* 0x000054103a097816 */ /* 0x008fe40000000039 */
[----:B----4-:R-:W-:-:S02]  /*b7350*/  PRMT R10, R28, 0x5410, R59 ;  /* 0x000054101c0a7816 */ /* 0x010fc4000000003b */
[----:B------:R-:W-:Y:S01]  /*b7360*/  PRMT R11, R30, 0x5410, R29 ;  /* 0x000054101e0b7816 */ /* 0x000fe2000000001d */
[----:B0-----:R-:W-:Y:S04]  /*b7370*/  STL.64 [R1+0x210], R44 ;  /* 0x0002102c01007387 */ /* 0x001fe80000100a00 */
[----:B------:R-:W-:Y:S04]  /*b7380*/  STL.64 [R1+0x218], R46 ;  /* 0x0002182e01007387 */ /* 0x000fe80000100a00 */
[----:B------:R0:W-:Y:S02]  /*b7390*/  STSM.16.M88.4 [R55], R8 ;  /* 0x0000000837007844 */ /* 0x0001e40000000200 */
[----:B0-----:R-:W-:-:S02]  /*b73a0*/  PRMT R9, R23, 0x5410, R22 ;  /* 0x0000541017097816 */ /* 0x001fc40000000016 */
[----:B------:R-:W3:Y:S04]  /*b73b0*/  LDL.LU R22, [R1+0x3e8] ;  /* 0x0003e80001167983 */ /* 0x000ee80000300800 */
[----:B------:R-:W3:Y:S01]  /*b73c0*/  LDL.LU R23, [R1+0x704] ;  /* 0x0007040001177983 */ /* 0x000ee20000300800 */
[----:B------:R-:W-:Y:S02]  /*b73d0*/  PRMT R10, R17, 0x5410, R16 ;  /* 0x00005410110a7816 */ /* 0x000fe40000000010 */
[----:B------:R-:W-:Y:S01]  /*b73e0*/  PRMT R11, R19, 0x5410, R18 ;  /* 0x00005410130b7816 */ /* 0x000fe20000000012 */
[----:B------:R-:W-:Y:S01]  /*b73f0*/  NOP ;  /* 0x0000000000007918 */ /* 0x000fe20000000000 */
[----:B------:R-:W0:Y:S04]  /*b7400*/  LDS.128 R16, [R55] ;  /* 0x0000000037107984 */ /* 0x000e280000000c00 */
[----:B0-----:R0:W-:Y:S04]  /*b7410*/  STL [R1+0x200], R16 ;  /* 0x0002001001007387 */ /* 0x0011e80000100800 */
[----:B------:R1:W-:Y:S04]  /*b7420*/  STL.64 [R1+0x208], R18 ;  /* 0x0002081201007387 */ /* 0x0003e80000100a00 */
[----:B------:R-:W4:Y:S04]  /*b7430*/  LDL.LU R59, [R1+0x3e4] ;  /* 0x0003e400013b7983 */ /* 0x000f280000300800 */
[----:B------:R-:W4:Y:S01]  /*b7440*/  LDL.LU R28, [R1+0x700] ;  /* 0x00070000011c7983 */ /* 0x000f220000300800 */
[----:B------:R-:W-:-:S03]  /*b7450*/  IMAD.MOV.U32 R51, RZ, RZ, R17 ;  /* 0x000000ffff337224 */ /* 0x000fc600078e0011 */
[----:B0-----:R-:W4:Y:S04]  /*b7460*/  LDL.LU R16, [R1+0x3e0] ;  /* 0x0003e00001107983 */ /* 0x001f280000300800 */
[----:B------:R-:W4:Y:S04]  /*b7470*/  LDL.LU R17, [R1+0x6cc] ;  /* 0x0006cc0001117983 */ /* 0x000f280000300800 */
[----:B-1----:R-:W4:Y:S04]  /*b7480*/  LDL.LU R18, [R1+0x398] ;  /* 0x0003980001127983 */ /* 0x002f280000300800 */
[----:B------:R-:W4:Y:S01]  /*b7490*/  LDL.LU R19, [R1+0x6c8] ;  /* 0x0006c80001137983 */ /* 0x000f220000300800 */
[----:B------:R-:W-:Y:S01]  /*b74a0*/  PRMT R8, R20, 0x5410, R31 ;  /* 0x0000541014087816 */ /* 0x000fe2000000001f */
[----:B------:R-:W-:-:S04]  /*b74b0*/  NOP ;  /* 0x0000000000007918 */ /* 0x000fc80000000000 */
[----:B------:R0:W-:Y:S02]  /*b74c0*/  STSM.16.M88.4 [R55], R8 ;  /* 0x0000000837007844 */ /* 0x0001e40000000200 */
[----:B0-----:R-:W-:Y:S02]  /*b74d0*/  PRMT R10, R26, 0x5410, R25 ;  /* 0x000054101a0a7816 */ /* 0x001fe40000000019 */
[----:B------:R-:W4:Y:S04]  /*b74e0*/  LDL.LU R25, [R1+0x404] ;  /* 0x0004040001197983 */ /* 0x000f280000300800 */
[----:B------:R-:W4:Y:S04]  /*b74f0*/  LDL.LU R26, [R1+0x72c] ;  /* 0x00072c00011a7983 */ /* 0x000f280000300800 */
[----:B------:R-:W4:Y:S04]  /*b7500*/  LDL.LU R47, [R1+0x3f0] ;  /* 0x0003f000012f7983 */ /* 0x000f280000300800 */
[----:B------:R-:W4:Y:S04]  /*b7510*/  LDL.LU R49, [R1+0x720] ;  /* 0x0007200001317983 */ /* 0x000f280000300800 */
[----:B------:R-:W4:Y:S04]  /*b7520*/  LDL.LU R29, [R1+0x3ec] ;  /* 0x0003ec00011d7983 */ /* 0x000f280000300800 */
[----:B------:R-:W4:Y:S04]  /*b7530*/  LDL.LU R30, [R1+0x70c] ;  /* 0x00070c00011e7983 */ /* 0x000f280000300800 */
[----:B------:R-:W4:Y:S01]  /*b7540*/  LDL.LU R31, [R1+0x2d0] ;  /* 0x0002d000011f7983 */ /* 0x000f220000300800 */
[----:B------:R-:W-:-:S02]  /*b7550*/  PRMT R8, R12, 0x5410, R21 ;  /* 0x000054100c087816 */ /* 0x000fc40000000015 */
[----:B------:R-:W-:Y:S02]  /*b7560*/  PRMT R9, R14, 0x5410, R13 ;  /* 0x000054100e097816 */ /* 0x000fe4000000000d */
[----:B--2---:R-:W-:Y:S01]  /*b7570*/  PRMT R11, R27, 0x5410, R15 ;  /* 0x000054101b0b7816 */ /* 0x004fe2000000000f */
[----:B------:R-:W-:Y:S01]  /*b7580*/  NOP ;  /* 0x0000000000007918 */ /* 0x000fe20000000000 */
[----:B------:R-:W2:Y:S04]  /*b7590*/  LDL.LU R27, [R1+0x36c] ;  /* 0x00036c00011b7983 */ /* 0x000ea80000300800 */
[----:B------:R-:W0:Y:S01]  /*b75a0*/  LDS.128 R12, [R55] ;  /* 0x00000000370c7984 */ /* 0x000e220000000c00 */
[----:B------:R-:W-:-:S03]  /*b75b0*/  NOP ;  /* 0x0000000000007918 */ /* 0x000fc60000000000 */
[----:B------:R3:W-:Y:S02]  /*b75c0*/  STSM.16.M88.4 [R55], R8 ;  /* 0x0000000837007844 */ /* 0x0007e40000000200 */
[----:B---3--:R-:W-:Y:S02]  /*b75d0*/  PRMT R8, R23, 0x5410, R22 ;  /* 0x0000541017087816 */ /* 0x008fe40000000016 */
[----:B0-----:R-:W-:Y:S04]  /*b75e0*/  STL.64 [R1+0x1f0], R12 ;  /* 0x0001f00c01007387 */ /* 0x001fe80000100a00 */
[----:B------:R0:W-:Y:S04]  /*b75f0*/  STL.64 [R1+0x1f8], R14 ;  /* 0x0001f80e01007387 */ /* 0x0001e80000100a00 */
[----:B0-----:R-:W3:Y:S04]  /*b7600*/  LDL.LU.64 R14, [R1+0x3160] ;  /* 0x00316000010e7983 */ /* 0x001ee80000300a00 */
        /* <DEDUP_REMOVED lines=9> */
[----:B------:R-:W-:Y:S01]  /*b76a0*/  NOP ;  /* 0x0000000000007918 */ /* 0x000fe20000000000 */
[----:B----4-:R-:W-:-:S02]  /*b76b0*/  PRMT R10, R17, 0x5410, R16 ;  /* 0x00005410110a7816 */ /* 0x010fc40000000010 */
[----:B------:R-:W-:Y:S02]  /*b76c0*/  PRMT R11, R19, 0x5410, R18 ;  /* 0x00005410130b7816 */ /* 0x000fe40000000012 */
[----:B------:R-:W0:Y:S01]  /*b76d0*/  LDS.128 R16, [R55] ;  /* 0x0000000037107984 */ /* 0x000e220000000c00 */
[----:B------:R-:W-:Y:S01]  /*b76e0*/  PRMT R9, R28, 0x5410, R59 ;  /* 0x000054101c097816 */ /* 0x000fe2000000003b */
[----:B------:R-:W-:-:S04]  /*b76f0*/  NOP ;  /* 0x0000000000007918 */ /* 0x000fc80000000000 */
[----:B------:R-:W-:Y:S01]  /*b7700*/  STSM.16.M88.4 [R55], R8 ;  /* 0x0000000837007844 */ /* 0x000fe20000000200 */
[----:B0-----:R-:W-:-:S03]  /*b7710*/  IMAD.MOV.U32 R50, RZ, RZ, R17 ;  /* 0x000000ffff327224 */ /* 0x001fc600078e0011 */
[----:B------:R-:W-:Y:S04]  /*b7720*/  STL [R1+0x1e0], R16 ;  /* 0x0001e01001007387 */ /* 0x000fe80000100800 */
[----:B------:R0:W-:Y:S04]  /*b7730*/  STL.64 [R1+0x1e8], R18 ;  /* 0x0001e81201007387 */ /* 0x0001e80000100a00 */
[----:B0-----:R-:W4:Y:S04]  /*b7740*/  LDL.LU.64 R18, [R1+0x3150] ;  /* 0x0031500001127983 */ /* 0x001f280000300a00 */
[----:B------:R-:W4:Y:S04]  /*b7750*/  LDL.LU.64 R16, [R1+0x3148] ;  /* 0x0031480001107983 */ /* 0x000f280000300a00 */
[----:B------:R-:W-:Y:S04]  /*b7760*/  STL.64 [R1+0x30c8], R50 ;  /* 0x0030c83201007387 */ /* 0x000fe80000100a00 */
[----:B------:R-:W4:Y:S04]  /*b7770*/  LDL.LU R59, [R1+0x45c] ;  /* 0x00045c00013b7983 */ /* 0x000f280000300800 */
[----:B------:R-:W4:Y:S01]  /*b7780*/  LDL.LU R28, [R1+0x7a4] ;  /* 0x0007a400011c7983 */ /* 0x000f220000300800 */
[----:B------:R-:W-:Y:S01]  /*b7790*/  PRMT R9, R49, 0x5410, R47 ;  /* 0x0000541031097816 */ /* 0x000fe2000000002f */
[----:B------:R-:W-:-:S02]  /*b77a0*/  NOP ;  /* 0x0000000000007918 */ /* 0x000fc40000000000 */
[----:B------:R-:W0:Y:S01]  /*b77b0*/  LDS.128 R44, [R55] ;  /* 0x00000000372c7984 */ /* 0x000e220000000c00 */
[----:B------:R-:W-:-:S03]  /*b77c0*/  PRMT R8, R26, 0x5410, R25 ;  /* 0x000054101a087816 */ /* 0x000fc60000000019 */
[----:B------:R-:W4:Y:S04]  /*b77d0*/  LDL.LU R25, [R1+0x458] ;  /* 0x0004580001197983 */ /* 0x000f280000300800 */
[----:B------:R-:W4:Y:S01]  /*b77e0*/  LDL.LU R26, [R1+0x7a0] ;  /* 0x0007a000011a7983 */ /* 0x000f220000300800 */
[----:B------:R-:W-:-:S03]  /*b77f0*/  PRMT R10, R30, 0x5410, R29 ;  /* 0x000054101e0a7816 */ /* 0x000fc6000000001d */
[----:B0-----:R-:W-:Y:S04]  /*b7800*/  STL.64 [R1+0x1d0], R44 ;  /* 0x0001d02c01007387 */ /* 0x001fe80000100a00 */
[----:B------:R-:W-:Y:S04]  /*b7810*/  STL [R1+0x1d8], R46 ;  /* 0x0001d82e01007387 */ /* 0x000fe80000100800 */
[----:B------:R-:W4:Y:S04]  /*b7820*/  LDL.LU R29, [R1+0x454] ;  /* 0x00045400011d7983 */ /* 0x000f280000300800 */
[----:B------:R-:W4:Y:S01]  /*b7830*/  LDL.LU R30, [R1+0x78c] ;  /* 0x00078c00011e7983 */ /* 0x000f220000300800 */
[----:B--2---:R-:W-:Y:S01]  /*b7840*/  PRMT R11, R27, 0x5410, R31 ;  /* 0x000054101b0b7816 */ /* 0x004fe2000000001f */
[----:B------:R-:W-:-:S02]  /*b7850*/  NOP ;  /* 0x0000000000007918 */ /* 0x000fc40000000000 */
[----:B------:R-:W2:Y:S04]  /*b7860*/  LDL.LU R31, [R1+0x2d4] ;  /* 0x0002d400011f7983 */ /* 0x000ea80000300800 */
[----:B------:R-:W2:Y:S04]  /*b7870*/  LDL.LU R27, [R1+0x38c] ;  /* 0x00038c00011b7983 */ /* 0x000ea80000300800 */
[----:B------:R3:W-:Y:S04]  /*b7880*/  STSM.16.M88.4 [R55], R8 ;  /* 0x0000000837007844 */ /* 0x0007e80000000200 */
[----:B------:R-:W2:Y:S04]  /*b7890*/  LDL.LU R60, [R1+0x48c] ;  /* 0x00048c00013c7983 */ /* 0x000ea80000300800 */
[----:B------:R-:W2:Y:S01]  /*b78a0*/  LDL.LU R36, [R1+0x7e8] ;  /* 0x0007e80001247983 */ /* 0x000ea20000300800 */
[----:B---3--:R-:W-:-:S02]  /*b78b0*/  PRMT R10, R21, 0x5410, R20 ;  /* 0x00005410150a7816 */ /* 0x008fc40000000014 */
[----:B------:R-:W-:Y:S01]  /*b78c0*/  PRMT R11, R23, 0x5410, R22 ;  /* 0x00005410170b7816 */ /* 0x000fe20000000016 */
[----:B------:R-:W-:Y:S01]  /*b78d0*/  NOP ;  /* 0x0000000000007918 */ /* 0x000fe20000000000 */
[----:B------:R-:W0:Y:S01]  /*b78e0*/  LDS.128 R20, [R55] ;  /* 0x0000000037147984 */ /* 0x000e220000000c00 */
[----:B------:R-:W-:-:S03]  /*b78f0*/  PRMT R8, R56, 0x5410, R48 ;  /* 0x0000541038087816 */ /* 0x000fc60000000030 */
[----:B0-----:R0:W-:Y:S04]  /*b7900*/  STL.64 [R1+0x1c0], R20 ;  /* 0x0001c01401007387 */ /* 0x0011e80000100a00 */
[----:B------:R1:W-:Y:S04]  /*b7910*/  STL.64 [R1+0x1c8], R22 ;  /* 0x0001c81601007387 */ /* 0x0003e80000100a00 */
[----:B------:R-:W3:Y:S04]  /*b7920*/  LDL.LU R7, [R1+0x488] ;  /* 0x0004880001077983 */ /* 0x000ee80000300800 */
[----:B------:R-:W3:Y:S04]  /*b7930*/  LDL.LU R48, [R1+0x7e4] ;  /* 0x0007e40001307983 */ /* 0x000ee80000300800 */
[----:B0-----:R-:W3:Y:S04]  /*b7940*/  LDL.LU R20, [R1+0x484] ;  /* 0x0004840001147983 */ /* 0x001ee80000300800 */
[----:B------:R-:W3:Y:S04]  /*b7950*/  LDL.LU R21, [R1+0x7cc] ;  /* 0x0007cc0001157983 */ /* 0x000ee80000300800 */
[----:B-1----:R-:W3:Y:S04]  /*b7960*/  LDL.LU R22, [R1+0x480] ;  /* 0x0004800001167983 */ /* 0x002ee80000300800 */
[----:B------:R-:W3:Y:S01]  /*b7970*/  LDL.LU R23, [R1+0x7c8] ;  /* 0x0007c80001177983 */ /* 0x000ee20000300800 */
[----:B------:R-:W-:-:S03]  /*b7980*/  PRMT R9, R58, 0x5410, R57 ;  /* 0x000054103a097816 */ /* 0x000fc60000000039 */
[----:B------:R-:W3:Y:S04]  /*b7990*/  LDL.LU R45, [R1+0x4ac] ;  /* 0x0004ac00012d7983 */ /* 0x000ee80000300800 */
[----:B------:R-:W3:Y:S04]  /*b79a0*/  LDL.LU R6, [R1+0x824] ;  /* 0x0008240001067983 */ /* 0x000ee80000300800 */
[----:B------:R-:W3:Y:S04]  /*b79b0*/  LDL.LU R56, [R1+0x4a8] ;  /* 0x0004a80001387983 */ /* 0x000ee80000300800 */
[----:B------:R-:W3:Y:S01]  /*b79c0*/  LDL.LU R57, [R1+0x820] ;  /* 0x0008200001397983 */ /* 0x000ee20000300800 */
[----:B------:R-:W-:-:S03]  /*b79d0*/  NOP ;  /* 0x0000000000007918 */ /* 0x000fc60000000000 */
[----:B------:R4:W-:Y:S04]  /*b79e0*/  STSM.16.M88.4 [R55], R8 ;  /* 0x0000000837007844 */ /* 0x0009e80000000200 */
[----:B------:R-:W3:Y:S01]  /*b79f0*/  LDL.LU R58, [R1+0x4a4] ;  /* 0x0004a400013a7983 */ /* 0x000ee20000300800 */
[----:B----4-:R-:W-:-:S03]  /*b7a00*/  PRMT R8, R28, 0x5410, R59 ;  /* 0x000054101c087816 */ /* 0x010fc6000000003b */
[----:B------:R-:W4:Y:S01]  /*b7a10*/  LDL.LU R59, [R1+0x80c] ;  /* 0x00080c00013b7983 */ /* 0x000f220000300800 */
[----:B------:R-:W-:-:S03]  /*b7a20*/  PRMT R9, R26, 0x5410, R25 ;  /* 0x000054101a097816 */ /* 0x000fc60000000019 */
[----:B------:R-:W4:Y:S04]  /*b7a30*/  LDL.LU R25, [R1+0x2d8] ;  /* 0x0002d80001197983 */ /* 0x000f280000300800 */
[----:B------:R-:W4:Y:S04]  /*b7a40*/  LDL.LU R26, [R1+0x388] ;  /* 0x00038800011a7983 */ /* 0x000f280000300800 */
[----:B------:R-:W4:Y:S01]  /*b7a50*/  LDL.LU R46, [R1+0x4e4] ;  /* 0x0004e400012e7983 */ /* 0x000f220000300800 */
[----:B------:R-:W-:Y:S01]  /*b7a60*/  PRMT R10, R30, 0x5410, R29 ;  /* 0x000054101e0a7816 */ /* 0x000fe2000000001d */
[----:B------:R-:W-:Y:S01]  /*b7a70*/  IMAD.MOV.U32 R49, RZ, RZ, R47 ;  /* 0x000000ffff317224 */ /* 0x000fe200078e002f */
[----:B--2---:R-:W-:Y:S01]  /*b7a80*/  PRMT R11, R27, 0x5410, R31 ;  /* 0x000054101b0b7816 */ /* 0x004fe2000000001f */
[----:B------:R-:W-:Y:S01]  /*b7a90*/  NOP ;  /* 0x0000000000007918 */ /* 0x000fe20000000000 */
[----:B------:R-:W0:Y:S01]  /*b7aa0*/  LDS.128 R28, [R55] ;  /* 0x00000000371c7984 */ /* 0x000e220000000c00 */
[----:B------:R-:W-:Y:S01]  /*b7ab0*/  IMAD.MOV.U32 R27, RZ, RZ, R35 ;  /* 0x000000ffff1b7224 */ /* 0x000fe200078e0023 */
[----:B------:R-:W-:-:S02]  /*b7ac0*/  NOP ;  /* 0x0000000000007918 */ /* 0x000fc40000000000 */
[----:B0-----:R0:W-:Y:S04]  /*b7ad0*/  STL.64 [R1+0x1b0], R28 ;  /* 0x0001b01c01007387 */ /* 0x0011e80000100a00 */
[----:B------:R1:W-:Y:S04]  /*b7ae0*/  STL.64 [R1+0x1b8], R30 ;  /* 0x0001b81e01007387 */ /* 0x0003e80000100a00 */
[----:B------:R-:W2:Y:S04]  /*b7af0*/  LDL.LU R5, [R1+0x864] ;  /* 0x0008640001057983 */ /* 0x000ea80000300800 */
[----:B------:R-:W2:Y:S04]  /*b7b00*/  LDL.LU R47, [R1+0x4cc] ;  /* 0x0004cc00012f7983 */ /* 0x000ea80000300800 */
[----:B0-----:R-:W2:Y:S04]  /*b7b10*/  LDL.LU R28, [R1+0x860] ;  /* 0x00086000011c7983 */ /* 0x001ea80000300800 */
[----:B------:R-:W2:Y:S04]  /*b7b20*/  LDL.LU R29, [R1+0x4c8] ;  /* 0x0004c800011d7983 */ /* 0x000ea80000300800 */
[----:B-1----:R-:W2:Y:S04]  /*b7b30*/  LDL.LU R30, [R1+0x84c] ;  /* 0x00084c00011e7983 */ /* 0x002ea80000300800 */
[----:B------:R-:W2:Y:S04]  /*b7b40*/  LDL.LU R31, [R1+0x4c4] ;  /* 0x0004c400011f7983 */ /* 0x000ea80000300800 */
[----:B------:R-:W2:Y:S04]  /*b7b50*/  LDL.LU R35, [R1+0x828] ;  /* 0x0008280001237983 */ /* 0x000ea80000300800 */
[----:B------:R3:W-:Y:S02]  /*b7b60*/  STSM.16.M88.4 [R55], R8 ;  /* 0x0000000837007844 */ /* 0x0007e40000000200 */
[----:B---3--:R-:W-:-:S02]  /*b7b70*/  PRMT R10, R21, 0x5410, R20 ;  /* 0x00005410150a7816 */ /* 0x008fc40000000014 */
[----:B------:R-:W-:Y:S01]  /*b7b80*/  PRMT R11, R23, 0x5410, R22 ;  /* 0x00005410170b7816 */ /* 0x000fe20000000016 */
[----:B------:R-:W-:Y:S01]  /*b7b90*/  NOP ;  /* 0x0000000000007918 */ /* 0x000fe20000000000 */
[----:B------:R-:W0:Y:S01]  /*b7ba0*/  LDS.128 R20, [R55] ;  /* 0x0000000037147984 */ /* 0x000e220000000c00 */
[----:B------:R-:W-:Y:S02]  /*b7bb0*/  PRMT R8, R36, 0x5410, R60 ;  /* 0x0000541024087816 */ /* 0x000fe4000000003c */
[----:B------:R-:W-:Y:S01]  /*b7bc0*/  PRMT R9, R48, 0x5410, R7 ;  /* 0x0000541030097816 */ /* 0x000fe20000000007 */
[----:B------:R-:W-:-:S04]  /*b7bd0*/  NOP ;  /* 0x0000000000007918 */ /* 0x000fc80000000000 */
[----:B------:R-:W-:Y:S01]  /*b7be0*/  STSM.16.M88.4 [R55], R8 ;  /* 0x0000000837007844 */ /* 0x000fe20000000200 */
[----:B0-----:R-:W-:-:S03]  /*b7bf0*/  IMAD.MOV.U32 R48, RZ, RZ, R20 ;  /* 0x000000ffff307224 */ /* 0x001fc600078e0014 */
[----:B------:R-:W-:Y:S04]  /*b7c00*/  STL [R1+0x1a4], R21 ;  /* 0x0001a41501007387 */ /* 0x000fe80000100800 */
[----:B------:R0:W-:Y:S04]  /*b7c10*/  STL.64 [R1+0x1a8], R22 ;  /* 0x0001a81601007387 */ /* 0x0001e80000100a00 */
[----:B0-----:R-:W3:Y:S04]  /*b7c20*/  LDL.LU.64 R22, [R1+0x3140] ;  /* 0x0031400001167983 */ /* 0x001ee80000300a00 */
[----:B------:R-:W3:Y:S04]  /*b7c30*/  LDL.LU.64 R20, [R1+0x3138] ;  /* 0x0031380001147983 */ /* 0x000ee80000300a00 */
[----:B------:R-:W-:Y:S01]  /*b7c40*/  STL.64 [R1+0x3110], R48 ;  /* 0x0031103001007387 */ /* 0x000fe20000100a00 */
[----:B------:R-:W-:-:S03]  /*b7c50*/  NOP ;  /* 0x0000000000007918 */ /* 0x000fc60000000000 */
[----:B------:R-:W0:Y:S01]  /*b7c60*/  LDS.128 R48, [R55] ;  /* 0x0000000037307984 */ /* 0x000e220000000c00 */
[----:B------:R-:W-:-:S03]  /*b7c70*/  PRMT R8, R6, 0x5410, R45 ;  /* 0x0000541006087816 */ /* 0x000fc6000000002d */
[----:B------:R-:W3:Y:S01]  /*b7c80*/  LDL.LU R7, [R1+0x500] ;  /* 0x0005000001077983 */ /* 0x000ee20000300800 */
[----:B------:R-:W-:-:S03]  /*b7c90*/  PRMT R9, R57, 0x5410, R56 ;  /* 0x0000541039097816 */ /* 0x000fc60000000038 */
[----:B------:R-:W3:Y:S04]  /*b7ca0*/  LDL.LU R45, [R1+0x8ac] ;  /* 0x0008ac00012d7983 */ /* 0x000ee80000300800 */
[----:B------:R-:W3:Y:S04]  /*b7cb0*/  LDL.LU R56, [R1+0x4ec] ;  /* 0x0004ec0001387983 */ /* 0x000ee80000300800 */
[----:B------:R-:W3:Y:S01]  /*b7cc0*/  LDL.LU R57, [R1+0x8a8] ;  /* 0x0008a80001397983 */ /* 0x000ee20000300800 */
[----:B----4-:R-:W-:-:S03]  /*b7cd0*/  PRMT R10, R59, 0x5410, R58 ;  /* 0x000054103b0a7816 */ /* 0x010fc6000000003a */
[----:B0-----:R0:W-:Y:S04]  /*b7ce0*/  STL.64 [R1+0x190], R48 ;  /* 0x0001903001007387 */ /* 0x0011e80000100a00 */
[----:B------:R1:W-:Y:S04]  /*b7cf0*/  STL.64 [R1+0x198], R50 ;  /* 0x0001983201007387 */ /* 0x0003e80000100a00 */
[----:B------:R-:W4:Y:S04]  /*b7d00*/  LDL.LU R58, [R1+0x4e8] ;  /* 0x0004e800013a7983 */ /* 0x000f280000300800 */
[----:B------:R-:W4:Y:S01]  /*b7d10*/  LDL.LU R59, [R1+0x868] ;  /* 0x00086800013b7983 */ /* 0x000f220000300800 */
[----:B------:R-:W-:Y:S01]  /*b7d20*/  PRMT R11, R26, 0x5410, R25 ;  /* 0x000054101a0b7816 */ /* 0x000fe20000000019 */
[----:B------:R-:W-:-:S02]  /*b7d30*/  NOP ;  /* 0x0000000000007918 */ /* 0x000fc40000000000 */
[----:B------:R-:W4:Y:S04]  /*b7d40*/  LDL.LU R25, [R1+0x2dc] ;  /* 0x0002dc0001197983 */ /* 0x000f280000300800 */
[----:B------:R-:W4:Y:S04]  /*b7d50*/  LDL.LU R26, [R1+0x430] ;  /* 0x00043000011a7983 */ /* 0x000f280000300800 */
[----:B0-----:R-:W4:Y:S04]  /*b7d60*/  LDL.LU R48, [R1+0x524] ;  /* 0x0005240001307983 */ /* 0x001f280000300800 */
[----:B------:R-:W4:Y:S04]  /*b7d70*/  LDL.LU R49, [R1+0x900] ;  /* 0x0009000001317983 */ /* 0x000f280000300800 */
[----:B-1----:R-:W4:Y:S04]  /*b7d80*/  LDL.LU R50, [R1+0x50c] ;  /* 0x00050c0001327983 */ /* 0x002f280000300800 */
[----:B------:R-:W4:Y:S04]  /*b7d90*/  LDL.LU R51, [R1+0x8e8] ;  /* 0x0008e80001337983 */ /* 0x000f280000300800 */
[----:B------:R2:W-:Y:S04]  /*b7da0*/  STSM.16.M88.4 [R55], R8 ;  /* 0x0000000837007844 */ /* 0x0005e80000000200 */
[----:B------:R-:W4:Y:S01]  /*b7db0*/  LDL.LU R6, [R1+0x508] ;  /* 0x0005080001067983 */ /* 0x000f220000300800 */
[----:B--2---:R-:W-:-:S03]  /*b7dc0*/  PRMT R8, R5, 0x5410, R46 ;  /* 0x0000541005087816 */ /* 0x004fc6000000002e */
[----:B------:R-:W2:Y:S04]  /*b7dd0*/  LDL.LU R46, [R1+0x8c4] ;  /* 0x0008c400012e7983 */ /* 0x000ea80000300800 */
[----:B------:R-:W2:Y:S01]  /*b7de0*/  LDL.LU R5, [R1+0x504] ;  /* 0x0005040001057983 */ /* 0x000ea20000300800 */
[----:B------:R-:W-:Y:S02]  /*b7df0*/  PRMT R9, R28, 0x5410, R47 ;  /* 0x000054101c097816 */ /* 0x000fe4000000002f */
[----:B------:R-:W-:Y:S02]  /*b7e00*/  PRMT R10, R30, 0x5410, R29 ;  /* 0x000054101e0a7816 */ /* 0x000fe4000000001d */
[----:B------:R-:W-:Y:S01]  /*b7e10*/  PRMT R11, R35, 0x5410, R31 ;  /* 0x00005410230b7816 */ /* 0x000fe2000000001f */
[----:B------:R-:W-:Y:S01]  /*b7e20*/  NOP ;  /* 0x0000000000007918 */ /* 0x000fe20000000000 */
[----:B------:R-:W0:Y:S04]  /*b7e30*/  LDS.128 R28, [R55] ;  /* 0x00000000371c7984 */ /* 0x000e280000000c00 */
[----:B------:R-:W2:Y:S01]  /*b7e40*/  LDL.LU R35, [R1+0x8c0] ;  /* 0x0008c00001237983 */ /* 0x000ea20000300800 */
[----:B------:R-:W-:-:S03]  /*b7e50*/  NOP ;  /* 0x0000000000007918 */ /* 0x000fc60000000000 */
[----:B0-----:R-:W-:Y:S04]  /*b7e60*/  STL.64 [R1+0x180], R28 ;  /* 0x0001801c01007387 */ /* 0x001fe80000100a00 */
[----:B------:R0:W-:Y:S01]  /*b7e70*/  STL [R1+0x18c], R31 ;  /* 0x00018c1f01007387 */ /* 0x0001e20000100800 */
[----:B------:R-:W-:-:S03]  /*b7e80*/  IMAD.MOV.U32 R47, RZ, RZ, R30 ;  /* 0x000000ffff2f7224 */ /* 0x000fc600078e001e */
[----:B0-----:R-:W2:Y:S04]  /*b7e90*/  LDL.LU.64 R30, [R1+0x3130] ;  /* 0x00313000011e7983 */ /* 0x001ea80000300a00 */
[----:B------:R-:W2:Y:S04]  /*b7ea0*/  LDL.LU.64 R28, [R1+0x3128] ;  /* 0x00312800011c7983 */ /* 0x000ea80000300a00 */
        /* <DEDUP_REMOVED lines=8> */
[----:B------:R3:W-:Y:S02]  /*b7f30*/  STSM.16.M88.4 [R55], R8 ;  /* 0x0000000837007844 */ /* 0x0007e40000000200 */
[----:B---3--:R-:W-:-:S02]  /*b7f40*/  PRMT R9, R57, 0x5410, R56 ;  /* 0x0000541039097816 */ /* 0x008fc40000000038 */
[----:B----4-:R-:W-:Y:S01]  /*b7f50*/  PRMT R10, R59, 0x5410, R58 ;  /* 0x000054103b0a7816 */ /* 0x010fe2000000003a */
[----:B------:R-:W-:Y:S01]  /*b7f60*/  NOP ;  /* 0x0000000000007918 */ /* 0x000fe20000000000 */
[----:B------:R-:W0:Y:S01]  /*b7f70*/  LDS.128 R56, [R55] ;  /* 0x0000000037387984 */ /* 0x000e220000000c00 */
[----:B------:R-:W-:Y:S02]  /*b7f80*/  PRMT R11, R26, 0x5410, R25 ;  /* 0x000054101a0b7816 */ /* 0x000fe40000000019 */
[----:B------:R-:W-:Y:S01]  /*b7f90*/  PRMT R8, R45, 0x5410, R7 ;  /* 0x000054102d087816 */ /* 0x000fe20000000007 */
[----:B------:R-:W-:Y:S01]  /*b7fa0*/  IMAD.MOV.U32 R45, RZ, RZ, R27 ;  /* 0x000000ffff2d7224 */ /* 0x000fe200078e001b */
[----:B------:R-:W-:Y:S01]  /*b7fb0*/  NOP ;  /* 0x0000000000007918 */ /* 0x000fe20000000000 */
[----:B0-----:R-:W-:Y:S04]  /*b7fc0*/  STL.64 [R1+0x170], R56 ;  /* 0x0001703801007387 */ /* 0x001fe80000100a00 */
[----:B------:R0:W-:Y:S04]  /*b7fd0*/  STL.64 [R1+0x178], R58 ;  /* 0x0001783a01007387 */ /* 0x0001e80000100a00 */
[----:B0-----:R-:W3:Y:S04]  /*b7fe0*/  LDL.LU.64 R58, [R1+0x3120] ;  /* 0x00312000013a7983 */ /* 0x001ee80000300a00 */
[----:B------:R-:W3:Y:S04]  /*b7ff0*/  LDL.LU.64 R56, [R1+0x3118] ;  /* 0x0031180001387983 */ /* 0x000ee80000300a00 */
[----:B------:R-:W4:Y:S04]  /*b8000*/  LDL.LU R60, [R1+0x56c] ;  /* 0x00056c00013c7983 */ /* 0x000f280000300800 */
[----:B------:R-:W4:Y:S04]  /*b8010*/  LDL.LU R25, [R1+0x948] ;  /* 0x0009480001197983 */ /* 0x000f280000300800 */
[----:B------:R-:W3:Y:S04]  /*b8020*/  LDL.LU R36, [R1+0x568] ;  /* 0x0005680001247983 */ /* 0x000ee80000300800 */
[----:B------:R-:W3:Y:S04]  /*b8030*/  LDL.LU R26, [R1+0x944] ;  /* 0x00094400011a7983 */ /* 0x000ee80000300800 */
[----:B------:R-:W3:Y:S04]  /*b8040*/  LDL.LU R7, [R1+0x564] ;  /* 0x0005640001077983 */ /* 0x000ee80000300800 */
[----:B------:R-:W3:Y:S04]  /*b8050*/  LDL.LU R27, [R1+0x940] ;  /* 0x00094000011b7983 */ /* 0x000ee80000300800 */
[----:B------:R0:W-:Y:S02]  /*b8060*/  STSM.16.M88.4 [R55], R8 ;  /* 0x0000000837007844 */ /* 0x0001e40000000200 */
[----:B0-----:R-:W-:-:S02]  /*b8070*/  PRMT R8, R49, 0x5410, R48 ;  /* 0x0000541031087816 */ /* 0x001fc40000000030 */
[----:B------:R-:W-:Y:S01]  /*b8080*/  PRMT R9, R51, 0x5410, R50 ;  /* 0x0000541033097816 */ /* 0x000fe20000000032 */
[----:B------:R-:W-:Y:S01]  /*b8090*/  NOP ;  /* 0x0000000000007918 */ /* 0x000fe20000000000 */
[----:B------:R-:W0:Y:S01]  /*b80a0*/  LDS.128 R48, [R55] ;  /* 0x0000000037307984 */ /* 0x000e220000000c00 */
[----:B--2---:R-:W-:-:S03]  /*b80b0*/  PRMT R10, R46, 0x5410, R6 ;  /* 0x000054102e0a7816 */ /* 0x004fc60000000006 */
[----:B------:R-:W2:Y:S01]  /*b80c0*/  LDL.LU R6, [R1+0x2e4] ;  /* 0x0002e40001067983 */ /* 0x000ea20000300800 */
[----:B0-----:R-:W-:Y:S01]  /*b80d0*/  IMAD.MOV.U32 R46, RZ, RZ, R51 ;  /* 0x000000ffff2e7224 */ /* 0x001fe200078e0033 */
[----:B------:R-:W-:Y:S01]  /*b80e0*/  PRMT R11, R35, 0x5410, R5 ;  /* 0x00005410230b7816 */ /* 0x000fe20000000005 */
[----:B------:R-:W-:Y:S01]  /*b80f0*/  NOP ;  /* 0x0000000000007918 */ /* 0x000fe20000000000 */
[----:B------:R-:W2:Y:S04]  /*b8100*/  LDL.LU R35, [R1+0x444] ;  /* 0x0004440001237983 */ /* 0x000ea80000300800 */
[----:B------:R0:W-:Y:S01]  /*b8110*/  STSM.16.M88.4 [R55], R8 ;  /* 0x0000000837007844 */ /* 0x0001e20000000200 */
[----:B------:R-:W-:-:S03]  /*b8120*/  IMAD.MOV.U32 R5, RZ, RZ, R50 ;  /* 0x000000ffff057224 */ /* 0x000fc600078e0032 */
[----:B------:R-:W-:Y:S01]  /*b8130*/  STL.64 [R1+0x160], R48 ;  /* 0x0001603001007387 */ /* 0x000fe20000100a00 */
[----:B------:R-:W-:-:S03]  /*b8140*/  NOP ;  /* 0x0000000000007918 */ /* 0x000fc60000000000 */
[----:B------:R-:W1:Y:S04]  /*b8150*/  LDS.128 R48, [R55] ;  /* 0x0000000037307984 */ /* 0x000e680000000c00 */
[----:B------:R-:W-:Y:S01]  /*b8160*/  STL.64 [R1+0x30b0], R46 ;  /* 0x0030b02e01007387 */ /* 0x000fe20000100a00 */
[----:B0-----:R-:W-:Y:S02]  /*b8170*/  PRMT R8, R41, 0x5410, R40 ;  /* 0x0000541029087816 */ /* 0x001fe40000000028 */
[----:B------:R-:W-:Y:S02]  /*b8180*/  PRMT R9, R44, 0x5410, R3 ;  /* 0x000054102c097816 */ /* 0x000fe40000000003 */
[----:B------:R-:W-:Y:S02]  /*b8190*/  PRMT R10, R38, 0x5410, R0 ;  /* 0x00005410260a7816 */ /* 0x000fe40000000000 */
[----:B------:R-:W-:Y:S01]  /*b81a0*/  PRMT R11, R61, 0x5410, R37 ;  /* 0x000054103d0b7816 */ /* 0x000fe20000000025 */
[----:B------:R-:W2:Y:S04]  /*b81b0*/  LDL.LU R0, [R1+0x2e8] ;  /* 0x0002e80001007983 */ /* 0x000ea80000300800 */
[----:B------:R-:W2:Y:S04]  /*b81c0*/  LDL.LU R38, [R1+0x424] ;  /* 0x0004240001267983 */ /* 0x000ea80000300800 */
[----:B-1----:R-:W-:Y:S01]  /*b81d0*/  STL.64 [R1+0x150], R48 ;  /* 0x0001503001007387 */ /* 0x002fe20000100a00 */
[----:B------:R-:W-:-:S03]  /*b81e0*/  NOP ;  /* 0x0000000000007918 */ /* 0x000fc60000000000 */
[----:B------:R-:W-:Y:S04]  /*b81f0*/  STL.64 [R1+0x158], R50 ;  /* 0x0001583201007387 */ /* 0x000fe80000100a00 */
[----:B------:R0:W-:Y:S04]  /*b8200*/  STSM.16.M88.4 [R55], R8 ;  /* 0x0000000837007844 */ /* 0x0001e80000000200 */
[----:B0-----:R-:W2:Y:S04]  /*b8210*/  LDL.LU R8, [R1] ;  /* 0x0000000001087983 */ /* 0x001ea80000300800 */
[----:B------:R-:W2:Y:S04]  /*b8220*/  LDL.LU R9, [R1+0x4] ;  /* 0x0000040001097983 */ /* 0x000ea80000300800 */
[----:B------:R-:W2:Y:S01]  /*b8230*/  LDL.LU R10, [R1+0x8] ;  /* 0x00000800010a7983 */ /* 0x000ea20000300800 */
[----:B------:R-:W-:Y:S01]  /*b8240*/  IMAD.MOV.U32 R37, RZ, RZ, R45 ;  /* 0x000000ffff257224 */ /* 0x000fe200078e002d */
[----:B------:R-:W-:-:S02]  /*b8250*/  NOP ;  /* 0x0000000000007918 */ /* 0x000fc40000000000 */
[----:B------:R-:W0:Y:S01]  /*b8260*/  LDS.128 R44, [R55] ;  /* 0x00000000372c7984 */ /* 0x000e220000000c00 */
[----:B----4-:R-:W-:Y:S02]  /*b8270*/  PRMT R25, R25, 0x5410, R60 ;  /* 0x0000541019197816 */ /* 0x010fe4000000003c */
[----:B---3--:R-:W-:Y:S02]  /*b8280*/  PRMT R26, R26, 0x5410, R36 ;  /* 0x000054101a1a7816 */ /* 0x008fe40000000024 */
[----:B------:R-:W-:Y:S01]  /*b8290*/  PRMT R27, R27, 0x5410, R7 ;  /* 0x000054101b1b7816 */ /* 0x000fe20000000007 */
[----:B------:R-:W3:Y:S04]  /*b82a0*/  LDL.LU R36, [R1+0x2ec] ;  /* 0x0002ec0001247983 */ /* 0x000ee80000300800 */
[----:B------:R-:W3:Y:S04]  /*b82b0*/  LDL.LU R7, [R1+0x438] ;  /* 0x0004380001077983 */ /* 0x000ee80000300800 */
[----:B0-----:R-:W-:Y:S01]  /*b82c0*/  STL.64 [R1+0x140], R44 ;  /* 0x0001402c01007387 */ /* 0x001fe20000100a00 */
[----:B------:R-:W-:-:S03]  /*b82d0*/  NOP ;  /* 0x0000000000007918 */ /* 0x000fc60000000000 */
[----:B------:R-:W-:Y:S04]  /*b82e0*/  STL.64 [R1+0x148], R46 ;  /* 0x0001482e01007387 */ /* 0x000fe80000100a00 */
[----:B------:R0:W-:Y:S01]  /*b82f0*/  STSM.16.M88.4 [R55], R24 ;  /* 0x0000001837007844 */ /* 0x0001e20000000200 */
[----:B------:R-:W-:-:S03]  /*b8300*/  NOP ;  /* 0x0000000000007918 */ /* 0x000fc60000000000 */
[----:B------:R-:W1:Y:S04]  /*b8310*/  LDS.128 R44, [R55] ;  /* 0x00000000372c7984 */ /* 0x000e680000000c00 */
[----:B0-----:R-:W4:Y:S04]  /*b8320*/  LDL.LU R24, [R1+0x10] ;  /* 0x0000100001187983 */ /* 0x001f280000300800 */
[----:B------:R-:W4:Y:S04]  /*b8330*/  LDL.LU R25, [R1+0x14] ;  /* 0x0000140001197983 */ /* 0x000f280000300800 */
[----:B------:R-:W4:Y:S04]  /*b8340*/  LDL.LU R26, [R1+0x18] ;  /* 0x00001800011a7983 */ /* 0x000f280000300800 */
[----:B------:R-:W4:Y:S04]  /*b8350*/  LDL.LU R48, [R1+0x20] ;  /* 0x0000200001307983 */ /* 0x000f280000300800 */
[----:B-1----:R-:W-:Y:S04]  /*b8360*/  STL.64 [R1+0x130], R44 ;  /* 0x0001302c01007387 */ /* 0x002fe80000100a00 */
[----:B------:R-:W-:Y:S04]  /*b8370*/  STL.64 [R1+0x138], R46 ;  /* 0x0001382e01007387 */ /* 0x000fe80000100a00 */
[----:B------:R-:W4:Y:S04]  /*b8380*/  LDL.LU R49, [R1+0x24] ;  /* 0x0000240001317983 */ /* 0x000f280000300800 */
[----:B------:R-:W4:Y:S04]  /*b8390*/  LDL.LU R50, [R1+0x28] ;  /* 0x0000280001327983 */ /* 0x000f280000300800 */
[----:B------:R-:W4:Y:S04]  /*b83a0*/  LDL.LU R61, [R1+0x2f0] ;  /* 0x0002f000013d7983 */ /* 0x000f280000300800 */
[----:B------:R-:W4:Y:S01]  /*b83b0*/  LDL.LU R60, [R1+0x41c] ;  /* 0x00041c00013c7983 */ /* 0x000f220000300800 */
[----:B------:R-:W-:Y:S01]  /*b83c0*/  NOP ;  /* 0x0000000000007918 */ /* 0x000fe20000000000 */
[----:B--2---:R-:W-:-:S05]  /*b83d0*/  PRMT R35, R35, 0x5410, R6 ;  /* 0x0000541023237816 */ /* 0x004fca0000000006 */
[----:B------:R-:W-:Y:S01]  /*b83e0*/  STSM.16.M88.4 [R55], R32 ;  /* 0x0000002037007844 */ /* 0x000fe20000000200 */
[----:B------:R-:W-:-:S03]  /*b83f0*/  NOP ;  /* 0x0000000000007918 */ /* 0x000fc60000000000 */
[----:B------:R-:W0:Y:S01]  /*b8400*/  LDS.128 R44, [R55] ;  /* 0x00000000372c7984 */ /* 0x000e220000000c00 */
[----:B------:R-:W-:-:S03]  /*b8410*/  NOP ;  /* 0x0000000000007918 */ /* 0x000fc60000000000 */
[----:B------:R-:W-:Y:S01]  /*b8420*/  STSM.16.M88.4 [R55], R12 ;  /* 0x0000000c37007844 */ /* 0x000fe20000000200 */
[----:B------:R-:W-:-:S03]  /*b8430*/  NOP ;  /* 0x0000000000007918 */ /* 0x000fc60000000000 */
[----:B------:R-:W1:Y:S01]  /*b8440*/  LDS.128 R12, [R55] ;  /* 0x00000000370c7984 */ /* 0x000e620000000c00 */
[----:B------:R-:W-:Y:S01]  /*b8450*/  PRMT R11, R38, 0x5410, R0 ;  /* 0x00005410260b7816 */ /* 0x000fe20000000000 */
[----:B------:R-:W-:-:S04]  /*b8460*/  NOP ;  /* 0x0000000000007918 */ /* 0x000fc80000000000 */
[----:B------:R-:W-:Y:S01]  /*b8470*/  STSM.16.M88.4 [R55], R8 ;  /* 0x0000000837007844 */ /* 0x000fe20000000200 */
[----:B------:R-:W-:-:S03]  /*b8480*/  NOP ;  /* 0x0000000000007918 */ /* 0x000fc60000000000 */
[----:B------:R-:W2:Y:S04]  /*b8490*/  LDS.128 R8, [R55] ;  /* 0x0000000037087984 */ /* 0x000ea80000000c00 */
[----:B0-----:R-:W-:Y:S04]  /*b84a0*/  STL [R1+0x110], R44 ;  /* 0x0001102c01007387 */ /* 0x001fe80000100800 */
[----:B------:R-:W-:Y:S04]  /*b84b0*/  STL [R1+0x11c], R47 ;  /* 0x00011c2f01007387 */ /* 0x000fe80000100800 */
[----:B-1----:R-:W-:Y:S04]  /*b84c0*/  STL.64 [R1+0x100], R12 ;  /* 0x0001000c01007387 */ /* 0x002fe80000100a00 */
[----:B------:R-:W-:Y:S01]  /*b84d0*/  STL.64 [R1+0x108], R14 ;  /* 0x0001080e01007387 */ /* 0x000fe20000100a00 */
[----:B------:R-:W-:Y:S01]  /*b84e0*/  IMAD.MOV.U32 R0, RZ, RZ, R37 ;  /* 0x000000ffff007224 */ /* 0x000fe200078e0025 */
[----:B------:R-:W-:-:S02]  /*b84f0*/  NOP ;  /* 0x0000000000007918 */ /* 0x000fc40000000000 */
[----:B--2---:R0:W-:Y:S04]  /*b8500*/  STL.64 [R1+0xf0], R8 ;  /* 0x0000f00801007387 */ /* 0x0041e80000100a00 */
[----:B------:R1:W-:Y:S04]  /*b8510*/  STL.64 [R1+0xf8], R10 ;  /* 0x0000f80a01007387 */ /* 0x0003e80000100a00 */
[----:B0-----:R-:W2:Y:S04]  /*b8520*/  LDL.LU R8, [R1+0x30] ;  /* 0x0000300001087983 */ /* 0x001ea80000300800 */
[----:B------:R-:W2:Y:S04]  /*b8530*/  LDL.LU R9, [R1+0x34] ;  /* 0x0000340001097983 */ /* 0x000ea80000300800 */
[----:B-1----:R-:W2:Y:S04]  /*b8540*/  LDL.LU R10, [R1+0x38] ;  /* 0x00003800010a7983 */ /* 0x002ea80000300800 */
[----:B------:R-:W2:Y:S04]  /*b8550*/  LDL.LU R38, [R1+0x2f4] ;  /* 0x0002f40001267983 */ /* 0x000ea80000300800 */
[----:B------:R-:W2:Y:S04]  /*b8560*/  LDL.LU R37, [R1+0x42c] ;  /* 0x00042c0001257983 */ /* 0x000ea80000300800 */
[----:B------:R-:W-:Y:S01]  /*b8570*/  STSM.16.M88.4 [R55], R16 ;  /* 0x0000001037007844 */ /* 0x000fe20000000200 */
[----:B------:R-:W-:-:S03]  /*b8580*/  NOP ;  /* 0x0000000000007918 */ /* 0x000fc60000000000 */
[----:B------:R-:W0:Y:S04]  /*b8590*/  LDS.128 R12, [R55] ;  /* 0x00000000370c7984 */ /* 0x000e280000000c00 */
[----:B0-----:R-:W-:Y:S04]  /*b85a0*/  STL.64 [R1+0xe0], R12 ;  /* 0x0000e00c01007387 */ /* 0x001fe80000100a00 */
[----:B------:R-:W-:Y:S01]  /*b85b0*/  STL.64 [R1+0xe8], R14 ;  /* 0x0000e80e01007387 */ /* 0x000fe20000100a00 */
[----:B------:R-:W-:Y:S01]  /*b85c0*/  NOP ;  /* 0x0000000000007918 */ /* 0x000fe20000000000 */
[----:B---3--:R-:W-:-:S05]  /*b85d0*/  PRMT R27, R7, 0x5410, R36 ;  /* 0x00005410071b7816 */ /* 0x008fca0000000024 */
[----:B----4-:R-:W-:Y:S01]  /*b85e0*/  STSM.16.M88.4 [R55], R24 ;  /* 0x0000001837007844 */ /* 0x010fe20000000200 */
[----:B------:R-:W-:-:S03]  /*b85f0*/  NOP ;  /* 0x0000000000007918 */ /* 0x000fc60000000000 */
[----:B------:R-:W0:Y:S01]  /*b8600*/  LDS.128 R12, [R55] ;  /* 0x00000000370c7984 */ /* 0x000e220000000c00 */
[----:B------:R-:W-:-:S03]  /*b8610*/  NOP ;  /* 0x0000000000007918 */ /* 0x000fc60000000000 */
[----:B------:R-:W-:Y:S01]  /*b8620*/  STSM.16.M88.4 [R55], R20 ;  /* 0x0000001437007844 */ /* 0x000fe20000000200 */
[----:B------:R-:W-:-:S03]  /*b8630*/  NOP ;  /* 0x0000000000007918 */ /* 0x000fc60000000000 */
[----:B0-----:R-:W-:Y:S01]  /*b8640*/  STL [R1+0xd4], R13 ;  /* 0x0000d40d01007387 */ /* 0x001fe20000100800 */
[----:B------:R-:W-:-:S03]  /*b8650*/  IMAD.MOV.U32 R7, RZ, RZ, R12 ;  /* 0x000000ffff077224 */ /* 0x000fc600078e000c */
[----:B------:R-:W-:Y:S01]  /*b8660*/  STL [R1+0xd8], R14 ;  /* 0x0000d80e01007387 */ /* 0x000fe20000100800 */
[----:B------:R-:W-:-:S03]  /*b8670*/  IMAD.MOV.U32 R36, RZ, RZ, R15 ;  /* 0x000000ffff247224 */ /* 0x000fc600078e000f */
[----:B------:R-:W0:Y:S01]  /*b8680*/  LDS.128 R12, [R55] ;  /* 0x00000000370c7984 */ /* 0x000e220000000c00 */
[----:B------:R-:W-:Y:S01]  /*b8690*/  IMAD.MOV.U32 R6, RZ, RZ, R45 ;  /* 0x000000ffff067224 */ /* 0x000fe200078e002d */
[----:B------:R-:W-:Y:S01]  /*b86a0*/  PRMT R51, R60, 0x5410, R61 ;  /* 0x000054103c337816 */ /* 0x000fe2000000003d */
[----:B------:R-:W-:-:S03]  /*b86b0*/  NOP ;  /* 0x0000000000007918 */ /* 0x000fc60000000000 */
[----:B------:R-:W-:Y:S04]  /*b86c0*/  STL.64 [R1+0x30a0], R6 ;  /* 0x0030a00601007387 */ /* 0x000fe80000100a00 */
[----:B------:R-:W-:Y:S01]  /*b86d0*/  STSM.16.M88.4 [R55], R48 ;  /* 0x0000003037007844 */ /* 0x000fe20000000200 */
[----:B0-----:R-:W-:-:S03]  /*b86e0*/  IMAD.MOV.U32 R60, RZ, RZ, R12 ;  /* 0x000000ffff3c7224 */ /* 0x001fc600078e000c */
[----:B------:R-:W-:Y:S01]  /*b86f0*/  STL.64 [R1+0xc8], R14 ;  /* 0x0000c80e01007387 */ /* 0x000fe20000100a00 */
[----:B------:R-:W-:Y:S01]  /*b8700*/  IMAD.MOV.U32 R61, RZ, RZ, R13 ;  /* 0x000000ffff3d7224 */ /* 0x000fe200078e000d */
[----:B------:R-:W-:Y:S02]  /*b8710*/  NOP ;  /* 0x0000000000007918 */ /* 0x000fe40000000000 */
[----:B------:R-:W0:Y:S01]  /*b8720*/  LDS.128 R12, [R55] ;  /* 0x00000000370c7984 */ /* 0x000e220000000c00 */
[----:B------:R-:W-:-:S03]  /*b8730*/  IMAD.MOV.U32 R45, RZ, RZ, R46 ;  /* 0x000000ffff2d7224 */ /* 0x000fc600078e002e */
[----:B------:R-:W-:Y:S04]  /*b8740*/  STL.64 [R1+0x3078], R60 ;  /* 0x0030783c01007387 */ /* 0x000fe80000100a00 */
[----:B------:R-:W3:Y:S01]  /*b8750*/  LDL.LU R46, [R1+0x6a8] ;  /* 0x0006a800012e7983 */ /* 0x000ee20000300800 */
[----:B------:R-:W-:-:S03]  /*b8760*/  NOP ;  /* 0x0000000000007918 */ /* 0x000fc60000000000 */
[----:B------:R-:W-:Y:S04]  /*b8770*/  STSM.16.M88.4 [R55], R28 ;  /* 0x0000001c37007844 */ /* 0x000fe80000000200 */
[----:B0-----:R-:W-:Y:S04]  /*b8780*/  STL.64 [R1+0xb0], R12 ;  /* 0x0000b00c01007387 */ /* 0x001fe80000100a00 */
[----:B------:R-:W-:Y:S01]  /*b8790*/  STL.64 [R1+0xb8], R14 ;  /* 0x0000b80e01007387 */ /* 0x000fe20000100a00 */
[----:B------:R-:W-:-:S03]  /*b87a0*/  NOP ;  /* 0x0000000000007918 */ /* 0x000fc60000000000 */
[----:B------:R-:W0:Y:S04]  /*b87b0*/  LDS.128 R12, [R55] ;  /* 0x00000000370c7984 */ /* 0x000e280000000c00 */
[----:B------:R-:W3:Y:S04]  /*b87c0*/  LDL.LU R47, [R1+0xac8] ;  /* 0x000ac800012f7983 */ /* 0x000ee80000300800 */
[----:B------:R-:W4:Y:S04]  /*b87d0*/  LDL.LU R48, [R1+0x6a4] ;  /* 0x0006a40001307983 */ /* 0x000f280000300800 */
[----:B------:R-:W4:Y:S04]  /*b87e0*/  LDL.LU R49, [R1+0xac4] ;  /* 0x000ac40001317983 */ /* 0x000f280000300800 */
[----:B------:R-:W4:Y:S04]  /*b87f0*/  LDL.LU R50, [R1+0x2f8] ;  /* 0x0002f80001327983 */ /* 0x000f280000300800 */
[----:B------:R-:W4:Y:S04]  /*b8800*/  LDL.LU R3, [R1+0x418] ;  /* 0x0004180001037983 */ /* 0x000f280000300800 */
[----:B0-----:R-:W-:Y:S04]  /*b8810*/  STL.64 [R1+0xa0], R12 ;  /* 0x0000a00c01007387 */ /* 0x001fe80000100a00 */
[----:B------:R0:W-:Y:S01]  /*b8820*/  STL.64 [R1+0xa8], R14 ;  /* 0x0000a80e01007387 */ /* 0x0001e20000100a00 */
[----:B--2---:R-:W-:Y:S01]  /*b8830*/  PRMT R11, R37, 0x5410, R38 ;  /* 0x00005410250b7816 */ /* 0x004fe20000000026 */
[----:B------:R-:W-:-:S04]  /*b8840*/  NOP ;  /* 0x0000000000007918 */ /* 0x000fc80000000000 */
[----:B------:R1:W-:Y:S04]  /*b8850*/  STSM.16.M88.4 [R55], R8 ;  /* 0x0000000837007844 */ /* 0x0003e80000000200 */
[----:B0-----:R-:W2:Y:S01]  /*b8860*/  LDL.LU R15, [R1+0x6ec] ;  /* 0x0006ec00010f7983 */ /* 0x001ea20000300800 */
[----:B------:R-:W-:Y:S01]  /*b8870*/  IMAD.MOV.U32 R16, RZ, RZ, R0 ;  /* 0x000000ffff107224 */ /* 0x000fe200078e0000 */
[----:B------:R-:W-:Y:S02]  /*b8880*/  NOP ;  /* 0x0000000000007918 */ /* 0x000fe40000000000 */
[----:B------:R-:W0:Y:S01]  /*b8890*/  LDS.128 R20, [R55] ;  /* 0x0000000037147984 */ /* 0x000e220000000c00 */
[----:B------:R-:W-:-:S03]  /*b88a0*/  NOP ;  /* 0x0000000000007918 */ /* 0x000fc60000000000 */
        /* <DEDUP_REMOVED lines=15> */
[----:B------:R-:W-:Y:S01]  /*b89a0*/  STSM.16.M88.4 [R55], R56 ;  /* 0x0000003837007844 */ /* 0x000fe20000000200 */
[----:B0-----:R-:W-:-:S03]  /*b89b0*/  IMAD.MOV.U32 R37, RZ, RZ, R22 ;  /* 0x000000ffff257224 */ /* 0x001fc600078e0016 */
[----:B------:R-:W-:Y:S01]  /*b89c0*/  STL.64 [R1+0x90], R20 ;  /* 0x0000901401007387 */ /* 0x000fe20000100a00 */
[----:B------:R-:W-:Y:S01]  /*b89d0*/  IMAD.MOV.U32 R38, RZ, RZ, R23 ;  /* 0x000000ffff267224 */ /* 0x000fe200078e0017 */
[----:B------:R-:W-:Y:S02]  /*b89e0*/  NOP ;  /* 0x0000000000007918 */ /* 0x000fe40000000000 */
[----:B------:R-:W0:Y:S04]  /*b89f0*/  LDS.128 R20, [R55] ;  /* 0x0000000037147984 */ /* 0x000e280000000c00 */
[----:B------:R-:W-:Y:S04]  /*b8a00*/  STL.64 [R1+0x3080], R36 ;  /* 0x0030802401007387 */ /* 0x000fe80000100a00 */
[----:B------:R-:W2:Y:S04]  /*b8a10*/  LDL.LU R26, [R1+0x76c] ;  /* 0x00076c00011a7983 */ /* 0x000ea80000300800 */
[----:B------:R-:W2:Y:S04]  /*b8a20*/  LDL.LU R27, [R1+0xb50] ;  /* 0x000b5000011b7983 */ /* 0x000ea80000300800 */
[----:B0-----:R-:W-:Y:S04]  /*b8a30*/  STL.64 [R1+0x80], R20 ;  /* 0x0000801401007387 */ /* 0x001fe80000100a00 */
[----:B------:R-:W-:Y:S01]  /*b8a40*/  STL.64 [R1+0x88], R22 ;  /* 0x0000881601007387 */ /* 0x000fe20000100a00 */
[----:B------:R-:W-:Y:S01]  /*b8a50*/  NOP ;  /* 0x0000000000007918 */ /* 0x000fe20000000000 */
[----:B---3--:R-:W-:-:S02]  /*b8a60*/  PRMT R17, R47, 0x5410, R46 ;  /* 0x000054102f117816 */ /* 0x008fc4000000002e */
[----:B----4-:R-:W-:Y:S01]  /*b8a70*/  PRMT R18, R49, 0x5410, R48 ;  /* 0x0000541031127816 */ /* 0x010fe20000000030 */
[----:B------:R-:W3:Y:S01]  /*b8a80*/  LDL.LU R46, [R1+0x768] ;  /* 0x00076800012e7983 */ /* 0x000ee20000300800 */
[----:B------:R-:W-:-:S03]  /*b8a90*/  PRMT R19, R3, 0x5410, R50 ;  /* 0x0000541003137816 */ /* 0x000fc60000000032 */
[----:B------:R-:W3:Y:S04]  /*b8aa0*/  LDL.LU R47, [R1+0xb1c] ;  /* 0x000b1c00012f7983 */ /* 0x000ee80000300800 */
[----:B------:R-:W4:Y:S04]  /*b8ab0*/  LDL.LU R48, [R1+0x744] ;  /* 0x0007440001307983 */ /* 0x000f280000300800 */
[----:B------:R-:W4:Y:S04]  /*b8ac0*/  LDL.LU R49, [R1+0xb18] ;  /* 0x000b180001317983 */ /* 0x000f280000300800 */
[----:B------:R-:W-:Y:S04]  /*b8ad0*/  STSM.16.M88.4 [R55], R16 ;  /* 0x0000001037007844 */ /* 0x000fe80000000200 */
[----:B------:R-:W4:Y:S04]  /*b8ae0*/  LDL.LU R50, [R1+0x740] ;  /* 0x0007400001327983 */ /* 0x000f280000300800 */
[----:B------:R-:W4:Y:S01]  /*b8af0*/  LDL.LU R3, [R1+0xb14] ;  /* 0x000b140001037983 */ /* 0x000f220000300800 */
[----:B--2---:R-:W-:Y:S01]  /*b8b00*/  PRMT R8, R8, 0x5410, R15 ;  /* 0x0000541008087816 */ /* 0x004fe2000000000f */
[----:B------:R-:W-:-:S02]  /*b8b10*/  NOP ;  /* 0x0000000000007918 */ /* 0x000fc40000000000 */
[----:B------:R-:W0:Y:S01]  /*b8b20*/  LDS.128 R12, [R55] ;  /* 0x00000000370c7984 */ /* 0x000e220000000c00 */
[----:B------:R-:W-:Y:S02]  /*b8b30*/  PRMT R9, R9, 0x5410, R32 ;  /* 0x0000541009097816 */ /* 0x000fe40000000020 */
[----:B------:R-:W-:Y:S02]  /*b8b40*/  PRMT R10, R10, 0x5410, R33 ;  /* 0x000054100a0a7816 */ /* 0x000fe40000000021 */
[----:B------:R-:W-:Y:S01]  /*b8b50*/  PRMT R11, R11, 0x5410, R34 ;  /* 0x000054100b0b7816 */ /* 0x000fe20000000022 */
[----:B------:R-:W-:-:S04]  /*b8b60*/  NOP ;  /* 0x0000000000007918 */ /* 0x000fc80000000000 */
[----:B------:R1:W-:Y:S04]  /*b8b70*/  STSM.16.M88.4 [R55], R8 ;  /* 0x0000000837007844 */ /* 0x0003e80000000200 */
[----:B0-----:R-:W-:Y:S04]  /*b8b80*/  STL.64 [R1+0x70], R12 ;  /* 0x0000700c01007387 */ /* 0x001fe80000100a00 */
[----:B------:R-:W-:Y:S01]  /*b8b90*/  STL.64 [R1+0x78], R14 ;  /* 0x0000780e01007387 */ /* 0x000fe20000100a00 */
[----:B------:R-:W-:-:S03]  /*b8ba0*/  NOP ;  /* 0x0000000000007918 */ /* 0x000fc60000000000 */
[----:B------:R-:W0:Y:S01]  /*b8bb0*/  LDS.128 R12, [R55] ;  /* 0x00000000370c7984 */ /* 0x000e220000000c00 */
[----:B-1----:R-:W-:Y:S02]  /*b8bc0*/  PRMT R8, R24, 0x5410, R35 ;  /* 0x0000541018087816 */ /* 0x002fe40000000023 */
[----:B------:R-:W-:Y:S02]  /*b8bd0*/  PRMT R9, R51, 0x5410, R25 ;  /* 0x0000541033097816 */ /* 0x000fe40000000019 */
[----:B------:R-:W-:Y:S02]  /*b8be0*/  PRMT R10, R41, 0x5410, R40 ;  /* 0x00005410290a7816 */ /* 0x000fe40000000028 */
[----:B------:R-:W-:Y:S01]  /*b8bf0*/  PRMT R11, R0, 0x5410, R44 ;  /* 0x00005410000b7816 */ /* 0x000fe2000000002c */
[----:B------:R-:W-:Y:S01]  /*b8c00*/  NOP ;  /* 0x0000000000007918 */ /* 0x000fe20000000000 */
[----:B0-----:R0:W-:Y:S04]  /*b8c10*/  STL [R1+0x64], R13 ;  /* 0x0000640d01007387 */ /* 0x0011e80000100800 */
[----:B------:R1:W-:Y:S04]  /*b8c20*/  STL.64 [R1+0x68], R14 ;  /* 0x0000680e01007387 */ /* 0x0003e80000100a00 */
        /* <DEDUP_REMOVED lines=10> */
[----:B------:R-:W-:-:S03]  /*b8cd0*/  IMAD.MOV.U32 R44, RZ, RZ, R12 ;  /* 0x000000ffff2c7224 */ /* 0x000fc600078e000c */
[----:B------:R-:W2:Y:S04]  /*b8ce0*/  LDL.LU R19, [R1+0x7c4] ;  /* 0x0007c40001137983 */ /* 0x000ea80000300800 */
[----:B------:R-:W2:Y:S04]  /*b8cf0*/  LDL.LU R12, [R1+0xb68] ;  /* 0x000b6800010c7983 */ /* 0x000ea80000300800 */
[----:B0-----:R-:W2:Y:S04]  /*b8d00*/  LDL.LU R13, [R1+0x7c0] ;  /* 0x0007c000010d7983 */ /* 0x001ea80000300800 */
[----:B-1----:R-:W2:Y:S04]  /*b8d10*/  LDL.LU R14, [R1+0xb64] ;  /* 0x000b6400010e7983 */ /* 0x002ea80000300800 */
[----:B------:R-:W2:Y:S04]  /*b8d20*/  LDL.LU R15, [R1+0x7ac] ;  /* 0x0007ac00010f7983 */ /* 0x000ea80000300800 */
[----:B------:R-:W2:Y:S04]  /*b8d30*/  LDL.LU R32, [R1+0xb60] ;  /* 0x000b600001207983 */ /* 0x000ea80000300800 */
[----:B------:R0:W-:Y:S01]  /*b8d40*/  STSM.16.M88.4 [R55], R8 ;  /* 0x0000000837007844 */ /* 0x0001e20000000200 */
[----:B------:R-:W-:-:S03]  /*b8d50*/  NOP ;  /* 0x0000000000007918 */ /* 0x000fc60000000000 */
[----:B------:R-:W1:Y:S04]  /*b8d60*/  LDS.128 R20, [R55] ;  /* 0x0000000037147984 */ /* 0x000e680000000c00 */
[----:B------:R-:W2:Y:S01]  /*b8d70*/  LDL.LU R25, [R1+0x808] ;  /* 0x0008080001197983 */ /* 0x000ea20000300800 */
[----:B0-----:R-:W-:-:S03]  /*b8d80*/  PRMT R8, R27, 0x5410, R26 ;  /* 0x000054101b087816 */ /* 0x001fc6000000001a */
[----:B------:R-:W2:Y:S04]  /*b8d90*/  LDL.LU R26, [R1+0xb78] ;  /* 0x000b7800011a7983 */ /* 0x000ea80000300800 */
[----:B------:R-:W2:Y:S01]  /*b8da0*/  LDL.LU R27, [R1+0x804] ;  /* 0x00080400011b7983 */ /* 0x000ea20000300800 */
[----:B---3--:R-:W-:-:S03]  /*b8db0*/  PRMT R9, R47, 0x5410, R46 ;  /* 0x000054102f097816 */ /* 0x008fc6000000002e */
[----:B------:R-:W3:Y:S01]  /*b8dc0*/  LDL.LU R46, [R1+0xb74] ;  /* 0x000b7400012e7983 */ /* 0x000ee20000300800 */
[----:B----4-:R-:W-:-:S03]  /*b8dd0*/  PRMT R10, R49, 0x5410, R48 ;  /* 0x00005410310a7816 */ /* 0x010fc60000000030 */
[----:B------:R-:W4:Y:S01]  /*b8de0*/  LDL.LU R47, [R1+0x800] ;  /* 0x00080000012f7983 */ /* 0x000f220000300800 */
[----:B------:R-:W-:-:S03]  /*b8df0*/  PRMT R11, R3, 0x5410, R50 ;  /* 0x00005410030b7816 */ /* 0x000fc60000000032 */
[----:B------:R-:W4:Y:S04]  /*b8e00*/  LDL.LU R48, [R1+0xb70] ;  /* 0x000b700001307983 */ /* 0x000f280000300800 */
[----:B------:R-:W4:Y:S04]  /*b8e10*/  LDL.LU R49, [R1+0x308] ;  /* 0x0003080001317983 */ /* 0x000f280000300800 */
[----:B------:R-:W4:Y:S01]  /*b8e20*/  LDL.LU R50, [R1+0x450] ;  /* 0x0004500001327983 */ /* 0x000f220000300800 */
[----:B------:R-:W-:-:S03]  /*b8e30*/  NOP ;  /* 0x0000000000007918 */ /* 0x000fc60000000000 */
[----:B-1----:R-:W-:Y:S04]  /*b8e40*/  STL [R1+0x50], R20 ;  /* 0x0000501401007387 */ /* 0x002fe80000100800 */
[----:B------:R2:W-:Y:S04]  /*b8e50*/  STSM.16.M88.4 [R55], R8 ;  /* 0x0000000837007844 */ /* 0x0005e80000000200 */
[----:B------:R-:W-:Y:S01]  /*b8e60*/  STL.64 [R1+0x58], R22 ;  /* 0x0000581601007387 */ /* 0x000fe20000100a00 */
[----:B------:R-:W-:Y:S01]  /*b8e70*/  IMAD.MOV.U32 R3, RZ, RZ, R21 ;  /* 0x000000ffff037224 */ /* 0x000fe200078e0015 */
[----:B------:R-:W-:-:S02]  /*b8e80*/  NOP ;  /* 0x0000000000007918 */ /* 0x000fc40000000000 */
[----:B------:R-:W0:Y:S01]  /*b8e90*/  LDS.128 R20, [R55] ;  /* 0x0000000037147984 */ /* 0x000e220000000c00 */
[----:B--2---:R-:W-:-:S03]  /*b8ea0*/  PRMT R8, R34, 0x5410, R33 ;  /* 0x0000541022087816 */ /* 0x004fc60000000021 */
[----:B------:R-:W2:Y:S04]  /*b8eb0*/  LDL.LU R33, [R1+0x848] ;  /* 0x0008480001217983 */ /* 0x000ea80000300800 */
[----:B------:R-:W2:Y:S04]  /*b8ec0*/  LDL.LU R34, [R1+0xb88] ;  /* 0x000b880001227983 */ /* 0x000ea80000300800 */
[----:B0-----:R-:W-:Y:S01]  /*b8ed0*/  STL.64 [R1+0x40], R20 ;  /* 0x0000401401007387 */ /* 0x001fe20000100a00 */
[----:B------:R-:W-:-:S03]  /*b8ee0*/  PRMT R9, R24, 0x5410, R35 ;  /* 0x0000541018097816 */ /* 0x000fc60000000023 */
[----:B------:R-:W-:Y:S04]  /*b8ef0*/  STL.64 [R1+0x48], R22 ;  /* 0x0000481601007387 */ /* 0x000fe80000100a00 */
[----:B------:R-:W2:Y:S01]  /*b8f00*/  LDL.LU R35, [R1+0x844] ;  /* 0x0008440001237983 */ /* 0x000ea20000300800 */
[----:B------:R-:W-:-:S03]  /*b8f10*/  PRMT R10, R40, 0x5410, R51 ;  /* 0x00005410280a7816 */ /* 0x000fc60000000033 */
[----:B------:R-:W2:Y:S04]  /*b8f20*/  LDL.LU R24, [R1+0xb84] ;  /* 0x000b840001187983 */ /* 0x000ea80000300800 */
[----:B------:R-:W2:Y:S01]  /*b8f30*/  LDL.LU R51, [R1+0x840] ;  /* 0x0008400001337983 */ /* 0x000ea20000300800 */
[----:B------:R-:W-:-:S03]  /*b8f40*/  PRMT R11, R0, 0x5410, R41 ;  /* 0x00005410000b7816 */ /* 0x000fc60000000029 */
[----:B------:R-:W2:Y:S04]  /*b8f50*/  LDL.LU R40, [R1+0xb80] ;  /* 0x000b800001287983 */ /* 0x000ea80000300800 */
[----:B------:R-:W2:Y:S04]  /*b8f60*/  LDL.LU R41, [R1+0x82c] ;  /* 0x00082c0001297983 */ /* 0x000ea80000300800 */
[----:B------:R-:W2:Y:S01]  /*b8f70*/  LDL.LU R0, [R1+0xb7c] ;  /* 0x000b7c0001007983 */ /* 0x000ea20000300800 */
[----:B------:R-:W-:-:S03]  /*b8f80*/  NOP ;  /* 0x0000000000007918 */ /* 0x000fc60000000000 */
[----:B------:R0:W-:Y:S02]  /*b8f90*/  STSM.16.M88.4 [R55], R8 ;  /* 0x0000000837007844 */ /* 0x0001e40000000200 */
[----:B0-----:R-:W-:Y:S02]  /*b8fa0*/  PRMT R9, R12, 0x5410, R19 ;  /* 0x000054100c097816 */ /* 0x001fe40000000013 */
[----:B------:R-:W-:Y:S02]  /*b8fb0*/  PRMT R10, R14, 0x5410, R13 ;  /* 0x000054100e0a7816 */ /* 0x000fe4000000000d */
[----:B------:R-:W-:Y:S01]  /*b8fc0*/  PRMT R11, R32, 0x5410, R15 ;  /* 0x00005410200b7816 */ /* 0x000fe2000000000f */
[----:B------:R-:W-:Y:S01]  /*b8fd0*/  NOP ;  /* 0x0000000000007918 */ /* 0x000fe20000000000 */
[----:B------:R-:W0:Y:S01]  /*b8fe0*/  LDS.128 R12, [R55] ;  /* 0x00000000370c7984 */ /* 0x000e220000000c00 */
[----:B------:R-:W-:Y:S01]  /*b8ff0*/  PRMT R8, R18, 0x5410, R17 ;  /* 0x0000541012087816 */ /* 0x000fe20000000011 */
[----:B------:R-:W-:-:S04]  /*b9000*/  NOP ;  /* 0x0000000000007918 */ /* 0x000fc80000000000 */
[----:B------:R1:W-:Y:S01]  /*b9010*/  STSM.16.M88.4 [R55], R8 ;  /* 0x0000000837007844 */ /* 0x0003e20000000200 */
[----:B------:R-:W-:-:S03]  /*b9020*/  NOP ;  /* 0x0000000000007918 */ /* 0x000fc60000000000 */
[----:B------:R-:W3:Y:S01]  /*b9030*/  LDS.128 R16, [R55] ;  /* 0x0000000037107984 */ /* 0x000ee20000000c00 */
[----:B-1----:R-:W-:-:S03]  /*b9040*/  PRMT R8, R26, 0x5410, R25 ;  /* 0x000054101a087816 */ /* 0x002fc60000000019 */
[----:B0-----:R-:W-:Y:S04]  /*b9050*/  STL.64 [R1+0x30], R12 ;  /* 0x0000300c01007387 */ /* 0x001fe80000100a00 */
[----:B------:R0:W-:Y:S04]  /*b9060*/  STL.64 [R1+0x38], R14 ;  /* 0x0000380e01007387 */ /* 0x0001e80000100a00 */
[----:B0-----:R-:W2:Y:S04]  /*b9070*/  LDL.LU R14, [R1+0x884] ;  /* 0x00088400010e7983 */ /* 0x001ea80000300800 */
[----:B------:R-:W2:Y:S04]  /*b9080*/  LDL.LU R15, [R1+0xb94] ;  /* 0x000b9400010f7983 */ /* 0x000ea80000300800 */
[----:B------:R-:W2:Y:S04]  /*b9090*/  LDL.LU R25, [R1+0x880] ;  /* 0x0008800001197983 */ /* 0x000ea80000300800 */
[----:B------:R-:W2:Y:S01]  /*b90a0*/  LDL.LU R26, [R1+0xb90] ;  /* 0x000b9000011a7983 */ /* 0x000ea20000300800 */
[----:B---3--:R-:W-:-:S03]  /*b90b0*/  PRMT R9, R46, 0x5410, R27 ;  /* 0x000054102e097816 */ /* 0x008fc6000000001b */
[----:B------:R-:W3:Y:S04]  /*b90c0*/  LDL.LU R27, [R1+0x86c] ;  /* 0x00086c00011b7983 */ /* 0x000ee80000300800 */
[----:B------:R-:W3:Y:S01]  /*b90d0*/  LDL.LU R46, [R1+0xb8c] ;  /* 0x000b8c00012e7983 */ /* 0x000ee20000300800 */
[----:B----4-:R-:W-:Y:S02]  /*b90e0*/  PRMT R10, R48, 0x5410, R47 ;  /* 0x00005410300a7816 */ /* 0x010fe4000000002f */
[----:B------:R-:W-:Y:S01]  /*b90f0*/  PRMT R11, R50, 0x5410, R49 ;  /* 0x00005410320b7816 */ /* 0x000fe20000000031 */
[----:B------:R-:W4:Y:S01]  /*b9100*/  LDL.LU R47, [R1+0x30c] ;  /* 0x00030c00012f7983 */ /* 0x000f220000300800 */
[----:B------:R-:W-:-:S03]  /*b9110*/  NOP ;  /* 0x0000000000007918 */ /* 0x000fc60000000000 */
[----:B------:R-:W4:Y:S04]  /*b9120*/  LDL.LU R48, [R1+0x44c] ;  /* 0x00044c0001307983 */ /* 0x000f280000300800 */
[----:B------:R-:W-:Y:S01]  /*b9130*/  STSM.16.M88.4 [R55], R8 ;  /* 0x0000000837007844 */ /* 0x000fe20000000200 */
[----:B------:R-:W-:-:S03]  /*b9140*/  NOP ;  /* 0x0000000000007918 */ /* 0x000fc60000000000 */
[----:B------:R-:W0:Y:S04]  /*b9150*/  LDS.128 R20, [R55] ;  /* 0x0000000037147984 */ /* 0x000e280000000c00 */
[----:B------:R-:W4:Y:S04]  /*b9160*/  LDL.LU R49, [R1+0x8a4] ;  /* 0x0008a40001317983 */ /* 0x000f280000300800 */
[----:B------:R-:W4:Y:S04]  /*b9170*/  LDL.LU R50, [R1+0xba4] ;  /* 0x000ba40001327983 */ /* 0x000f280000300800 */
[----:B------:R1:W-:Y:S04]  /*b9180*/  STL.64 [R1+0x20], R16 ;  /* 0x0000201001007387 */ /* 0x0003e80000100a00 */
[----:B------:R1:W-:Y:S04]  /*b9190*/  STL.64 [R1+0x28], R18 ;  /* 0x0000281201007387 */ /* 0x0003e80000100a00 */
[----:B------:R-:W4:Y:S04]  /*b91a0*/  LDL.LU R6, [R1+0x8a0] ;  /* 0x0008a00001067983 */ /* 0x000f280000300800 */
[----:B-1----:R-:W4:Y:S04]  /*b91b0*/  LDL.LU R17, [R1+0xba0] ;  /* 0x000ba00001117983 */ /* 0x002f280000300800 */
[----:B------:R-:W4:Y:S04]  /*b91c0*/  LDL.LU R7, [R1+0x88c] ;  /* 0x00088c0001077983 */ /* 0x000f280000300800 */
[----:B------:R-:W4:Y:S04]  /*b91d0*/  LDL.LU R18, [R1+0xb9c] ;  /* 0x000b9c0001127983 */ /* 0x000f280000300800 */
[----:B------:R-:W4:Y:S04]  /*b91e0*/  LDL.LU R19, [R1+0x888] ;  /* 0x0008880001137983 */ /* 0x000f280000300800 */
[----:B------:R-:W4:Y:S01]  /*b91f0*/  LDL.LU R32, [R1+0xb98] ;  /* 0x000b980001207983 */ /* 0x000f220000300800 */
[----:B--2---:R-:W-:-:S03]  /*b9200*/  PRMT R8, R34, 0x5410, R33 ;  /* 0x0000541022087816 */ /* 0x004fc60000000021 */
[----:B------:R-:W2:Y:S04]  /*b9210*/  LDL.LU R33, [R1+0x8e0] ;  /* 0x0008e00001217983 */ /* 0x000ea80000300800 */
[----:B------:R-:W2:Y:S04]  /*b9220*/  LDL.LU R34, [R1+0xbb0] ;  /* 0x000bb00001227983 */ /* 0x000ea80000300800 */
[----:B0-----:R-:W-:Y:S04]  /*b9230*/  STL.64 [R1+0x10], R20 ;  /* 0x0000101401007387 */ /* 0x001fe80000100a00 */
[----:B------:R-:W-:Y:S01]  /*b9240*/  STL.64 [R1+0x18], R22 ;  /* 0x0000181601007387 */ /* 0x000fe20000100a00 */
[----:B------:R-:W-:-:S03]  /*b9250*/  PRMT R9, R24, 0x5410, R35 ;  /* 0x0000541018097816 */ /* 0x000fc60000000023 */
        /* <DEDUP_REMOVED lines=9> */
[----:B------:R-:W-:Y:S01]  /*b92f0*/  STSM.16.M88.4 [R55], R8 ;  /* 0x0000000837007844 */ /* 0x000fe20000000200 */
[----:B------:R-:W-:-:S03]  /*b9300*/  NOP ;  /* 0x0000000000007918 */ /* 0x000fc60000000000 */
[----:B------:R-:W0:Y:S04]  /*b9310*/  LDS.128 R8, [R55] ;  /* 0x0000000037087984 */ /* 0x000e280000000c00 */
[----:B0-----:R-:W-:Y:S04]  /*b9320*/  STL.64 [R1], R8 ;  /* 0x0000000801007387 */ /* 0x001fe80000100a00 */
[----:B------:R-:W-:Y:S01]  /*b9330*/  STL.64 [R1+0x8], R10 ;  /* 0x0000080a01007387 */ /* 0x000fe20000100a00 */
[----:B------:R-:W-:Y:S01]  /*b9340*/  NOP ;  /* 0x0000000000007918 */ /* 0x000fe20000000000 */
[----:B------:R-:W-:-:S02]  /*b9350*/  PRMT R12, R15, 0x5410, R14 ;  /* 0x000054100f0c7816 */ /* 0x000fc4000000000e */
[----:B------:R-:W-:Y:S02]  /*b9360*/  PRMT R13, R26, 0x5410, R25 ;  /* 0x000054101a0d7816 */ /* 0x000fe40000000019 */
[----:B------:R-:W2:Y:S04]  /*b9370*/  LDL.LU R25, [R1+0x920] ;  /* 0x0009200001197983 */ /* 0x000ea80000300800 */
[----:B------:R-:W2:Y:S01]  /*b9380*/  LDL.LU R26, [R1+0xbc0] ;  /* 0x000bc000011a7983 */ /* 0x000ea20000300800 */
[----:B---3--:R-:W-:-:S03]  /*b9390*/  PRMT R14, R46, 0x5410, R27 ;  /* 0x000054102e0e7816 */ /* 0x008fc6000000001b */
[----:B------:R-:W3:Y:S04]  /*b93a0*/  LDL.LU R27, [R1+0x90c] ;  /* 0x00090c00011b7983 */ /* 0x000ee80000300800 */
[----:B------:R-:W3:Y:S01]  /*b93b0*/  LDL.LU R46, [R1+0xbbc] ;  /* 0x000bbc00012e7983 */ /* 0x000ee20000300800 */
[----:B----4-:R-:W-:-:S03]  /*b93c0*/  PRMT R15, R48, 0x5410, R47 ;  /* 0x00005410300f7816 */ /* 0x010fc6000000002f */
[----:B------:R-:W4:Y:S04]  /*b93d0*/  LDL.LU R47, [R1+0x8ec] ;  /* 0x0008ec00012f7983 */ /* 0x000f280000300800 */
[----:B------:R-:W-:Y:S01]  /*b93e0*/  STSM.16.M88.4 [R55], R12 ;  /* 0x0000000c37007844 */ /* 0x000fe20000000200 */
[----:B------:R-:W-:-:S03]  /*b93f0*/  NOP ;  /* 0x0000000000007918 */ /* 0x000fc60000000000 */
[----:B------:R-:W0:Y:S01]  /*b9400*/  LDS.128 R8, [R55] ;  /* 0x0000000037087984 */ /* 0x000e220000000c00 */
[----:B------:R-:W-:-:S03]  /*b9410*/  PRMT R16, R50, 0x5410, R49 ;  /* 0x0000541032107816 */ /* 0x000fc60000000031 */
[----:B------:R-:W4:Y:S04]  /*b9420*/  LDL.LU R48, [R1+0xbb8] ;  /* 0x000bb80001307983 */ /* 0x000f280000300800 */
[----:B------:R-:W4:Y:S04]  /*b9430*/  LDL.LU R49, [R1+0x8e4] ;  /* 0x0008e40001317983 */ /* 0x000f280000300800 */
[----:B------:R-:W4:Y:S04]  /*b9440*/  LDL.LU R50, [R1+0xbb4] ;  /* 0x000bb40001327983 */ /* 0x000f280000300800 */
[----:B0-----:R-:W-:Y:S04]  /*b9450*/  STL.64 [R1+0x3028], R8 ;  /* 0x0030280801007387 */ /* 0x001fe80000100a00 */
[----:B------:R-:W-:Y:S01]  /*b9460*/  STL.64 [R1+0x3020], R10 ;  /* 0x0030200a01007387 */ /* 0x000fe20000100a00 */
[----:B------:R-:W-:-:S02]  /*b9470*/  PRMT R18, R18, 0x5410, R7 ;  /* 0x0000541012127816 */ /* 0x000fc40000000007 */
[----:B--2---:R-:W-:Y:S02]  /*b9480*/  PRMT R22, R40, 0x5410, R51 ;  /* 0x0000541028167816 */ /* 0x004fe40000000033 */
[----:B------:R-:W-:Y:S01]  /*b9490*/  PRMT R23, R0, 0x5410, R41 ;  /* 0x0000541000177816 */ /* 0x000fe20000000029 */
        /* <DEDUP_REMOVED lines=8> */
[----:B------:R-:W-:-:S02]  /*b9520*/  PRMT R17, R17, 0x5410, R6 ;  /* 0x0000541011117816 */ /* 0x000fc40000000006 */
[----:B------:R-:W-:Y:S01]  /*b9530*/  PRMT R19, R32, 0x5410, R19 ;  /* 0x0000541020137816 */ /* 0x000fe20000000013 */
[----:B------:R-:W-:-:S04]  /*b9540*/  NOP ;  /* 0x0000000000007918 */ /* 0x000fc80000000000 */
[----:B------:R-:W-:Y:S01]  /*b9550*/  STSM.16.M88.4 [R55], R16 ;  /* 0x0000001037007844 */ /* 0x000fe20000000200 */
[----:B------:R-:W-:-:S03]  /*b9560*/  NOP ;  /* 0x0000000000007918 */ /* 0x000fc60000000000 */
[----:B------:R-:W0:Y:S01]  /*b9570*/  LDS.128 R12, [R55] ;  /* 0x00000000370c7984 */ /* 0x000e220000000c00 */
[----:B------:R-:W-:Y:S02]  /*b9580*/  PRMT R20, R34, 0x5410, R33 ;  /* 0x0000541022147816 */ /* 0x000fe40000000021 */
[----:B------:R-:W-:Y:S01]  /*b9590*/  PRMT R21, R24, 0x5410, R35 ;  /* 0x0000541018157816 */ /* 0x000fe20000000023 */
[----:B------:R-:W-:-:S04]  /*b95a0*/  NOP ;  /* 0x0000000000007918 */ /* 0x000fc80000000000 */
[----:B------:R-:W-:Y:S01]  /*b95b0*/  STSM.16.M88.4 [R55], R20 ;  /* 0x0000001437007844 */ /* 0x000fe20000000200 */
[----:B------:R-:W-:-:S03]  /*b95c0*/  NOP ;  /* 0x0000000000007918 */ /* 0x000fc60000000000 */
[----:B------:R-:W1:Y:S04]  /*b95d0*/  LDS.128 R16, [R55] ;  /* 0x0000000037107984 */ /* 0x000e680000000c00 */
[----:B0-----:R-:W-:Y:S04]  /*b95e0*/  STL.64 [R1+0x3038], R12 ;  /* 0x0030380c01007387 */ /* 0x001fe80000100a00 */
[----:B------:R-:W-:Y:S04]  /*b95f0*/  STL.64 [R1+0x3030], R14 ;  /* 0x0030300e01007387 */ /* 0x000fe80000100a00 */
        /* <DEDUP_REMOVED lines=8> */
[----:B-1----:R-:W-:Y:S04]  /*b9680*/  STL.64 [R1+0x3050], R16 ;  /* 0x0030501001007387 */ /* 0x002fe80000100a00 */
[----:B------:R-:W-:Y:S04]  /*b9690*/  STL.64 [R1+0x3040], R18 ;  /* 0x0030401201007387 */ /* 0x000fe80000100a00 */
[----:B------:R-:W2:Y:S01]  /*b96a0*/  LDL.LU R6, [R1+0x988] ;  /* 0x0009880001067983 */ /* 0x000ea20000300800 */
[----:B------:R-:W-:-:S02]  /*b96b0*/  PRMT R24, R26, 0x5410, R25 ;  /* 0x000054101a187816 */ /* 0x000fc40000000019 */
[----:B---3--:R-:W-:Y:S02]  /*b96c0*/  PRMT R25, R46, 0x5410, R27 ;  /* 0x000054102e197816 */ /* 0x008fe4000000001b */
[----:B------:R-:W3:Y:S01]  /*b96d0*/  LDL.LU R46, [R1+0xbe8] ;  /* 0x000be800012e7983 */ /* 0x000ee20000300800 */
[----:B----4-:R-:W-:-:S03]  /*b96e0*/  PRMT R26, R48, 0x5410, R47 ;  /* 0x00005410301a7816 */ /* 0x010fc6000000002f */
[----:B------:R-:W4:Y:S01]  /*b96f0*/  LDL.LU R47, [R1+0x984] ;  /* 0x00098400012f7983 */ /* 0x000f220000300800 */
[----:B------:R-:W-:-:S03]  /*b9700*/  PRMT R27, R50, 0x5410, R49 ;  /* 0x00005410321b7816 */ /* 0x000fc60000000031 */
[----:B------:R-:W4:Y:S04]  /*b9710*/  LDL.LU R48, [R1+0xbe4] ;  /* 0x000be40001307983 */ /* 0x000f280000300800 */
[----:B------:R-:W4:Y:S04]  /*b9720*/  LDL.LU R49, [R1+0x980] ;  /* 0x0009800001317983 */ /* 0x000f280000300800 */
[----:B------:R-:W4:Y:S01]  /*b9730*/  LDL.LU R50, [R1+0xbe0] ;  /* 0x000be00001327983 */ /* 0x000f220000300800 */
[----:B------:R-:W-:Y:S01]  /*b9740*/  NOP ;  /* 0x0000000000007918 */ /* 0x000fe20000000000 */
[----:B--2---:R-:W-:-:S02]  /*b9750*/  PRMT R28, R0, 0x5410, R51 ;  /* 0x00005410001c7816 */ /* 0x004fc40000000033 */
[----:B------:R-:W2:Y:S04]  /*b9760*/  LDL.LU R51, [R1+0x318] ;  /* 0x0003180001337983 */ /* 0x000ea80000300800 */
[----:B------:R-:W2:Y:S04]  /*b9770*/  LDL.LU R0, [R1+0x46c] ;  /* 0x00046c0001007983 */ /* 0x000ea80000300800 */
[----:B------:R-:W2:Y:S04]  /*b9780*/  LDL.LU R59, [R1+0x9a8] ;  /* 0x0009a800013b7983 */ /* 0x000ea80000300800 */
[----:B------:R-:W2:Y:S01]  /*b9790*/  LDL.LU R36, [R1+0xbf8] ;  /* 0x000bf80001247983 */ /* 0x000ea20000300800 */
        /* <DEDUP_REMOVED lines=8> */
[----:B------:R-:W2:Y:S04]  /*b9820*/  LDL.LU R41, [R1+0xbec] ;  /* 0x000bec0001297983 */ /* 0x000ea80000300800 */
[----:B------:R-:W-:Y:S01]  /*b9830*/  STSM.16.M88.4 [R55], R24 ;  /* 0x0000001837007844 */ /* 0x000fe20000000200 */
[----:B------:R-:W-:-:S03]  /*b9840*/  NOP ;  /* 0x0000000000007918 */ /* 0x000fc60000000000 */
[----:B------:R-:W0:Y:S01]  /*b9850*/  LDS.128 R20, [R55] ;  /* 0x0000000037147984 */ /* 0x000e220000000c00 */
[----:B------:R-:W-:-:S03]  /*b9860*/  NOP ;  /* 0x0000000000007918 */ /* 0x000fc60000000000 */
[----:B------:R-:W-:Y:S01]  /*b9870*/  STSM.16.M88.4 [R55], R28 ;  /* 0x0000001c37007844 */ /* 0x000fe20000000200 */
[----:B------:R-:W-:-:S03]  /*b9880*/  NOP ;  /* 0x0000000000007918 */ /* 0x000fc60000000000 */
[----:B------:R-:W1:Y:S04]  /*b9890*/  LDS.128 R24, [R55] ;  /* 0x0000000037187984 */ /* 0x000e680000000c00 */
[----:B0-----:R-:W-:Y:S01]  /*b98a0*/  STL.64 [R1+0x3088], R20 ;  /* 0x0030881401007387 */ /* 0x001fe20000100a00 */
[----:B------:R-:W-:Y:S02]  /*b98b0*/  PRMT R32, R32, 0x5410, R10 ;  /* 0x0000541020207816 */ /* 0x000fe4000000000a */
[----:B------:R-:W-:Y:S02]  /*b98c0*/  PRMT R33, R33, 0x5410, R11 ;  /* 0x0000541021217816 */ /* 0x000fe4000000000b */
[----:B------:R-:W-:Y:S02]  /*b98d0*/  PRMT R34, R34, 0x5410, R8 ;  /* 0x0000541022227816 */ /* 0x000fe40000000008 */
[----:B------:R-:W-:Y:S01]  /*b98e0*/  PRMT R35, R35, 0x5410, R9 ;  /* 0x0000541023237816 */ /* 0x000fe20000000009 */
[----:B------:R-:W-:Y:S01]  /*b98f0*/  STL.64 [R1+0x3060], R22 ;  /* 0x0030601601007387 */ /* 0x000fe20000100a00 */
[----:B------:R-:W-:-:S03]  /*b9900*/  NOP ;  /* 0x0000000000007918 */ /* 0x000fc60000000000 */
[----:B-1----:R-:W-:Y:S04]  /*b9910*/  STL.64 [R1+0x3108], R26 ;  /* 0x0031081a01007387 */ /* 0x002fe80000100a00 */
[----:B------:R3:W-:Y:S04]  /*b9920*/  STSM.16.M88.4 [R55], R32 ;  /* 0x0000002037007844 */ /* 0x0007e80000000200 */
[----:B------:R-:W-:Y:S01]  /*b9930*/  STL.64 [R1+0x3100], R24 ;  /* 0x0031001801007387 */ /* 0x000fe20000100a00 */
[----:B------:R-:W-:-:S03]  /*b9940*/  NOP ;  /* 0x0000000000007918 */ /* 0x000fc60000000000 */
[----:B------:R-:W-:Y:S01]  /*b9950*/  LDS.128 R28, [R55] ;  /* 0x00000000371c7984 */ /* 0x000fe20000000c00 */
[----:B---3--:R-:W-:-:S03]  /*b9960*/  PRMT R32, R46, 0x5410, R6 ;  /* 0x000054102e207816 */ /* 0x008fc60000000006 */
[----:B------:R-:W3:Y:S04]  /*b9970*/  LDL.LU R6, [R1+0x9c4] ;  /* 0x0009c40001067983 */ /* 0x000ee80000300800 */
[----:B------:R-:W3:Y:S01]  /*b9980*/  LDL.LU R46, [R1+0xc04] ;  /* 0x000c0400012e7983 */ /* 0x000ee20000300800 */
[----:B----4-:R-:W-:-:S03]  /*b9990*/  PRMT R33, R48, 0x5410, R47 ;  /* 0x0000541030217816 */ /* 0x010fc6000000002f */
[----:B------:R-:W4:Y:S01]  /*b99a0*/  LDL.LU R47, [R1+0x9c0] ;  /* 0x0009c000012f7983 */ /* 0x000f220000300800 */
[----:B------:R-:W-:-:S03]  /*b99b0*/  PRMT R34, R50, 0x5410, R49 ;  /* 0x0000541032227816 */ /* 0x000fc60000000031 */
[----:B------:R-:W4:Y:S04]  /*b99c0*/  LDL.LU R48, [R1+0xc00] ;  /* 0x000c000001307983 */ /* 0x000f280000300800 */
[----:B------:R-:W4:Y:S04]  /*b99d0*/  LDL.LU R49, [R1+0x9ac] ;  /* 0x0009ac0001317983 */ /* 0x000f280000300800 */
[----:B------:R-:W4:Y:S01]  /*b99e0*/  LDL.LU R50, [R1+0xbfc] ;  /* 0x000bfc0001327983 */ /* 0x000f220000300800 */
[----:B--2---:R-:W-:Y:S01]  /*b99f0*/  PRMT R35, R0, 0x5410, R51 ;  /* 0x0000541000237816 */ /* 0x004fe20000000033 */
[----:B------:R-:W-:-:S02]  /*b9a00*/  NOP ;  /* 0x0000000000007918 */ /* 0x000fc40000000000 */
        /* <DEDUP_REMOVED lines=10> */
[----:B------:R-:W-:-:S03]  /*b9ab0*/  PRMT R20, R36, 0x5410, R59 ;  /* 0x0000541024147816 */ /* 0x000fc6000000003b */
[----:B------:R-:W2:Y:S04]  /*b9ac0*/  LDL.LU R9, [R1+0xa00] ;  /* 0x000a000001097983 */ /* 0x000ea80000300800 */
[----:B------:R-:W2:Y:S01]  /*b9ad0*/  LDL.LU R59, [R1+0xc20] ;  /* 0x000c2000013b7983 */ /* 0x000ea20000300800 */
[----:B------:R-:W-:-:S03]  /*b9ae0*/  PRMT R21, R60, 0x5410, R37 ;  /* 0x000054103c157816 */ /* 0x000fc60000000025 */
[----:B------:R-:W2:Y:S04]  /*b9af0*/  LDL.LU R36, [R1+0x9ec] ;  /* 0x0009ec0001247983 */ /* 0x000ea80000300800 */
[----:B------:R-:W2:Y:S01]  /*b9b00*/  LDL.LU R37, [R1+0xc1c] ;  /* 0x000c1c0001257983 */ /* 0x000ea20000300800 */
[----:B------:R-:W-:-:S03]  /*b9b10*/  PRMT R22, R7, 0x5410, R61 ;  /* 0x0000541007167816 */ /* 0x000fc6000000003d */
[----:B------:R-:W2:Y:S01]  /*b9b20*/  LDL.LU R60, [R1+0x9e8] ;  /* 0x0009e800013c7983 */ /* 0x000ea20000300800 */
[----:B------:R-:W-:-:S03]  /*b9b30*/  PRMT R23, R41, 0x5410, R40 ;  /* 0x0000541029177816 */ /* 0x000fc60000000028 */
[----:B------:R-:W2:Y:S04]  /*b9b40*/  LDL.LU R7, [R1+0xc18] ;  /* 0x000c180001077983 */ /* 0x000ea80000300800 */
[----:B------:R-:W2:Y:S04]  /*b9b50*/  LDL.LU R40, [R1+0x320] ;  /* 0x0003200001287983 */ /* 0x000ea80000300800 */
[----:B------:R-:W2:Y:S04]  /*b9b60*/  LDL.LU R41, [R1+0x460] ;  /* 0x0004600001297983 */ /* 0x000ea80000300800 */
[----:B------:R-:W-:Y:S01]  /*b9b70*/  STSM.16.M88.4 [R55], R32 ;  /* 0x0000002037007844 */ /* 0x000fe20000000200 */
[----:B------:R-:W-:-:S03]  /*b9b80*/  NOP ;  /* 0x0000000000007918 */ /* 0x000fc60000000000 */
[----:B------:R-:W-:Y:S01]  /*b9b90*/  LDS.128 R32, [R55] ;  /* 0x0000000037207984 */ /* 0x000fe20000000c00 */
[----:B------:R-:W-:-:S03]  /*b9ba0*/  NOP ;  /* 0x0000000000007918 */ /* 0x000fc60000000000 */
[----:B------:R3:W-:Y:S04]  /*b9bb0*/  STSM.16.M88.4 [R55], R20 ;  /* 0x0000001437007844 */ /* 0x0007e80000000200 */
[----:B------:R-:W2:Y:S01]  /*b9bc0*/  LDL.LU R61, [R1+0xa20] ;  /* 0x000a2000013d7983 */ /* 0x000ea20000300800 */
[----:B------:R-:W-:-:S03]  /*b9bd0*/  NOP ;  /* 0x0000000000007918 */ /* 0x000fc60000000000 */
[----:B------:R-:W0:Y:S01]  /*b9be0*/  LDS.128 R24, [R55] ;  /* 0x0000000037187984 */ /* 0x000e220000000c00 */
[----:B---3--:R-:W-:-:S03]  /*b9bf0*/  PRMT R20, R46, 0x5410, R6 ;  /* 0x000054102e147816 */ /* 0x008fc60000000006 */
[----:B------:R-:W3:Y:S04]  /*b9c00*/  LDL.LU R6, [R1+0xc30] ;  /* 0x000c300001067983 */ /* 0x000ee80000300800 */
[----:B------:R-:W3:Y:S01]  /*b9c10*/  LDL.LU R46, [R1+0xa0c] ;  /* 0x000a0c00012e7983 */ /* 0x000ee20000300800 */
[----:B----4-:R-:W-:-:S03]  /*b9c20*/  PRMT R21, R48, 0x5410, R47 ;  /* 0x0000541030157816 */ /* 0x010fc6000000002f */
[----:B------:R-:W4:Y:S01]  /*b9c30*/  LDL.LU R47, [R1+0xc2c] ;  /* 0x000c2c00012f7983 */ /* 0x000f220000300800 */
[----:B------:R-:W-:-:S03]  /*b9c40*/  PRMT R22, R50, 0x5410, R49 ;  /* 0x0000541032167816 */ /* 0x000fc60000000031 */
[----:B------:R-:W3:Y:S04]  /*b9c50*/  LDL.LU R48, [R1+0xa08] ;  /* 0x000a080001307983 */ /* 0x000ee80000300800 */
[----:B------:R-:W3:Y:S04]  /*b9c60*/  LDL.LU R49, [R1+0xc28] ;  /* 0x000c280001317983 */ /* 0x000ee80000300800 */
[----:B------:R-:W3:Y:S01]  /*b9c70*/  LDL.LU R50, [R1+0xa04] ;  /* 0x000a040001327983 */ /* 0x000ee20000300800 */
[----:B--2---:R-:W-:Y:S01]  /*b9c80*/  PRMT R23, R0, 0x5410, R51 ;  /* 0x0000541000177816 */ /* 0x004fe20000000033 */
[----:B------:R-:W-:-:S02]  /*b9c90*/  NOP ;  /* 0x0000000000007918 */ /* 0x000fc40000000000 */
[----:B------:R-:W2:Y:S04]  /*b9ca0*/  LDL.LU R51, [R1+0xc24] ;  /* 0x000c240001337983 */ /* 0x000ea80000300800 */
[----:B------:R-:W-:Y:S01]  /*b9cb0*/  STSM.16.M88.4 [R55], R20 ;  /* 0x0000001437007844 */ /* 0x000fe20000000200 */
[----:B------:R-:W-:Y:S01]  /*b9cc0*/  PRMT R12, R12, 0x5410, R17 ;  /* 0x000054100c0c7816 */ /* 0x000fe20000000011 */
[----:B------:R-:W-:Y:S02]  /*b9cd0*/  NOP ;  /* 0x0000000000007918 */ /* 0x000fe40000000000 */
[----:B------:R-:W1:Y:S01]  /*b9ce0*/  LDS.128 R16, [R55] ;  /* 0x0000000037107984 */ /* 0x000e620000000c00 */
[----:B------:R-:W-:Y:S02]  /*b9cf0*/  PRMT R13, R13, 0x5410, R14 ;  /* 0x000054100d0d7816 */ /* 0x000fe4000000000e */
[----:B------:R-:W-:-:S02]  /*b9d00*/  PRMT R14, R10, 0x5410, R15 ;  /* 0x000054100a0e7816 */ /* 0x000fc4000000000f */
[----:B------:R-:W-:Y:S01]  /*b9d10*/  PRMT R15, R8, 0x5410, R11 ;  /* 0x00005410080f7816 */ /* 0x000fe2000000000b */
[----:B0-----:R-:W-:Y:S04]  /*b9d20*/  STL [R1+0x380], R24 ;  /* 0x0003801801007387 */ /* 0x001fe80000100800 */
[----:B------:R-:W-:Y:S01]  /*b9d30*/  STL.64 [R1+0x388], R26 ;  /* 0x0003881a01007387 */ /* 0x000fe20000100a00 */
[----:B------:R-:W-:-:S03]  /*b9d40*/  NOP ;  /* 0x0000000000007918 */ /* 0x000fc60000000000 */
[----:B------:R0:W-:Y:S02]  /*b9d50*/  STSM.16.M88.4 [R55], R12 ;  /* 0x0000000c37007844 */ /* 0x0001e40000000200 */
[----:B0-----:R-:W-:Y:S02]  /*b9d60*/  PRMT R12, R59, 0x5410, R9 ;  /* 0x000054103b0c7816 */ /* 0x001fe40000000009 */
[----:B------:R-:W-:Y:S02]  /*b9d70*/  PRMT R13, R37, 0x5410, R36 ;  /* 0x00005410250d7816 */ /* 0x000fe40000000024 */
[----:B------:R-:W-:Y:S02]  /*b9d80*/  PRMT R14, R7, 0x5410, R60 ;  /* 0x00005410070e7816 */ /* 0x000fe4000000003c */
[----:B------:R-:W-:Y:S01]  /*b9d90*/  PRMT R15, R41, 0x5410, R40 ;  /* 0x00005410290f7816 */ /* 0x000fe20000000028 */
[----:B------:R-:W-:Y:S01]  /*b9da0*/  NOP ;  /* 0x0000000000007918 */ /* 0x000fe20000000000 */
[----:B-1----:R-:W-:Y:S04]  /*b9db0*/  STL.64 [R1+0x360], R16 ;  /* 0x0003601001007387 */ /* 0x002fe80000100a00 */
        /* <DEDUP_REMOVED lines=9> */
[----:B------:R-:W0:Y:S01]  /*b9e50*/  LDS.128 R16, [R55] ;  /* 0x0000000037107984 */ /* 0x000e220000000c00 */
[----:B------:R-:W-:-:S03]  /*b9e60*/  NOP ;  /* 0x0000000000007918 */ /* 0x000fc60000000000 */
[----:B------:R-:W-:Y:S04]  /*b9e70*/  STSM.16.M88.4 [R55], R12 ;  /* 0x0000000c37007844 */ /* 0x000fe80000000200 */
[----:B0-----:R0:W-:Y:S04]  /*b9e80*/  STL.64 [R1+0x350], R16 ;  /* 0x0003501001007387 */ /* 0x0011e80000100a00 */
[----:B------:R-:W-:Y:S04]  /*b9e90*/  STL.64 [R1+0x358], R18 ;  /* 0x0003581201007387 */ /* 0x000fe80000100a00 */
        /* <DEDUP_REMOVED lines=8> */
[----:B---3--:R-:W-:-:S03]  /*b9f20*/  PRMT R20, R6, 0x5410, R61 ;  /* 0x0000541006147816 */ /* 0x008fc6000000003d */
[----:B------:R-:W3:Y:S04]  /*b9f30*/  LDL.LU R61, [R1+0xa68] ;  /* 0x000a6800013d7983 */ /* 0x000ee80000300800 */
[----:B------:R-:W3:Y:S01]  /*b9f40*/  LDL.LU R6, [R1+0xc58] ;  /* 0x000c580001067983 */ /* 0x000ee20000300800 */
[----:B------:R-:W-:Y:S01]  /*b9f50*/  IMAD.MOV.U32 R0, RZ, RZ, R25 ;  /* 0x000000ffff007224 */ /* 0x000fe200078e0019 */
[----:B------:R-:W-:Y:S02]  /*b9f60*/  NOP ;  /* 0x0000000000007918 */ /* 0x000fe40000000000 */
[----:B------:R-:W0:Y:S01]  /*b9f70*/  LDS.128 R24, [R55] ;  /* 0x0000000037187984 */ /* 0x000e220000000c00 */
        /* <DEDUP_REMOVED lines=10> */
[----:B------:R1:W-:Y:S04]  /*ba020*/  STSM.16.M88.4 [R55], R20 ;  /* 0x0000001437007844 */ /* 0x0003e80000000200 */
[----:B0-----:R-:W-:Y:S04]  /*ba030*/  STL.64 [R1+0x340], R24 ;  /* 0x0003401801007387 */ /* 0x001fe80000100a00 */
[----:B------:R-:W-:Y:S01]  /*ba040*/  STL.64 [R1+0x348], R26 ;  /* 0x0003481a01007387 */ /* 0x000fe20000100a00 */
[----:B------:R-:W-:-:S03]  /*ba050*/  NOP ;  /* 0x0000000000007918 */ /* 0x000fc60000000000 */
[----:B------:R-:W0:Y:S01]  /*ba060*/  LDS.128 R24, [R55] ;  /* 0x0000000037187984 */ /* 0x000e220000000c00 */
[----:B-1----:R-:W-:-:S03]  /*ba070*/  PRMT R20, R59, 0x5410, R9 ;  /* 0x000054103b147816 */ /* 0x002fc60000000009 */
        /* <DEDUP_REMOVED lines=12> */
[----:B------:R-:W-:Y:S04]  /*ba140*/  STSM.16.M88.4 [R55], R20 ;  /* 0x0000001437007844 */ /* 0x000fe80000000200 */
[----:B0-----:R-:W-:Y:S01]  /*ba150*/  STL.64 [R1+0x330], R24 ;  /* 0x0003301801007387 */ /* 0x001fe20000100a00 */
[----:B------:R-:W-:Y:S01]  /*ba160*/  PRMT R12, R12, 0x5410, R17 ;  /* 0x000054100c0c7816 */ /* 0x000fe20000000011 */
[----:B------:R-:W-:Y:S02]  /*ba170*/  NOP ;  /* 0x0000000000007918 */ /* 0x000fe40000000000 */
[----:B------:R-:W0:Y:S01]  /*ba180*/  LDS.128 R16, [R55] ;  /* 0x0000000037107984 */ /* 0x000e220000000c00 */
[----:B------:R-:W-:Y:S02]  /*ba190*/  PRMT R13, R13, 0x5410, R14 ;  /* 0x000054100d0d7816 */ /* 0x000fe4000000000e */
[----:B------:R-:W-:-:S02]  /*ba1a0*/  PRMT R14, R10, 0x5410, R15 ;  /* 0x000054100a0e7816 */ /* 0x000fc4000000000f */
[----:B------:R-:W-:Y:S01]  /*ba1b0*/  PRMT R15, R8, 0x5410, R11 ;  /* 0x00005410080f7816 */ /* 0x000fe2000000000b */
[----:B------:R-:W-:Y:S01]  /*ba1c0*/  STL.64 [R1+0x338], R26 ;  /* 0x0003381a01007387 */ /* 0x000fe20000100a00 */
[----:B------:R-:W-:-:S03]  /*ba1d0*/  NOP ;  /* 0x0000000000007918 */ /* 0x000fc60000000000 */
[----:B------:R3:W-:Y:S02]  /*ba1e0*/  STSM.16.M88.4 [R55], R12 ;  /* 0x0000000c37007844 */ /* 0x0007e40000000200 */
[----:B---3--:R-:W-:Y:S02]  /*ba1f0*/  PRMT R12, R6, 0x5410, R61 ;  /* 0x00005410060c7816 */ /* 0x008fe4000000003d */
[----:B----4-:R-:W-:Y:S02]  /*ba200*/  PRMT R13, R47, 0x5410, R46 ;  /* 0x000054102f0d7816 */ /* 0x010fe4000000002e */
[----:B------:R-:W-:Y:S01]  /*ba210*/  PRMT R14, R49, 0x5410, R48 ;  /* 0x00005410310e7816 */ /* 0x000fe20000000030 */
[----:B0-----:R-:W-:Y:S04]  /*ba220*/  STL.64 [R1+0x320], R16 ;  /* 0x0003201001007387 */ /* 0x001fe80000100a00 */
[----:B------:R-:W-:Y:S04]  /*ba230*/  STL.64 [R1+0x328], R18 ;  /* 0x0003281201007387 */ /* 0x000fe80000100a00 */
[----:B------:R-:W3:Y:S04]  /*ba240*/  LDL.LU R61, [R1+0xaa4] ;  /* 0x000aa400013d7983 */ /* 0x000ee80000300800 */
[----:B------:R-:W3:Y:S04]  /*ba250*/  LDL.LU R6, [R1+0xc74] ;  /* 0x000c740001067983 */ /* 0x000ee80000300800 */
[----:B------:R-:W4:Y:S04]  /*ba260*/  LDL.LU R46, [R1+0xaa0] ;  /* 0x000aa000012e7983 */ /* 0x000f280000300800 */
[----:B------:R-:W4:Y:S04]  /*ba270*/  LDL.LU R47, [R1+0xc70] ;  /* 0x000c7000012f7983 */ /* 0x000f280000300800 */
[----:B------:R-:W3:Y:S04]  /*ba280*/  LDL.LU R48, [R1+0xa8c] ;  /* 0x000a8c0001307983 */ /* 0x000ee80000300800 */
[----:B------:R-:W3:Y:S01]  /*ba290*/  LDL.LU R49, [R1+0xc6c] ;  /* 0x000c6c0001317983 */ /* 0x000ee20000300800 */
[----:B------:R-:W-:-:S03]  /*ba2a0*/  NOP ;  /* 0x0000000000007918 */ /* 0x000fc60000000000 */
[----:B------:R-:W0:Y:S01]  /*ba2b0*/  LDS.128 R16, [R55] ;  /* 0x0000000037107984 */ /* 0x000e220000000c00 */
[----:B--2---:R-:W-:Y:S01]  /*ba2c0*/  PRMT R15, R51, 0x5410, R50 ;  /* 0x00005410330f7816 */ /* 0x004fe20000000032 */
[----:B------:R-:W-:Y:S02]  /*ba2d0*/  NOP ;  /* 0x0000000000007918 */ /* 0x000fe40000000000 */
[----:B------:R-:W2:Y:S04]  /*ba2e0*/  LDL.LU R50, [R1+0x2fc] ;  /* 0x0002fc0001327983 */ /* 0x000ea80000300800 */
[----:B------:R-:W2:Y:S04]  /*ba2f0*/  LDL.LU R51, [R1+0x3f8] ;  /* 0x0003f80001337983 */ /* 0x000ea80000300800 */
[----:B0-----:R-:W-:Y:S04]  /*ba300*/  STL.64 [R1+0x310], R16 ;  /* 0x0003101001007387 */ /* 0x001fe80000100a00 */
[----:B------:R0:W-:Y:S01]  /*ba310*/  STL.64 [R1+0x318], R18 ;  /* 0x0003181201007387 */ /* 0x0001e20000100a00 */
[----:B------:R-:W-:-:S03]  /*ba320*/  PRMT R11, R41, 0x5410, R40 ;  /* 0x00005410290b7816 */ /* 0x000fc60000000028 */
[----:B------:R-:W2:Y:S04]  /*ba330*/  LDL.LU R40, [R1+0xac0] ;  /* 0x000ac00001287983 */ /* 0x000ea80000300800 */
[----:B------:R-:W2:Y:S04]  /*ba340*/  LDL.LU R41, [R1+0xc80] ;  /* 0x000c800001297983 */ /* 0x000ea80000300800 */
[----:B------:R1:W-:Y:S01]  /*ba350*/  STSM.16.M88.4 [R55], R12 ;  /* 0x0000000c37007844 */ /* 0x0003e20000000200 */
[----:B------:R-:W-:-:S03]  /*ba360*/  NOP ;  /* 0x0000000000007918 */ /* 0x000fc60000000000 */
[----:B------:R-:W1:Y:S04]  /*ba370*/  LDS.128 R24, [R55] ;  /* 0x0000000037187984 */ /* 0x000e680000000c00 */
[----:B------:R-:W2:Y:S04]  /*ba380*/  LDL.LU R22, [R1+0xaac] ;  /* 0x000aac0001167983 */ /* 0x000ea80000300800 */
[----:B------:R-:W2:Y:S04]  /*ba390*/  LDL.LU R21, [R1+0xc7c] ;  /* 0x000c7c0001157983 */ /* 0x000ea80000300800 */
[----:B------:R-:W2:Y:S04]  /*ba3a0*/  LDL.LU R23, [R1+0xaa8] ;  /* 0x000aa80001177983 */ /* 0x000ea80000300800 */
[----:B0-----:R-:W2:Y:S04]  /*ba3b0*/  LDL.LU R18, [R1+0xc78] ;  /* 0x000c780001127983 */ /* 0x001ea80000300800 */
[----:B------:R-:W2:Y:S04]  /*ba3c0*/  LDL.LU R19, [R1+0x390] ;  /* 0x0003900001137983 */ /* 0x000ea80000300800 */
[----:B------:R-:W2:Y:S04]  /*ba3d0*/  LDL.LU R16, [R1+0x3fc] ;  /* 0x0003fc0001107983 */ /* 0x000ea80000300800 */
[----:B------:R-:W2:Y:S01]  /*ba3e0*/  LDL.LU R17, [R1+0xae8] ;  /* 0x000ae80001117983 */ /* 0x000ea20000300800 */
[----:B------:R-:W-:-:S03]  /*ba3f0*/  PRMT R8, R59, 0x5410, R9 ;  /* 0x000054103b087816 */ /* 0x000fc60000000009 */
[----:B-1----:R-:W2:Y:S04]  /*ba400*/  LDL.LU R12, [R1+0xc8c] ;  /* 0x000c8c00010c7983 */ /* 0x002ea80000300800 */
[----:B------:R-:W2:Y:S01]  /*ba410*/  LDL.LU R14, [R1+0xae0] ;  /* 0x000ae000010e7983 */ /* 0x000ea20000300800 */
[----:B------:R-:W-:Y:S02]  /*ba420*/  PRMT R9, R37, 0x5410, R36 ;  /* 0x0000541025097816 */ /* 0x000fe40000000024 */
[----:B------:R-:W-:Y:S01]  /*ba430*/  PRMT R10, R7, 0x5410, R60 ;  /* 0x00005410070a7816 */ /* 0x000fe2000000003c */
[----:B------:R-:W2:Y:S04]  /*ba440*/  LDL.LU R13, [R1+0xc88] ;  /* 0x000c8800010d7983 */ /* 0x000ea80000300800 */
[----:B------:R-:W2:Y:S04]  /*ba450*/  LDL.LU R15, [R1+0xacc] ;  /* 0x000acc00010f7983 */ /* 0x000ea80000300800 */
[----:B------:R-:W2:Y:S04]  /*ba460*/  LDL.LU R59, [R1+0xc84] ;  /* 0x000c8400013b7983 */ /* 0x000ea80000300800 */
[----:B------:R-:W2:Y:S01]  /*ba470*/  LDL.LU R7, [R1+0x400] ;  /* 0x0004000001077983 */ /* 0x000ea20000300800 */
[----:B------:R-:W-:-:S03]  /*ba480*/  NOP ;  /* 0x0000000000007918 */ /* 0x000fc60000000000 */
[----:B------:R0:W-:Y:S04]  /*ba490*/  STSM.16.M88.4 [R55], R8 ;  /* 0x0000000837007844 */ /* 0x0001e80000000200 */
[----:B------:R-:W-:Y:S04]  /*ba4a0*/  STL.64 [R1+0x300], R24 ;  /* 0x0003001801007387 */ /* 0x000fe80000100a00 */
[----:B------:R3:W-:Y:S04]  /*ba4b0*/  STL.64 [R1+0x308], R26 ;  /* 0x0003081a01007387 */ /* 0x0007e80000100a00 */
[----:B0-----:R-:W2:Y:S04]  /*ba4c0*/  LDL.LU.64 R10, [R1+0x2bc0] ;  /* 0x002bc000010a7983 */ /* 0x001ea80000300a00 */
[----:B------:R-:W2:Y:S01]  /*ba4d0*/  LDL.LU.64 R8, [R1+0x2bb0] ;  /* 0x002bb00001087983 */ /* 0x000ea20000300a00 */
[----:B---3--:R-:W-:-:S02]  /*ba4e0*/  PRMT R26, R49, 0x5410, R48 ;  /* 0x00005410311a7816 */ /* 0x008fc40000000030 */
[----:B------:R-:W-:Y:S02]  /*ba4f0*/  PRMT R24, R6, 0x5410, R61 ;  /* 0x0000541006187816 */ /* 0x000fe4000000003d */
[----:B------:R-:W3:Y:S04]  /*ba500*/  LDL.LU R6, [R1+0x374] ;  /* 0x0003740001067983 */ /* 0x000ee80000300800 */
[----:B------:R-:W3:Y:S04]  /*ba510*/  LDL.LU.64 R36, [R1+0x2bb8] ;  /* 0x002bb80001247983 */ /* 0x000ee80000300a00 */
[----:B------:R-:W3:Y:S01]  /*ba520*/  LDL.LU.64 R60, [R1+0x2ba0] ;  /* 0x002ba000013c7983 */ /* 0x000ee20000300a00 */
[----:B----4-:R-:W-:-:S02]  /*ba530*/  PRMT R25, R47, 0x5410, R46 ;  /* 0x000054102f197816 */ /* 0x010fc4000000002e */
[----:B--2---:R-:W-:Y:S01]  /*ba540*/  PRMT R27, R51, 0x5410, R50 ;  /* 0x00005410331b7816 */ /* 0x004fe20000000032 */
[----:B------:R-:W-:Y:S01]  /*ba550*/  NOP ;  /* 0x0000000000007918 */ /* 0x000fe20000000000 */
[----:B------:R-:W0:Y:S01]  /*ba560*/  LDS.128 R48, [R55] ;  /* 0x0000000037307984 */ /* 0x000e220000000c00 */
[----:B------:R-:W-:-:S03]  /*ba570*/  NOP ;  /* 0x0000000000007918 */ /* 0x000fc60000000000 */
[----:B0-----:R0:W-:Y:S04]  /*ba580*/  STL.64 [R1+0x2f0], R48 ;  /* 0x0002f03001007387 */ /* 0x0011e80000100a00 */
[----:B------:R1:W-:Y:S04]  /*ba590*/  STL.64 [R1+0x2f8], R50 ;  /* 0x0002f83201007387 */ /* 0x0003e80000100a00 */
[----:B0-----:R-:W2:Y:S04]  /*ba5a0*/  LDL.LU.64 R48, [R1+0x3110] ;  /* 0x0031100001307983 */ /* 0x001ea80000300a00 */
[----:B------:R-:W4:Y:S04]  /*ba5b0*/  LDL.LU.64 R46, [R1+0x2ba8] ;  /* 0x002ba800012e7983 */ /* 0x000f280000300a00 */
[----:B-1----:R-:W2:Y:S01]  /*ba5c0*/  LDL.LU.64 R50, [R1+0x2b98] ;  /* 0x002b980001327983 */ /* 0x002ea20000300a00 */
[----:B------:R-:W-:-:S03]  /*ba5d0*/  PRMT R20, R41, 0x5410, R40 ;  /* 0x0000541029147816 */ /* 0x000fc60000000028 */
[----:B------:R-:W2:Y:S04]  /*ba5e0*/  LDL.LU.64 R40, [R1+0x2b90] ;  /* 0x002b900001287983 */ /* 0x000ea80000300a00 */
[----:B------:R-:W-:Y:S01]  /*ba5f0*/  STSM.16.M88.4 [R55], R24 ;  /* 0x0000001837007844 */ /* 0x000fe20000000200 */
[----:B------:R-:W-:-:S03]  /*ba600*/  NOP ;  /* 0x0000000000007918 */ /* 0x000fc60000000000 */
[----:B------:R-:W0:Y:S01]  /*ba610*/  LDS.128 R24, [R55] ;  /* 0x0000000037187984 */ /* 0x000e220000000c00 */
[----:B------:R-:W-:Y:S02]  /*ba620*/  PRMT R21, R21, 0x5410, R22 ;  /* 0x0000541015157816 */ /* 0x000fe40000000016 */
[----:B------:R-:W-:Y:S02]  /*ba630*/  PRMT R22, R18, 0x5410, R23 ;  /* 0x0000541012167816 */ /* 0x000fe40000000017 */
[----:B------:R-:W-:Y:S01]  /*ba640*/  PRMT R23, R16, 0x5410, R19 ;  /* 0x0000541010177816 */ /* 0x000fe20000000013 */
[----:B------:R-:W-:Y:S01]  /*ba650*/  NOP ;  /* 0x0000000000007918 */ /* 0x000fe20000000000 */
[----:B------:R-:W-:-:S03]  /*ba660*/  PRMT R13, R13, 0x5410, R14 ;  /* 0x000054100d0d7816 */ /* 0x000fc6000000000e */
[----:B------:R-:W-:Y:S01]  /*ba670*/  STSM.16.M88.4 [R55], R20 ;  /* 0x0000001437007844 */ /* 0x000fe20000000200 */
[----:B------:R-:W-:Y:S02]  /*ba680*/  PRMT R14, R59, 0x5410, R15 ;  /* 0x000054103b0e7816 */ /* 0x000fe4000000000f */
[----:B------:R-:W-:Y:S02]  /*ba690*/  PRMT R12, R12, 0x5410, R17 ;  /* 0x000054100c0c7816 */ /* 0x000fe40000000011 */
[----:B------:R-:W-:Y:S01]  /*ba6a0*/  PRMT R15, R7, 0x5410, R2 ;  /* 0x00005410070f7816 */ /* 0x000fe20000000002 */
[----:B------:R-:W-:Y:S01]  /*ba6b0*/  NOP ;  /* 0x0000000000007918 */ /* 0x000fe20000000000 */
[----:B------:R-:W1:Y:S01]  /*ba6c0*/  LDS.128 R16, [R55] ;  /* 0x0000000037107984 */ /* 0x000e620000000c00 */
[----:B------:R-:W-:Y:S01]  /*ba6d0*/  PRMT R59, R4, 0x7770, RZ ;  /* 0x00007770043b7816 */ /* 0x000fe200000000ff */
[----:B------:R-:W-:Y:S02]  /*ba6e0*/  NOP ;  /* 0x0000000000007918 */ /* 0x000fe40000000000 */
[----:B------:R-:W-:Y:S01]  /*ba6f0*/  STSM.16.M88.4 [R55], R12 ;  /* 0x0000000c37007844 */ /* 0x000fe20000000200 */
[----:B------:R-:W-:-:S03]  /*ba700*/  NOP ;  /* 0x0000000000007918 */ /* 0x000fc60000000000 */
[----:B------:R0:W-:Y:S02]  /*ba710*/  @P6 STG.E.U8 desc[UR40][R10.64], R59 ;  /* 0x0000003b0a006986 */ /* 0x0001e4000c101128 */
[----:B0-----:R-:W-:-:S05]  /*ba720*/  PRMT R59, R4, 0x7771, RZ ;  /* 0x00007771043b7816 */ /* 0x001fca00000000ff */
[----:B------:R0:W-:Y:S02]  /*ba730*/  @P5 STG.E.U8 desc[UR40][R8.64], R59 ;  /* 0x0000003b08005986 */ /* 0x0001e4000c101128 */
[C---:B0-----:R-:W-:Y:S02]  /*ba740*/  PRMT R59, R4.reuse, 0x7772, RZ ;  /* 0x00007772043b7816 */ /* 0x041fe400000000ff */
[----:B------:R-:W-:Y:S04]  /*ba750*/  STL.64 [R1+0x2e0], R24 ;  /* 0x0002e01801007387 */ /* 0x000fe80000100a00 */
[----:B------:R0:W-:Y:S04]  /*ba760*/  STL.64 [R1+0x2e8], R26 ;  /* 0x0002e81a01007387 */ /* 0x0001e80000100a00 */
[----:B0-----:R-:W2:Y:S04]  /*ba770*/  LDL.LU.64 R26, [R1+0x3108] ;  /* 0x00310800011a7983 */ /* 0x001ea80000300a00 */
[----:B---3--:R0:W-:Y:S04]  /*ba780*/  @P4 STG.E.U8 desc[UR40][R36.64], R59 ;  /* 0x0000003b24004986 */ /* 0x0081e8000c101128 */
[----:B------:R-:W3:Y:S04]  /*ba790*/  LDL.LU.64 R24, [R1+0x3100] ;  /* 0x0031000001187983 */ /* 0x000ee80000300a00 */
[----:B------:R-:W3:Y:S01]  /*ba7a0*/  LDL.LU R2, [R1+0x30fc] ;  /* 0x0030fc0001027983 */ /* 0x000ee20000300800 */
[----:B0-----:R-:W-:-:S05]  /*ba7b0*/  PRMT R59, R4, 0x7773, RZ ;  /* 0x00007773043b7816 */ /* 0x001fca00000000ff */
[----:B------:R0:W-:Y:S02]  /*ba7c0*/  @P3 STG.E.U8 desc[UR40][R60.64], R59 ;  /* 0x0000003b3c003986 */ /* 0x0001e4000c101128 */
[C---:B0-----:R-:W-:Y:S02]  /*ba7d0*/  PRMT R59, R6.reuse, 0x7770, RZ ;  /* 0x00007770063b7816 */ /* 0x041fe400000000ff */
[----:B-1----:R-:W-:Y:S04]  /*ba7e0*/  STL.64 [R1+0x2d0], R16 ;  /* 0x0002d01001007387 */ /* 0x002fe80000100a00 */
[----:B------:R-:W-:Y:S04]  /*ba7f0*/  STL.64 [R1+0x2d8], R18 ;  /* 0x0002d81201007387 */ /* 0x000fe80000100a00 */
[----:B------:R-:W3:Y:S04]  /*ba800*/  LDL.LU R4, [R1+0x30f8] ;  /* 0x0030f80001047983 */ /* 0x000ee80000300800 */
[----:B----4-:R0:W-:Y:S02]  /*ba810*/  @P2 STG.E.U8 desc[UR40][R46.64], R59 ;  /* 0x0000003b2e002986 */ /* 0x0101e4000c101128 */
[----:B0-----:R-:W-:-:S05]  /*ba820*/  PRMT R59, R6, 0x7771, RZ ;  /* 0x00007771063b7816 */ /* 0x001fca00000000ff */
[----:B--2---:R0:W-:Y:S02]  /*ba830*/  @P1 STG.E.U8 desc[UR40][R50.64], R59 ;  /* 0x0000003b32001986 */ /* 0x0041e4000c101128 */
[----:B0-----:R-:W-:-:S05]  /*ba840*/  PRMT R59, R6, 0x7772, RZ ;  /* 0x00007772063b7816 */ /* 0x001fca00000000ff */
[----:B------:R0:W-:Y:S04]  /*ba850*/  @P0 STG.E.U8 desc[UR40][R40.64], R59 ;  /* 0x0000003b28000986 */ /* 0x0001e8000c101128 */
[----:B0-----:R-:W2:Y:S04]  /*ba860*/  LDL.LU.64 R40, [R1+0x2b88] ;  /* 0x002b880001287983 */ /* 0x001ea80000300a00 */
[----:B------:R-:W4:Y:S04]  /*ba870*/  LDL.LU.64 R8, [R1+0x2b80] ;  /* 0x002b800001087983 */ /* 0x000f280000300a00 */
[----:B------:R-:W4:Y:S04]  /*ba880*/  LDL.LU.64 R36, [R1+0x2b78] ;  /* 0x002b780001247983 */ /* 0x000f280000300a00 */
[----:B------:R-:W4:Y:S04]  /*ba890*/  LDL.LU.64 R60, [R1+0x2b70] ;  /* 0x002b7000013c7983 */ /* 0x000f280000300a00 */
[----:B------:R-:W4:Y:S04]  /*ba8a0*/  LDL.LU R7, [R1+0x378] ;  /* 0x0003780001077983 */ /* 0x000f280000300800 */
[----:B------:R-:W4:Y:S04]  /*ba8b0*/  LDL.LU.64 R46, [R1+0x2b68] ;  /* 0x002b6800012e7983 */ /* 0x000f280000300a00 */
[----:B------:R-:W4:Y:S04]  /*ba8c0*/  LDL.LU.64 R50, [R1+0x2b60] ;  /* 0x002b600001327983 */ /* 0x000f280000300a00 */
[----:B------:R-:W4:Y:S01]  /*ba8d0*/  LDL.LU R10, [R1+0x37c] ;  /* 0x00037c00010a7983 */ /* 0x000f220000300800 */
[----:B------:R-:W-:-:S02]  /*ba8e0*/  PRMT R59, R6, 0x7773, RZ ;  /* 0x00007773063b7816 */ /* 0x000fc400000000ff */
[----:B---3--:R-:W-:Y:S02]  /*ba8f0*/  LOP3.LUT P3, RZ, R2, 0x8000, RZ, 0xc0, !PT ;  /* 0x0000800002ff7812 */ /* 0x008fe4000786c0ff */
[----:B------:R-:W-:Y:S02]  /*ba900*/  LOP3.LUT R56, R56, 0xfbffffff, RZ, 0xc0, !PT ;  /* 0xfbffffff38387812 */ /* 0x000fe400078ec0ff */
[----:B------:R-:W-:-:S13]  /*ba910*/  LOP3.LUT P6, RZ, R4, 0x80000, RZ, 0xc0, !PT ;  /* 0x0008000004ff7812 */ /* 0x000fda00078cc0ff */
[----:B------:R-:W-:Y:S02]  /*ba920*/  @P6 LOP3.LUT R56, R56, 0x4000000, RZ, 0xfc, !PT ;  /* 0x0400000038386812 */ /* 0x000fe400078efcff */
[----:B------:R-:W-:Y:S02]  /*ba930*/  LOP3.LUT P6, RZ, R4, 0x20000, RZ, 0xc0, !PT ;  /* 0x0002000004ff7812 */ /* 0x000fe400078cc0ff */
[----:B------:R-:W-:-:S11]  /*ba940*/  LOP3.LUT R56, R56, 0xf7ffffff, RZ, 0xc0, !PT ;  /* 0xf7ffffff38387812 */ /* 0x000fd600078ec0ff */
[----:B------:R-:W-:Y:S02]  /*ba950*/  @P6 LOP3.LUT R56, R56, 0x8000000, RZ, 0xfc, !PT ;  /* 0x0800000038386812 */ /* 0x000fe400078efcff */
[----:B------:R-:W-:Y:S02]  /*ba960*/  LOP3.LUT P6, RZ, R4, 0x8000, RZ, 0xc0, !PT ;  /* 0x0000800004ff7812 */ /* 0x000fe400078cc0ff */
[----:B------:R-:W-:Y:S01]  /*ba970*/  LOP3.LUT R56, R56, 0xefffffff, RZ, 0xc0, !PT ;  /* 0xefffffff38387812 */ /* 0x000fe200078ec0ff */
[----:B--2---:R0:W-:Y:S04]  /*ba980*/  @P3 STG.E.U8 desc[UR40][R40.64], R59 ;  /* 0x0000003b28003986 */ /* 0x0041e8000c101128 */
[----:B0-----:R-:W2:Y:S04]  /*ba990*/  LDL.LU.64 R40, [R1+0x2b58] ;  /* 0x002b580001287983 */ /* 0x001ea80000300a00 */
[----:B------:R-:W3:Y:S02]  /*ba9a0*/  LDL.LU.64 R20, [R1+0x2b50] ;  /* 0x002b500001147983 */ /* 0x000ee40000300a00 */
[----:B------:R-:W-:-:S02]  /*ba9b0*/  @P6 LOP3.LUT R56, R56, 0x10000000, RZ, 0xfc, !PT ;  /* 0x1000000038386812 */ /* 0x000fc400078efcff */
[----:B------:R-:W-:Y:S01]  /*ba9c0*/  LOP3.LUT P6, RZ, R4, 0x2000, RZ, 0xc0, !PT ;  /* 0x0000200004ff7812 */ /* 0x000fe200078cc0ff */
[----:B------:R-:W3:Y:S04]  /*ba9d0*/  LDL.LU.64 R18, [R1+0x2b48] ;  /* 0x002b480001127983 */ /* 0x000ee80000300a00 */
[----:B------:R-:W3:Y:S01]  /*ba9e0*/  LDL.LU.64 R16, [R1+0x2b40] ;  /* 0x002b400001107983 */ /* 0x000ee20000300a00 */
[----:B------:R-:W-:-:S03]  /*ba9f0*/  LOP3.LUT R56, R56, 0xdfffffff, RZ, 0xc0, !PT ;  /* 0xdfffffff38387812 */ /* 0x000fc600078ec0ff */
[----:B------:R-:W3:Y:S04]  /*baa00*/  LDL.LU R11, [R1+0x2c0] ;  /* 0x0002c000010b7983 */ /* 0x000ee80000300800 */
[----:B------:R-:W3:Y:S01]  /*baa10*/  LDL.LU.64 R14, [R1+0x2b38] ;  /* 0x002b3800010e7983 */ /* 0x000ee20000300a00 */
[----:B------:R-:W-:Y:S02]  /*baa20*/  LOP3.LUT R58, R58, 0xfffffffe, RZ, 0xc0, !PT ;  /* 0xfffffffe3a3a7812 */ /* 0x000fe400078ec0ff */
[----:B------:R-:W-:Y:S01]  /*baa30*/  LOP3.LUT P2, RZ, R2, 0x40000, RZ, 0xc0, !PT ;  /* 0x0004000002ff7812 */ /* 0x000fe2000784c0ff */
[----:B------:R-:W3:Y:S01]  /*baa40*/  LDL.LU.64 R12, [R1+0x2b30] ;  /* 0x002b3000010c7983 */ /* 0x000ee20000300a00 */
[----:B------:R-:W-:Y:S02]  /*baa50*/  @P6 LOP3.LUT R56, R56, 0x20000000, RZ, 0xfc, !PT ;  /* 0x2000000038386812 */ /* 0x000fe400078efcff */
[----:B------:R-:W-:-:S02]  /*baa60*/  LOP3.LUT P6, RZ, R4, 0x800, RZ, 0xc0, !PT ;  /* 0x0000080004ff7812 */ /* 0x000fc400078cc0ff */
[----:B------:R-:W-:-:S11]  /*baa70*/  LOP3.LUT R56, R56, 0xbfffffff, RZ, 0xc0, !PT ;  /* 0xbfffffff38387812 */ /* 0x000fd600078ec0ff */
[----:B------:R-:W-:Y:S02]  /*baa80*/  @P6 LOP3.LUT R56, R56, 0x40000000, RZ, 0xfc, !PT ;  /* 0x4000000038386812 */ /* 0x000fe400078efcff */
[----:B------:R-:W-:Y:S02]  /*baa90*/  LOP3.LUT P6, RZ, R4, 0x200, RZ, 0xc0, !PT ;  /* 0x0000020004ff7812 */ /* 0x000fe400078cc0ff */
[----:B------:R-:W-:-:S11]  /*baaa0*/  LOP3.LUT R56, R56, 0x7fffffff, RZ, 0xc0, !PT ;  /* 0x7fffffff38387812 */ /* 0x000fd600078ec0ff */
[----:B------:R-:W-:Y:S02]  /*baab0*/  @P6 LOP3.LUT R56, R56, 0x80000000, RZ, 0xfc, !PT ;  /* 0x8000000038386812 */ /* 0x000fe400078efcff */
[C---:B------:R-:W-:Y:S02]  /*baac0*/  LOP3.LUT P6, RZ, R2.reuse, 0x20000, RZ, 0xc0, !PT ;  /* 0x0002000002ff7812 */ /* 0x040fe400078cc0ff */
[C---:B------:R-:W-:Y:S02]  /*baad0*/  LOP3.LUT P1, RZ, R2.reuse, 0x100000, RZ, 0xc0, !PT ;  /* 0x0010000002ff7812 */ /* 0x040fe4000782c0ff */
[----:B----4-:R-:W-:Y:S02]  /*baae0*/  PRMT R59, R7, 0x7770, RZ ;  /* 0x00007770073b7816 */ /* 0x010fe400000000ff */
[----:B------:R-:W-:-:S07]  /*baaf0*/  LOP3.LUT P0, RZ, R2, 0x200000, RZ, 0xc0, !PT ;  /* 0x0020000002ff7812 */ /* 0x000fce000780c0ff */
[----:B------:R-:W-:Y:S02]  /*bab00*/  @P6 LOP3.LUT R58, R58, 0x1, RZ, 0xfc, !PT ;  /* 0x000000013a3a6812 */ /* 0x000fe400078efcff */
[----:B------:R-:W-:Y:S01]  /*bab10*/  LOP3.LUT P6, RZ, R2, 0x80000, RZ, 0xc0, !PT ;  /* 0x0008000002ff7812 */ /* 0x000fe200078cc0ff */
[----:B------:R0:W-:Y:S01]  /*bab20*/  @P2 STG.E.U8 desc[UR40][R8.64], R59 ;  /* 0x0000003b08002986 */ /* 0x0001e2000c101128 */
[----:B------:R-:W-:Y:S02]  /*bab30*/  LOP3.LUT R58, R58, 0xfffffffd, RZ, 0xc0, !PT ;  /* 0xfffffffd3a3a7812 */ /* 0x000fe400078ec0ff */
[----:B0-----:R-:W-:Y:S01]  /*bab40*/  PRMT R59, R7, 0x7771, RZ ;  /* 0x00007771073b7816 */ /* 0x001fe200000000ff */
[----:B------:R-:W4:Y:S08]  /*bab50*/  LDL.LU.64 R8, [R1+0x2b28] ;  /* 0x002b280001087983 */ /* 0x000f300000300a00 */
[----:B------:R-:W-:-:S02]  /*bab60*/  @P6 LOP3.LUT R58, R58, 0x2, RZ, 0xfc, !PT ;  /* 0x000000023a3a6812 */ /* 0x000fc400078efcff */
[----:B------:R-:W-:Y:S01]  /*bab70*/  LOP3.LUT P6, RZ, R2, 0x400000, RZ, 0xc0, !PT ;  /* 0x0040000002ff7812 */ /* 0x000fe200078cc0ff */
[----:B------:R0:W-:Y:S02]  /*bab80*/  @P1 STG.E.U8 desc[UR40][R36.64], R59 ;  /* 0x0000003b24001986 */ /* 0x0001e4000c101128 */
[C---:B0-----:R-:W-:Y:S02]  /*bab90*/  PRMT R59, R7.reuse, 0x7772, RZ ;  /* 0x00007772073b7816 */ /* 0x041fe400000000ff */
[----:B------:R-:W4:Y:S04]  /*baba0*/  LDL.LU.64 R36, [R1+0x2b20] ;  /* 0x002b200001247983 */ /* 0x000f280000300a00 */
[----:B------:R0:W-:Y:S02]  /*babb0*/  @P0 STG.E.U8 desc[UR40][R60.64], R59 ;  /* 0x0000003b3c000986 */ /* 0x0001e4000c101128 */
[----:B0-----:R-:W-:-:S02]  /*babc0*/  PRMT R59, R7, 0x7773, RZ ;  /* 0x00007773073b7816 */ /* 0x001fc400000000ff */
[----:B------:R-:W4:Y:S04]  /*babd0*/  LDL.LU.64 R60, [R1+0x2b18] ;  /* 0x002b1800013c7983 */ /* 0x000f280000300a00 */
[----:B------:R-:W4:Y:S04]  /*babe0*/  LDL.LU.64 R6, [R1+0x2b10] ;  /* 0x002b100001067983 */ /* 0x000f280000300a00 */
[----:B------:R0:W-:Y:S01]  /*babf0*/  @P6 STG.E.U8 desc[UR40][R46.64], R59 ;  /* 0x0000003b2e006986 */ /* 0x0001e2000c101128 */
[----:B------:R-:W-:Y:S02]  /*bac00*/  LOP3.LUT P6, RZ, R58, 0x2, RZ, 0xc0, !PT ;  /* 0x000000023aff7812 */ /* 0x000fe400078cc0ff */
[----:B0-----:R-:W-:Y:S01]  /*bac10*/  PRMT R59, R10, 0x7770, RZ ;  /* 0x000077700a3b7816 */ /* 0x001fe200000000ff */
[----:B------:R-:W4:Y:S10]  /*bac20*/  LDL.LU.64 R46, [R1+0x2b08] ;  /* 0x002b0800012e7983 */ /* 0x000f340000300a00 */
[----:B------:R0:W-:Y:S01]  /*bac30*/  @P6 STG.E.U8 desc[UR40][R50.64], R59 ;  /* 0x0000003b32006986 */ /* 0x0001e2000c101128 */
[----:B------:R-:W-:-:S02]  /*bac40*/  LOP3.LUT P6, RZ, R58, 0x1, RZ, 0xc0, !PT ;  /* 0x000000013aff7812 */ /* 0x000fc400078cc0ff */
[----:B------:R-:W-:Y:S01]  /*bac50*/  PRMT R58, R10, 0x7771, RZ ;  /* 0x000077710a3a7816 */ /* 0x000fe200000000ff */
[----:B0-----:R-:W4:Y:S10]  /*bac60*/  LDL.LU.64 R50, [R1+0x2b00] ;  /* 0x002b000001327983 */ /* 0x001f340000300a00 */
[----:B--2---:R0:W-:Y:S04]  /*bac70*/  @P6 STG.E.U8 desc[UR40][R40.64], R58 ;  /* 0x0000003a28006986 */ /* 0x0041e8000c101128 */
[----:B0-----:R-:W2:Y:S01]  /*bac80*/  LDL.LU.64 R40, [R1+0x2af8] ;  /* 0x002af80001287983 */ /* 0x001ea20000300a00 */
[----:B------:R-:W-:-:S02]  /*bac90*/  LOP3.LUT P6, RZ, R56, 0x80000000, RZ, 0xc0, !PT ;  /* 0x8000000038ff7812 */ /* 0x000fc400078cc0ff */
[----:B------:R-:W-:-:S11]  /*baca0*/  PRMT R58, R10, 0x7772, RZ ;  /* 0x000077720a3a7816 */ /* 0x000fd600000000ff */
[----:B---3--:R0:W-:Y:S01]  /*bacb0*/  @P6 STG.E.U8 desc[UR40][R20.64], R58 ;  /* 0x0000003a14006986 */ /* 0x0081e2000c101128 */
[----:B------:R-:W-:Y:S02]  /*bacc0*/  LOP3.LUT P6, RZ, R56, 0x40000000, RZ, 0xc0, !PT ;  /* 0x4000000038ff7812 */ /* 0x000fe400078cc0ff */
[----:B0-----:R-:W-:-:S11]  /*bacd0*/  PRMT R58, R10, 0x7773, RZ ;  /* 0x000077730a3a7816 */ /* 0x001fd600000000ff */
[----:B------:R0:W-:Y:S01]  /*bace0*/  @P6 STG.E.U8 desc[UR40][R18.64], R58 ;  /* 0x0000003a12006986 */ /* 0x0001e2000c101128 */
        /* <DEDUP_REMOVED lines=10> */
[C---:B------:R-:W-:Y:S02]  /*bad90*/  LOP3.LUT P5, RZ, R4.reuse, 0x100000, RZ, 0xc0, !PT ;  /* 0x0010000004ff7812 */ /* 0x040fe400078ac0ff */
[----:B------:R-:W-:Y:S02]  /*bada0*/  LOP3.LUT P4, RZ, R4, 0x400000, RZ, 0xc0, !PT ;  /* 0x0040000004ff7812 */ /* 0x000fe4000788c0ff */
[----:B0-----:R-:W-:-:S07]  /*badb0*/  PRMT R58, R11, 0x7773, RZ ;  /* 0x000077730b3a7816 */ /* 0x001fce00000000ff */
[----:B----4-:R0:W-:Y:S01]  /*badc0*/  @P6 STG.E.U8 desc[UR40][R8.64], R58 ;  /* 0x0000003a08006986 */ /* 0x0101e2000c101128 */
[C---:B------:R-:W-:Y:S02]  /*badd0*/  LOP3.LUT P3, RZ, R4.reuse, 0x800000, RZ, 0xc0, !PT ;  /* 0x0080000004ff7812 */ /* 0x040fe4000786c0ff */
[----:B------:R-:W-:Y:S02]  /*bade0*/  LOP3.LUT P2, RZ, R4, 0x4000000, RZ, 0xc0, !PT ;  /* 0x0400000004ff7812 */ /* 0x000fe4000784c0ff */
[----:B0-----:R-:W-:-:S05]  /*badf0*/  PRMT R58, R43, 0x7770, RZ ;  /* 0x000077702b3a7816 */ /* 0x001fca00000000ff */
[----:B------:R0:W-:Y:S01]  /*bae00*/  @P5 STG.E.U8 desc[UR40][R36.64], R58 ;  /* 0x0000003a24005986 */ /* 0x0001e2000c101128 */
[----:B------:R-:W-:Y:S02]  /*bae10*/  LOP3.LUT P1, RZ, R4, 0x8000000, RZ, 0xc0, !PT ;  /* 0x0800000004ff7812 */ /* 0x000fe4000782c0ff */
[----:B0-----:R-:W-:-:S05]  /*bae20*/  PRMT R58, R43, 0x7771, RZ ;  /* 0x000077712b3a7816 */ /* 0x001fca00000000ff */
[----:B------:R0:W-:Y:S02]  /*bae30*/  @P4 STG.E.U8 desc[UR40][R60.64], R58 ;  /* 0x0000003a3c004986 */ /* 0x0001e4000c101128 */
[----:B0-----:R-:W-:-:S05]  /*bae40*/  PRMT R58, R43, 0x7772, RZ ;  /* 0x000077722b3a7816 */ /* 0x001fca00000000ff */
[----:B------:R0:W-:Y:S02]  /*bae50*/  @P3 STG.E.U8 desc[UR40][R6.64], R58 ;  /* 0x0000003a06003986 */ /* 0x0001e4000c101128 */
[----:B0-----:R-:W-:Y:S02]  /*bae60*/  PRMT R58, R43, 0x7773, RZ ;  /* 0x000077732b3a7816 */ /* 0x001fe400000000ff */
[----:B------:R-:W-:Y:S01]  /*bae70*/  LOP3.LUT P0, RZ, R4, 0x20000000, RZ, 0xc0, !PT ;  /* 0x2000000004ff7812 */ /* 0x000fe2000780c0ff */
[----:B------:R-:W3:Y:S04]  /*bae80*/  LDL.LU R43, [R1+0x30f4] ;  /* 0x0030f400012b7983 */ /* 0x000ee80000300800 */
[----:B------:R0:W-:Y:S02]  /*bae90*/  @P2 STG.E.U8 desc[UR40][R46.64], R58 ;  /* 0x0000003a2e002986 */ /* 0x0001e4000c101128 */
[----:B0-----:R-:W-:-:S05]  /*baea0*/  PRMT R58, R42, 0x7770, RZ ;  /* 0x000077702a3a7816 */ /* 0x001fca00000000ff */
[----:B------:R0:W-:Y:S04]  /*baeb0*/  @P1 STG.E.U8 desc[UR40][R50.64], R58 ;  /* 0x0000003a32001986 */ /* 0x0001e8000c101128 */
[----:B0-----:R-:W4:Y:S01]  /*baec0*/  LDL.LU.64 R50, [R1+0x2af0] ;  /* 0x002af00001327983 */ /* 0x001f220000300a00 */
[----:B------:R-:W-:-:S05]  /*baed0*/  PRMT R58, R42, 0x7771, RZ ;  /* 0x000077712a3a7816 */ /* 0x000fca00000000ff */
[----:B--2---:R0:W-:Y:S04]  /*baee0*/  @P0 STG.E.U8 desc[UR40][R40.64], R58 ;  /* 0x0000003a28000986 */ /* 0x0041e8000c101128 */
[----:B0-----:R-:W2:Y:S04]  /*baef0*/  LDL.LU.64 R40, [R1+0x2ae8] ;  /* 0x002ae80001287983 */ /* 0x001ea80000300a00 */
[----:B------:R-:W2:Y:S04]  /*baf00*/  LDL.LU.64 R10, [R1+0x2ae0] ;  /* 0x002ae000010a7983 */ /* 0x000ea80000300a00 */
[----:B------:R-:W2:Y:S04]  /*baf10*/  LDL.LU.64 R36, [R1+0x2ad8] ;  /* 0x002ad80001247983 */ /* 0x000ea80000300a00 */
[----:B------:R-:W2:Y:S04]  /*baf20*/  LDL.LU.64 R60, [R1+0x2ad0] ;  /* 0x002ad000013c7983 */ /* 0x000ea80000300a00 */
[----:B------:R-:W2:Y:S01]  /*baf30*/  LDL.LU R7, [R1+0x2cc] ;  /* 0x0002cc0001077983 */ /* 0x000ea20000300800 */
[----:B------:R-:W-:-:S03]  /*baf40*/  LOP3.LUT P3, RZ, R4, 0x80000000, RZ, 0xc0, !PT ;  /* 0x8000000004ff7812 */ /* 0x000fc6000786c0ff */
[----:B------:R-:W2:Y:S01]  /*baf50*/  LDL.LU.64 R46, [R1+0x2ac8] ;  /* 0x002ac800012e7983 */ /* 0x000ea20000300a00 */
[----:B------:R-:W-:-:S03]  /*baf60*/  PRMT R58, R42, 0x7772, RZ ;  /* 0x000077722a3a7816 */ /* 0x000fc600000000ff */
[----:B------:R-:W2:Y:S01]  /*baf70*/  LDL.LU R21, [R1+0x2b0] ;  /* 0x0002b00001157983 */ /* 0x000ea20000300800 */
[----:B---3--:R-:W-:-:S05]  /*baf80*/  LOP3.LUT P2, RZ, R43, 0x2, RZ, 0xc0, !PT ;  /* 0x000000022bff7812 */ /* 0x008fca000784c0ff */
[----:B----4-:R0:W-:Y:S04]  /*baf90*/  @P3 STG.E.U8 desc[UR40][R50.64], R58 ;  /* 0x0000003a32003986 */ /* 0x0101e8000c101128 */
[----:B0-----:R-:W3:Y:S01]  /*bafa0*/  LDL.LU.64 R50, [R1+0x2ac0] ;  /* 0x002ac00001327983 */ /* 0x001ee20000300a00 */
[----:B------:R-:W-:-:S03]  /*bafb0*/  PRMT R58, R42, 0x7773, RZ ;  /* 0x000077732a3a7816 */ /* 0x000fc600000000ff */
[----:B------:R-:W4:Y:S04]  /*bafc0*/  LDL.LU R42, [R1+0x30f0] ;  /* 0x0030f000012a7983 */ /* 0x000f280000300800 */
[----:B--2---:R0:W-:Y:S04]  /*bafd0*/  @P2 STG.E.U8 desc[UR40][R40.64], R58 ;  /* 0x0000003a28002986 */ /* 0x0041e8000c101128 */
[----:B0-----:R-:W2:Y:S01]  /*bafe0*/  LDL.LU.64 R40, [R1+0x2ab8] ;  /* 0x002ab80001287983 */ /* 0x001ea20000300a00 */
[----:B------:R-:W-:Y:S02]  /*baff0*/  LOP3.LUT P6, RZ, R43, 0x200000, RZ, 0xc0, !PT ;  /* 0x002000002bff7812 */ /* 0x000fe400078cc0ff */
[----:B------:R-:W-:-:S02]  /*bb000*/  LOP3.LUT R56, R56, 0xfffbffff, RZ, 0xc0, !PT ;  /* 0xfffbffff38387812 */ /* 0x000fc400078ec0ff */
[C---:B------:R-:W-:Y:S01]  /*bb010*/  LOP3.LUT P1, RZ, R43.reuse, 0x8, RZ, 0xc0, !PT ;  /* 0x000000082bff7812 */ /* 0x040fe2000782c0ff */
[----:B------:R-:W4:Y:S01]  /*bb020*/  LDL.LU.64 R22, [R1+0x2ab0] ;  /* 0x002ab00001167983 */ /* 0x000f220000300a00 */
[----:B------:R-:W-:Y:S02]  /*bb030*/  LOP3.LUT P0, RZ, R43, 0x20, RZ, 0xc0, !PT ;  /* 0x000000202bff7812 */ /* 0x000fe4000780c0ff */
[----:B------:R-:W-:Y:S01]  /*bb040*/  PRMT R58, R7, 0x7770, RZ ;  /* 0x00007770073a7816 */ /* 0x000fe200000000ff */
[----:B------:R-:W4:Y:S04]  /*bb050*/  LDL.LU R8, [R1+0x2b4] ;  /* 0x0002b40001087983 */ /* 0x000f280000300800 */
[----:B------:R-:W4:Y:S04]  /*bb060*/  LDL.LU.64 R18, [R1+0x2aa8] ;  /* 0x002aa80001127983 */ /* 0x000f280000300a00 */
[----:B------:R-:W4:Y:S04]  /*bb070*/  LDL.LU.64 R16, [R1+0x2aa0] ;  /* 0x002aa00001107983 */ /* 0x000f280000300a00 */
[----:B------:R-:W4:Y:S04]  /*bb080*/  LDL.LU.64 R14, [R1+0x2a98] ;  /* 0x002a9800010e7983 */ /* 0x000f280000300a00 */
[----:B------:R-:W4:Y:S01]  /*bb090*/  LDL.LU.64 R12, [R1+0x2a90] ;  /* 0x002a9000010c7983 */ /* 0x000f220000300a00 */
[----:B------:R-:W-:-:S02]  /*bb0a0*/  @P6 LOP3.LUT R56, R56, 0x40000, RZ, 0xfc, !PT ;  /* 0x0004000038386812 */ /* 0x000fc400078efcff */
[----:B------:R-:W-:Y:S02]  /*bb0b0*/  LOP3.LUT P6, RZ, R43, 0x80000, RZ, 0xc0, !PT ;  /* 0x000800002bff7812 */ /* 0x000fe400078cc0ff */
[----:B------:R-:W-:-:S11]  /*bb0c0*/  LOP3.LUT R56, R56, 0xfff7ffff, RZ, 0xc0, !PT ;  /* 0xfff7ffff38387812 */ /* 0x000fd600078ec0ff */
[----:B------:R-:W-:Y:S02]  /*bb0d0*/  @P6 LOP3.LUT R56, R56, 0x80000, RZ, 0xfc, !PT ;  /* 0x0008000038386812 */ /* 0x000fe400078efcff */
        /* <DEDUP_REMOVED lines=16> */
[----:B------:R-:W-:Y:S01]  /*bb1e0*/  LOP3.LUT R56, R56, 0xfdffffff, RZ, 0xc0, !PT ;  /* 0xfdffffff38387812 */ /* 0x000fe200078ec0ff */
[----:B------:R0:W-:Y:S10]  /*bb1f0*/  @P1 STG.E.U8 desc[UR40][R10.64], R58 ;  /* 0x0000003a0a001986 */ /* 0x0001f4000c101128 */
[----:B------:R-:W-:-:S02]  /*bb200*/  @P6 LOP3.LUT R56, R56, 0x2000000, RZ, 0xfc, !PT ;  /* 0x0200000038386812 */ /* 0x000fc400078efcff */
[----:B------:R-:W-:Y:S02]  /*bb210*/  LOP3.LUT P6, RZ, R43, 0x80, RZ, 0xc0, !PT ;  /* 0x000000802bff7812 */ /* 0x000fe400078cc0ff */
[C---:B0-----:R-:W-:Y:S01]  /*bb220*/  PRMT R58, R7.reuse, 0x7771, RZ ;  /* 0x00007771073a7816 */ /* 0x041fe200000000ff */
[----:B------:R-:W4:Y:S04]  /*bb230*/  LDL.LU.64 R10, [R1+0x2a88] ;  /* 0x002a8800010a7983 */ /* 0x000f280000300a00 */
[----:B------:R0:W-:Y:S02]  /*bb240*/  @P0 STG.E.U8 desc[UR40][R36.64], R58 ;  /* 0x0000003a24000986 */ /* 0x0001e4000c101128 */
[----:B0-----:R-:W-:Y:S02]  /*bb250*/  PRMT R58, R7, 0x7772, RZ ;  /* 0x00007772073a7816 */ /* 0x001fe400000000ff */
[----:B------:R-:W4:Y:S04]  /*bb260*/  LDL.LU.64 R36, [R1+0x2a80] ;  /* 0x002a800001247983 */ /* 0x000f280000300a00 */
[----:B------:R0:W-:Y:S01]  /*bb270*/  @P6 STG.E.U8 desc[UR40][R60.64], R58 ;  /* 0x0000003a3c006986 */ /* 0x0001e2000c101128 */
[----:B------:R-:W-:-:S02]  /*bb280*/  LOP3.LUT P6, RZ, R56, 0x2000000, RZ, 0xc0, !PT ;  /* 0x0200000038ff7812 */ /* 0x000fc400078cc0ff */
[----:B0-----:R-:W-:Y:S01]  /*bb290*/  PRMT R58, R7, 0x7773, RZ ;  /* 0x00007773073a7816 */ /* 0x001fe200000000ff */
[----:B------:R-:W4:Y:S04]  /*bb2a0*/  LDL.LU.64 R60, [R1+0x2a78] ;  /* 0x002a7800013c7983 */ /* 0x000f280000300a00 */
[----:B------:R-:W4:Y:S06]  /*bb2b0*/  LDL.LU.64 R6, [R1+0x2a70] ;  /* 0x002a700001067983 */ /* 0x000f2c0000300a00 */
[----:B------:R0:W-:Y:S01]  /*bb2c0*/  @P6 STG.E.U8 desc[UR40][R46.64], R58 ;  /* 0x0000003a2e006986 */ /* 0x0001e2000c101128 */
[----:B------:R-:W-:-:S02]  /*bb2d0*/  LOP3.LUT P6, RZ, R56, 0x1000000, RZ, 0xc0, !PT ;  /* 0x0100000038ff7812 */ /* 0x000fc400078cc0ff */
[----:B0-----:R-:W-:Y:S01]  /*bb2e0*/  PRMT R58, R21, 0x7770, RZ ;  /* 0x00007770153a7816 */ /* 0x001fe200000000ff */
[----:B------:R-:W4:Y:S04]  /*bb2f0*/  LDL.LU.64 R46, [R1+0x2a68] ;  /* 0x002a6800012e7983 */ /* 0x000f280000300a00 */
[----:B------:R-:W4:Y:S06]  /*bb300*/  LDL.LU R9, [R1+0x2bc] ;  /* 0x0002bc0001097983 */ /* 0x000f2c0000300800 */
[----:B---3--:R0:W-:Y:S01]  /*bb310*/  @P6 STG.E.U8 desc[UR40][R50.64], R58 ;  /* 0x0000003a32006986 */ /* 0x0081e2000c101128 */
[----:B------:R-:W-:-:S02]  /*bb320*/  LOP3.LUT P6, RZ, R56, 0x800000, RZ, 0xc0, !PT ;  /* 0x0080000038ff7812 */ /* 0x000fc400078cc0ff */
[----:B0-----:R-:W-:Y:S01]  /*bb330*/  PRMT R58, R21, 0x7771, RZ ;  /* 0x00007771153a7816 */ /* 0x001fe200000000ff */
[----:B------:R-:W3:Y:S10]  /*bb340*/  LDL.LU.64 R50, [R1+0x2a60] ;  /* 0x002a600001327983 */ /* 0x000ef40000300a00 */
[----:B--2---:R0:W-:Y:S04]  /*bb350*/  @P6 STG.E.U8 desc[UR40][R40.64], R58 ;  /* 0x0000003a28006986 */ /* 0x0041e8000c101128 */
[----:B0-----:R-:W2:Y:S01]  /*bb360*/  LDL.LU.64 R40, [R1+0x30e8] ;  /* 0x0030e80001287983 */ /* 0x001ea20000300a00 */
[----:B------:R-:W-:-:S02]  /*bb370*/  LOP3.LUT P6, RZ, R56, 0x400000, RZ, 0xc0, !PT ;  /* 0x0040000038ff7812 */ /* 0x000fc400078cc0ff */
[----:B------:R-:W-:-:S11]  /*bb380*/  PRMT R58, R21, 0x7772, RZ ;  /* 0x00007772153a7816 */ /* 0x000fd600000000ff */
[----:B----4-:R0:W-:Y:S01]  /*bb390*/  @P6 STG.E.U8 desc[UR40][R22.64], R58 ;  /* 0x0000003a16006986 */ /* 0x0101e2000c101128 */
        /* <DEDUP_REMOVED lines=13> */
[----:B------:R0:W-:Y:S01]  /*bb470*/  @P6 STG.E.U8 desc[UR40][R12.64], R58 ;  /* 0x0000003a0c006986 */ /* 0x0001e2000c101128 */
[C---:B------:R-:W-:Y:S02]  /*bb480*/  LOP3.LUT P3, RZ, R43.reuse, 0x8000000, RZ, 0xc0, !PT ;  /* 0x080000002bff7812 */ /* 0x040fe4000786c0ff */
[----:B------:R-:W-:Y:S02]  /*bb490*/  LOP3.LUT P2, RZ, R43, 0x20000000, RZ, 0xc0, !PT ;  /* 0x200000002bff7812 */ /* 0x000fe4000784c0ff */
[----:B0-----:R-:W-:-:S05]  /*bb4a0*/  PRMT R58, R8, 0x7773, RZ ;  /* 0x00007773083a7816 */ /* 0x001fca00000000ff */
[----:B------:R2:W-:Y:S01]  /*bb4b0*/  @P5 STG.E.U8 desc[UR40][R10.64], R58 ;  /* 0x0000003a0a005986 */ /* 0x0005e2000c101128 */
[----:B------:R-:W-:Y:S02]  /*bb4c0*/  LOP3.LUT P1, RZ, R43, 0x80000000, RZ, 0xc0, !PT ;  /* 0x800000002bff7812 */ /* 0x000fe4000782c0ff */
[----:B------:R-:W-:Y:S02]  /*bb4d0*/  LOP3.LUT P0, RZ, R42, 0x1, RZ, 0xc0, !PT ;  /* 0x000000012aff7812 */ /* 0x000fe4000780c0ff */
[----:B--2---:R-:W-:-:S05]  /*bb4e0*/  PRMT R58, R41, 0x7770, RZ ;  /* 0x00007770293a7816 */ /* 0x004fca00000000ff */
[----:B------:R0:W-:Y:S02]  /*bb4f0*/  @P4 STG.E.U8 desc[UR40][R36.64], R58 ;  /* 0x0000003a24004986 */ /* 0x0001e4000c101128 */
[----:B0-----:R-:W-:-:S05]  /*bb500*/  PRMT R58, R41, 0x7771, RZ ;  /* 0x00007771293a7816 */ /* 0x001fca00000000ff */
[----:B------:R0:W-:Y:S02]  /*bb510*/  @P3 STG.E.U8 desc[UR40][R60.64], R58 ;  /* 0x0000003a3c003986 */ /* 0x0001e4000c101128 */
[----:B0-----:R-:W-:-:S05]  /*bb520*/  PRMT R58, R41, 0x7772, RZ ;  /* 0x00007772293a7816 */ /* 0x001fca00000000ff */
[----:B------:R0:W-:Y:S02]  /*bb530*/  @P2 STG.E.U8 desc[UR40][R6.64], R58 ;  /* 0x0000003a06002986 */ /* 0x0001e4000c101128 */
[----:B0-----:R-:W-:Y:S02]  /*bb540*/  PRMT R58, R41, 0x7773, RZ ;  /* 0x00007773293a7816 */ /* 0x001fe400000000ff */
[----:B------:R-:W2:Y:S04]  /*bb550*/  LDL.LU R41, [R1+0x30e0] ;  /* 0x0030e00001297983 */ /* 0x000ea80000300800 */
[----:B------:R0:W-:Y:S02]  /*bb560*/  @P1 STG.E.U8 desc[UR40][R46.64], R58 ;  /* 0x0000003a2e001986 */ /* 0x0001e4000c101128 */
[----:B0-----:R-:W-:-:S05]  /*bb570*/  PRMT R58, R9, 0x7770, RZ ;  /* 0x00007770093a7816 */ /* 0x001fca00000000ff */
[----:B---3--:R0:W-:Y:S04]  /*bb580*/  @P0 STG.E.U8 desc[UR40][R50.64], R58 ;  /* 0x0000003a32000986 */ /* 0x0081e8000c101128 */
[----:B0-----:R-:W3:Y:S04]  /*bb590*/  LDL.LU.64 R50, [R1+0x2a58] ;  /* 0x002a580001327983 */ /* 0x001ee80000300a00 */
[----:B------:R-:W4:Y:S04]  /*bb5a0*/  LDL.LU.64 R10, [R1+0x2a50] ;  /* 0x002a5000010a7983 */ /* 0x000f280000300a00 */
[----:B------:R-:W2:Y:S04]  /*bb5b0*/  LDL.LU.64 R36, [R1+0x2a48] ;  /* 0x002a480001247983 */ /* 0x000ea80000300a00 */
[----:B------:R-:W2:Y:S04]  /*bb5c0*/  LDL.LU.64 R60, [R1+0x2a40] ;  /* 0x002a4000013c7983 */ /* 0x000ea80000300a00 */
[----:B------:R-:W2:Y:S04]  /*bb5d0*/  LDL.LU.64 R6, [R1+0x2a38] ;  /* 0x002a380001067983 */ /* 0x000ea80000300a00 */
[----:B------:R-:W2:Y:S04]  /*bb5e0*/  LDL.LU.64 R46, [R1+0x2a30] ;  /* 0x002a3000012e7983 */ /* 0x000ea80000300a00 */
[----:B------:R-:W2:Y:S01]  /*bb5f0*/  LDL.LU R59, [R1+0x2a0] ;  /* 0x0002a000013b7983 */ /* 0x000ea20000300800 */
[----:B------:R-:W-:-:S02]  /*bb600*/  LOP3.LUT P3, RZ, R42, 0x4, RZ, 0xc0, !PT ;  /* 0x000000042aff7812 */ /* 0x000fc4000786c0ff */
[----:B------:R-:W-:Y:S02]  /*bb610*/  PRMT R58, R9, 0x7771, RZ ;  /* 0x00007771093a7816 */ /* 0x000fe400000000ff */
        /* <DEDUP_REMOVED lines=15> */
[----:B------:R-:W-:Y:S01]  /*bb710*/  LOP3.LUT P6, RZ, R42, 0x8000, RZ, 0xc0, !PT ;  /* 0x000080002aff7812 */ /* 0x000fe200078cc0ff */
[----:B---3--:R0:W-:Y:S04]  /*bb720*/  @P3 STG.E.U8 desc[UR40][R50.64], R58 ;  /* 0x0000003a32003986 */ /* 0x0081e8000c101128 */
[----:B0-----:R-:W3:Y:S04]  /*bb730*/  LDL.LU.64 R50, [R1+0x2a28] ;  /* 0x002a280001327983 */ /* 0x001ee80000300a00 */
[----:B------:R-:W3:Y:S04]  /*bb740*/  LDL.LU R8, [R1+0x2a4] ;  /* 0x0002a40001087983 */ /* 0x000ee80000300800 */
[----:B------:R-:W3:Y:S04]  /*bb750*/  LDL.LU.64 R22, [R1+0x2a20] ;  /* 0x002a200001167983 */ /* 0x000ee80000300a00 */
[----:B------:R-:W3:Y:S04]  /*bb760*/  LDL.LU.64 R20, [R1+0x2a18] ;  /* 0x002a180001147983 */ /* 0x000ee80000300a00 */
[----:B------:R-:W3:Y:S01]  /*bb770*/  LDL.LU.64 R18, [R1+0x2a10] ;  /* 0x002a100001127983 */ /* 0x000ee20000300a00 */
[----:B------:R-:W-:-:S02]  /*bb780*/  LOP3.LUT R56, R56, 0xffff7fff, RZ, 0xc0, !PT ;  /* 0xffff7fff38387812 */ /* 0x000fc400078ec0ff */
[----:B------:R-:W-:Y:S01]  /*bb790*/  LOP3.LUT P2, RZ, R42, 0x8, RZ, 0xc0, !PT ;  /* 0x000000082aff7812 */ /* 0x000fe2000784c0ff */
[----:B------:R-:W3:Y:S01]  /*bb7a0*/  LDL.LU.64 R16, [R1+0x2a08] ;  /* 0x002a080001107983 */ /* 0x000ee20000300a00 */
[----:B------:R-:W-:Y:S02]  /*bb7b0*/  @P6 LOP3.LUT R56, R56, 0x8000, RZ, 0xfc, !PT ;  /* 0x0000800038386812 */ /* 0x000fe400078efcff */
[----:B------:R-:W-:Y:S02]  /*bb7c0*/  LOP3.LUT P6, RZ, R42, 0x2000, RZ, 0xc0, !PT ;  /* 0x000020002aff7812 */ /* 0x000fe400078cc0ff */
[----:B------:R-:W-:Y:S02]  /*bb7d0*/  PRMT R58, R9, 0x7772, RZ ;  /* 0x00007772093a7816 */ /* 0x000fe400000000ff */
[----:B------:R-:W-:Y:S02]  /*bb7e0*/  LOP3.LUT R56, R56, 0xfffeffff, RZ, 0xc0, !PT ;  /* 0xfffeffff38387812 */ /* 0x000fe400078ec0ff */
[----:B------:R-:W-:-:S03]  /*bb7f0*/  LOP3.LUT P1, RZ, R42, 0x40, RZ, 0xc0, !PT ;  /* 0x000000402aff7812 */ /* 0x000fc6000782c0ff */
[----:B----4-:R0:W-:Y:S04]  /*bb800*/  @P2 STG.E.U8 desc[UR40][R10.64], R58 ;  /* 0x0000003a0a002986 */ /* 0x0101e8000c101128 */
[----:B------:R-:W-:Y:S02]  /*bb810*/  @P6 LOP3.LUT R56, R56, 0x10000, RZ, 0xfc, !PT ;  /* 0x0001000038386812 */ /* 0x000fe400078efcff */
[C---:B------:R-:W-:Y:S02]  /*bb820*/  LOP3.LUT P6, RZ, R42.reuse, 0x800, RZ, 0xc0, !PT ;  /* 0x000008002aff7812 */ /* 0x040fe400078cc0ff */
[----:B0-----:R-:W-:Y:S02]  /*bb830*/  PRMT R58, R9, 0x7773, RZ ;  /* 0x00007773093a7816 */ /* 0x001fe400000000ff */
[----:B------:R-:W4:Y:S04]  /*bb840*/  LDL.LU R9, [R1+0x2a8] ;  /* 0x0002a80001097983 */ /* 0x000f280000300800 */
[----:B------:R-:W4:Y:S01]  /*bb850*/  LDL.LU.64 R14, [R1+0x2a00] ;  /* 0x002a0000010e7983 */ /* 0x000f220000300a00 */
[----:B------:R-:W-:-:S02]  /*bb860*/  LOP3.LUT P0, RZ, R42, 0x80, RZ, 0xc0, !PT ;  /* 0x000000802aff7812 */ /* 0x000fc4000780c0ff */
[----:B------:R-:W-:Y:S01]  /*bb870*/  LOP3.LUT R56, R56, 0xfffdffff, RZ, 0xc0, !PT ;  /* 0xfffdffff38387812 */ /* 0x000fe200078ec0ff */
[----:B--2---:R0:W-:Y:S04]  /*bb880*/  @P1 STG.E.U8 desc[UR40][R36.64], R58 ;  /* 0x0000003a24001986 */ /* 0x0041e8000c101128 */
[----:B------:R-:W2:Y:S04]  /*bb890*/  LDL.LU.64 R12, [R1+0x29f8] ;  /* 0x0029f800010c7983 */ /* 0x000ea80000300a00 */
[----:B------:R-:W2:Y:S01]  /*bb8a0*/  LDL.LU.64 R10, [R1+0x29f0] ;  /* 0x0029f000010a7983 */ /* 0x000ea20000300a00 */
[----:B------:R-:W-:-:S02]  /*bb8b0*/  @P6 LOP3.LUT R56, R56, 0x20000, RZ, 0xfc, !PT ;  /* 0x0002000038386812 */ /* 0x000fc400078efcff */
[----:B------:R-:W-:Y:S02]  /*bb8c0*/  LOP3.LUT P6, RZ, R42, 0x200, RZ, 0xc0, !PT ;  /* 0x000002002aff7812 */ /* 0x000fe400078cc0ff */
[C---:B0-----:R-:W-:Y:S01]  /*bb8d0*/  PRMT R58, R59.reuse, 0x7770, RZ ;  /* 0x000077703b3a7816 */ /* 0x041fe200000000ff */
[----:B------:R-:W2:Y:S04]  /*bb8e0*/  LDL.LU.64 R36, [R1+0x29e8] ;  /* 0x0029e80001247983 */ /* 0x000ea80000300a00 */
[----:B------:R0:W-:Y:S02]  /*bb8f0*/  @P0 STG.E.U8 desc[UR40][R60.64], R58 ;  /* 0x0000003a3c000986 */ /* 0x0001e4000c101128 */
[----:B0-----:R-:W-:Y:S02]  /*bb900*/  PRMT R58, R59, 0x7771, RZ ;  /* 0x000077713b3a7816 */ /* 0x001fe400000000ff */
[----:B------:R-:W2:Y:S04]  /*bb910*/  LDL.LU.64 R60, [R1+0x29e0] ;  /* 0x0029e000013c7983 */ /* 0x000ea80000300a00 */
[----:B------:R0:W-:Y:S01]  /*bb920*/  @P6 STG.E.U8 desc[UR40][R6.64], R58 ;  /* 0x0000003a06006986 */ /* 0x0001e2000c101128 */
[----:B------:R-:W-:-:S02]  /*bb930*/  LOP3.LUT P6, RZ, R56, 0x20000, RZ, 0xc0, !PT ;  /* 0x0002000038ff7812 */ /* 0x000fc400078cc0ff */
[----:B0-----:R-:W-:Y:S01]  /*bb940*/  PRMT R58, R59, 0x7772, RZ ;  /* 0x000077723b3a7816 */ /* 0x001fe200000000ff */
[----:B------:R-:W2:Y:S10]  /*bb950*/  LDL.LU.64 R6, [R1+0x29d8] ;  /* 0x0029d80001067983 */ /* 0x000eb40000300a00 */
[----:B------:R0:W-:Y:S01]  /*bb960*/  @P6 STG.E.U8 desc[UR40][R46.64], R58 ;  /* 0x0000003a2e006986 */ /* 0x0001e2000c101128 */
[----:B------:R-:W-:-:S03]  /*bb970*/  LOP3.LUT P6, RZ, R56, 0x10000, RZ, 0xc0, !PT ;  /* 0x0001000038ff7812 */ /* 0x000fc600078cc0ff */
[----:B0-----:R-:W2:Y:S01]  /*bb980*/  LDL.LU.64 R46, [R1+0x29d0] ;  /* 0x0029d000012e7983 */ /* 0x001ea20000300a00 */
[----:B------:R-:W-:-:S09]  /*bb990*/  PRMT R58, R59, 0x7773, RZ ;  /* 0x000077733b3a7816 */ /* 0x000fd200000000ff */
[----:B---3--:R0:W-:Y:S04]  /*bb9a0*/  @P6 STG.E.U8 desc[UR40][R50.64], R58 ;  /* 0x0000003a32006986 */ /* 0x0081e8000c101128 */
[----:B0-----:R-:W3:Y:S01]  /*bb9b0*/  LDL.LU.64 R50, [R1+0x29c8] ;  /* 0x0029c80001327983 */ /* 0x001ee20000300a00 */
[----:B------:R-:W-:Y:S02]  /*bb9c0*/  LOP3.LUT P6, RZ, R56, 0x8000, RZ, 0xc0, !PT ;  /* 0x0000800038ff7812 */ /* 0x000fe400078cc0ff */
[----:B------:R-:W-:-:S11]  /*bb9d0*/  PRMT R58, R8, 0x7770, RZ ;  /* 0x00007770083a7816 */ /* 0x000fd600000000ff */
        /* <DEDUP_REMOVED lines=11> */
[----:B----4-:R-:W-:-:S11]  /*bba90*/  PRMT R58, R9, 0x7770, RZ ;  /* 0x00007770093a7816 */ /* 0x010fd600000000ff */
[----:B------:R0:W-:Y:S01]  /*bbaa0*/  @P6 STG.E.U8 desc[UR40][R14.64], R58 ;  /* 0x0000003a0e006986 */ /* 0x0001e2000c101128 */
[----:B------:R-:W-:Y:S02]  /*bbab0*/  LOP3.LUT P6, RZ, R56, 0x400, RZ, 0xc0, !PT ;  /* 0x0000040038ff7812 */ /* 0x000fe400078cc0ff */
[C---:B------:R-:W-:Y:S02]  /*bbac0*/  LOP3.LUT P5, RZ, R42.reuse, 0x2000000, RZ, 0xc0, !PT ;  /* 0x020000002aff7812 */ /* 0x040fe400078ac0ff */
[----:B------:R-:W-:Y:S02]  /*bbad0*/  LOP3.LUT P4, RZ, R42, 0x10000000, RZ, 0xc0, !PT ;  /* 0x100000002aff7812 */ /* 0x000fe4000788c0ff */
[----:B0-----:R-:W-:-:S07]  /*bbae0*/  PRMT R58, R9, 0x7771, RZ ;  /* 0x00007771093a7816 */ /* 0x001fce00000000ff */
[----:B--2---:R0:W-:Y:S01]  /*bbaf0*/  @P6 STG.E.U8 desc[UR40][R12.64], R58 ;  /* 0x0000003a0c006986 */ /* 0x0041e2000c101128 */
[C---:B------:R-:W-:Y:S02]  /*bbb00*/  LOP3.LUT P3, RZ, R42.reuse, 0x20000000, RZ, 0xc0, !PT ;  /* 0x200000002aff7812 */ /* 0x040fe4000786c0ff */
[----:B------:R-:W-:Y:S02]  /*bbb10*/  LOP3.LUT P2, RZ, R42, 0x80000000, RZ, 0xc0, !PT ;  /* 0x800000002aff7812 */ /* 0x000fe4000784c0ff */
[----:B0-----:R-:W-:-:S05]  /*bbb20*/  PRMT R58, R9, 0x7772, RZ ;  /* 0x00007772093a7816 */ /* 0x001fca00000000ff */
[----:B------:R0:W-:Y:S01]  /*bbb30*/  @P5 STG.E.U8 desc[UR40][R10.64], R58 ;  /* 0x0000003a0a005986 */ /* 0x0001e2000c101128 */
        /* <DEDUP_REMOVED lines=8> */
[----:B0-----:R-:W-:-:S05]  /*bbbc0*/  PRMT R58, R40, 0x7772, RZ ;  /* 0x00007772283a7816 */ /* 0x001fca00000000ff */
[----:B------:R0:W-:Y:S02]  /*bbbd0*/  @P1 STG.E.U8 desc[UR40][R46.64], R58 ;  /* 0x0000003a2e001986 */ /* 0x0001e4000c101128 */
[----:B0-----:R-:W-:Y:S02]  /*bbbe0*/  PRMT R58, R40, 0x7773, RZ ;  /* 0x00007773283a7816 */ /* 0x001fe400000000ff */
[----:B------:R-:W2:Y:S04]  /*bbbf0*/  LDL.LU R40, [R1+0x30dc] ;  /* 0x0030dc0001287983 */ /* 0x000ea80000300800 */
[----:B---3--:R0:W-:Y:S04]  /*bbc00*/  @P0 STG.E.U8 desc[UR40][R50.64], R58 ;  /* 0x0000003a32000986 */ /* 0x0081e8000c101128 */
[----:B0-----:R-:W3:Y:S04]  /*bbc10*/  LDL.LU.64 R50, [R1+0x29c0] ;  /* 0x0029c00001327983 */ /* 0x001ee80000300a00 */
[----:B------:R-:W4:Y:S04]  /*bbc20*/  LDL.LU.64 R10, [R1+0x29b8] ;  /* 0x0029b800010a7983 */ /* 0x000f280000300a00 */
[----:B------:R-:W2:Y:S04]  /*bbc30*/  LDL.LU.64 R8, [R1+0x29b0] ;  /* 0x0029b00001087983 */ /* 0x000ea80000300a00 */
[----:B------:R-:W2:Y:S04]  /*bbc40*/  LDL.LU R7, [R1+0x290] ;  /* 0x0002900001077983 */ /* 0x000ea80000300800 */
[----:B------:R-:W3:Y:S04]  /*bbc50*/  LDL.LU.64 R36, [R1+0x29a8] ;  /* 0x0029a80001247983 */ /* 0x000ee80000300a00 */
[----:B------:R-:W4:Y:S04]  /*bbc60*/  LDL.LU.64 R60, [R1+0x29a0] ;  /* 0x0029a000013c7983 */ /* 0x000f280000300a00 */
[----:B------:R-:W4:Y:S04]  /*bbc70*/  LDL.LU.64 R46, [R1+0x2998] ;  /* 0x00299800012e7983 */ /* 0x000f280000300a00 */
[----:B------:R-:W4:Y:S01]  /*bbc80*/  LDL.LU R59, [R1+0x294] ;  /* 0x00029400013b7983 */ /* 0x000f220000300800 */
[----:B------:R-:W-:-:S02]  /*bbc90*/  LOP3.LUT P3, RZ, R41, 0x20, RZ, 0xc0, !PT ;  /* 0x0000002029ff7812 */ /* 0x000fc4000786c0ff */
        /* <DEDUP_REMOVED lines=16> */
[----:B--2---:R-:W-:-:S05]  /*bbda0*/  PRMT R58, R7, 0x7770, RZ ;  /* 0x00007770073a7816 */ /* 0x004fca00000000ff */
[----:B---3--:R0:W-:Y:S04]  /*bbdb0*/  @P3 STG.E.U8 desc[UR40][R50.64], R58 ;  /* 0x0000003a32003986 */ /* 0x0081e8000c101128 */
[----:B0-----:R-:W2:Y:S04]  /*bbdc0*/  LDL.LU.64 R50, [R1+0x2990] ;  /* 0x0029900001327983 */ /* 0x001ea80000300a00 */
[----:B------:R-:W3:Y:S04]  /*bbdd0*/  LDL.LU R6, [R1+0x298] ;  /* 0x0002980001067983 */ /* 0x000ee80000300800 */
[----:B------:R-:W3:Y:S04]  /*bbde0*/  LDL.LU.64 R22, [R1+0x2988] ;  /* 0x0029880001167983 */ /* 0x000ee80000300a00 */
[----:B------:R-:W3:Y:S04]  /*bbdf0*/  LDL.LU.64 R20, [R1+0x2980] ;  /* 0x0029800001147983 */ /* 0x000ee80000300a00 */
[----:B------:R-:W3:Y:S01]  /*bbe00*/  LDL.LU.64 R18, [R1+0x2978] ;  /* 0x0029780001127983 */ /* 0x000ee20000300a00 */
[----:B------:R-:W-:-:S03]  /*bbe10*/  LOP3.LUT R56, R56, 0xffffff7f, RZ, 0xc0, !PT ;  /* 0xffffff7f38387812 */ /* 0x000fc600078ec0ff */
[----:B------:R-:W3:Y:S01]  /*bbe20*/  LDL.LU.64 R16, [R1+0x2970] ;  /* 0x0029700001107983 */ /* 0x000ee20000300a00 */
[C---:B------:R-:W-:Y:S02]  /*bbe30*/  LOP3.LUT P2, RZ, R41.reuse, 0x80, RZ, 0xc0, !PT ;  /* 0x0000008029ff7812 */ /* 0x040fe4000784c0ff */
[C---:B------:R-:W-:Y:S02]  /*bbe40*/  LOP3.LUT P1, RZ, R41.reuse, 0x200, RZ, 0xc0, !PT ;  /* 0x0000020029ff7812 */ /* 0x040fe4000782c0ff */
[----:B------:R-:W-:Y:S02]  /*bbe50*/  @P6 LOP3.LUT R56, R56, 0x80, RZ, 0xfc, !PT ;  /* 0x0000008038386812 */ /* 0x000fe400078efcff */
[----:B------:R-:W-:Y:S02]  /*bbe60*/  LOP3.LUT P6, RZ, R41, 0x8000, RZ, 0xc0, !PT ;  /* 0x0000800029ff7812 */ /* 0x000fe400078cc0ff */
[----:B------:R-:W-:Y:S01]  /*bbe70*/  PRMT R58, R7, 0x7771, RZ ;  /* 0x00007771073a7816 */ /* 0x000fe200000000ff */
[----:B------:R-:W3:Y:S01]  /*bbe80*/  LDL.LU.64 R14, [R1+0x2968] ;  /* 0x00296800010e7983 */ /* 0x000ee20000300a00 */
[----:B------:R-:W-:-:S02]  /*bbe90*/  LOP3.LUT R56, R56, 0xfffffeff, RZ, 0xc0, !PT ;  /* 0xfffffeff38387812 */ /* 0x000fc400078ec0ff */
[C---:B------:R-:W-:Y:S01]  /*bbea0*/  LOP3.LUT P0, RZ, R41.reuse, 0x800, RZ, 0xc0, !PT ;  /* 0x0000080029ff7812 */ /* 0x040fe2000780c0ff */
[----:B------:R-:W3:Y:S06]  /*bbeb0*/  LDL.LU.64 R12, [R1+0x2960] ;  /* 0x00296000010c7983 */ /* 0x000eec0000300a00 */
[----:B------:R-:W-:Y:S02]  /*bbec0*/  @P6 LOP3.LUT R56, R56, 0x100, RZ, 0xfc, !PT ;  /* 0x0000010038386812 */ /* 0x000fe400078efcff */
[----:B------:R-:W-:Y:S01]  /*bbed0*/  LOP3.LUT P6, RZ, R41, 0x4000, RZ, 0xc0, !PT ;  /* 0x0000400029ff7812 */ /* 0x000fe200078cc0ff */
[----:B----4-:R0:W-:Y:S01]  /*bbee0*/  @P2 STG.E.U8 desc[UR40][R10.64], R58 ;  /* 0x0000003a0a002986 */ /* 0x0101e2000c101128 */
[----:B------:R-:W-:-:S02]  /*bbef0*/  LOP3.LUT R56, R56, 0xfffffdff, RZ, 0xc0, !PT ;  /* 0xfffffdff38387812 */ /* 0x000fc400078ec0ff */
[----:B0-----:R-:W-:-:S09]  /*bbf00*/  PRMT R58, R7, 0x7772, RZ ;  /* 0x00007772073a7816 */ /* 0x001fd200000000ff */
[----:B------:R-:W-:Y:S02]  /*bbf10*/  @P6 LOP3.LUT R56, R56, 0x200, RZ, 0xfc, !PT ;  /* 0x0000020038386812 */ /* 0x000fe400078efcff */
[----:B------:R-:W-:Y:S01]  /*bbf20*/  LOP3.LUT P6, RZ, R41, 0x1000, RZ, 0xc0, !PT ;  /* 0x0000100029ff7812 */ /* 0x000fe200078cc0ff */
[----:B------:R-:W4:Y:S04]  /*bbf30*/  LDL.LU.64 R10, [R1+0x2958] ;  /* 0x00295800010a7983 */ /* 0x000f280000300a00 */
[----:B------:R0:W-:Y:S02]  /*bbf40*/  @P1 STG.E.U8 desc[UR40][R8.64], R58 ;  /* 0x0000003a08001986 */ /* 0x0001e4000c101128 */
[----:B0-----:R-:W-:Y:S02]  /*bbf50*/  PRMT R58, R7, 0x7773, RZ ;  /* 0x00007773073a7816 */ /* 0x001fe400000000ff */
[----:B------:R-:W4:Y:S04]  /*bbf60*/  LDL.LU.64 R8, [R1+0x2950] ;  /* 0x0029500001087983 */ /* 0x000f280000300a00 */
[----:B------:R0:W-:Y:S02]  /*bbf70*/  @P0 STG.E.U8 desc[UR40][R36.64], R58 ;  /* 0x0000003a24000986 */ /* 0x0001e4000c101128 */
[----:B0-----:R-:W-:-:S02]  /*bbf80*/  PRMT R58, R59, 0x7770, RZ ;  /* 0x000077703b3a7816 */ /* 0x001fc400000000ff */
[----:B------:R-:W4:Y:S04]  /*bbf90*/  LDL.LU.64 R36, [R1+0x2948] ;  /* 0x0029480001247983 */ /* 0x000f280000300a00 */
[----:B------:R-:W4:Y:S04]  /*bbfa0*/  LDL.LU R7, [R1+0x280] ;  /* 0x0002800001077983 */ /* 0x000f280000300800 */
[----:B------:R0:W-:Y:S01]  /*bbfb0*/  @P6 STG.E.U8 desc[UR40][R60.64], R58 ;  /* 0x0000003a3c006986 */ /* 0x0001e2000c101128 */
[C---:B------:R-:W-:Y:S02]  /*bbfc0*/  LOP3.LUT P6, RZ, R56.reuse, 0x200, RZ, 0xc0, !PT ;  /* 0x0000020038ff7812 */ /* 0x040fe400078cc0ff */
[----:B0-----:R-:W-:Y:S01]  /*bbfd0*/  PRMT R58, R59, 0x7771, RZ ;  /* 0x000077713b3a7816 */ /* 0x001fe200000000ff */
[----:B------:R-:W4:Y:S10]  /*bbfe0*/  LDL.LU.64 R60, [R1+0x2940] ;  /* 0x00294000013c7983 */ /* 0x000f340000300a00 */
[----:B------:R0:W-:Y:S01]  /*bbff0*/  @P6 STG.E.U8 desc[UR40][R46.64], R58 ;  /* 0x0000003a2e006986 */ /* 0x0001e2000c101128 */
[----:B------:R-:W-:-:S03]  /*bc000*/  LOP3.LUT P6, RZ, R56, 0x100, RZ, 0xc0, !PT ;  /* 0x0000010038ff7812 */ /* 0x000fc600078cc0ff */
[----:B0-----:R-:W4:Y:S01]  /*bc010*/  LDL.LU.64 R46, [R1+0x2938] ;  /* 0x00293800012e7983 */ /* 0x001f220000300a00 */
[----:B------:R-:W-:-:S09]  /*bc020*/  PRMT R58, R59, 0x7772, RZ ;  /* 0x000077723b3a7816 */ /* 0x000fd200000000ff */
[----:B--2---:R0:W-:Y:S04]  /*bc030*/  @P6 STG.E.U8 desc[UR40][R50.64], R58 ;  /* 0x0000003a32006986 */ /* 0x0041e8000c101128 */
[----:B0-----:R-:W2:Y:S01]  /*bc040*/  LDL.LU.64 R50, [R1+0x2930] ;  /* 0x0029300001327983 */ /* 0x001ea20000300a00 */
[----:B------:R-:W-:Y:S02]  /*bc050*/  LOP3.LUT P6, RZ, R56, 0x80, RZ, 0xc0, !PT ;  /* 0x0000008038ff7812 */ /* 0x000fe400078cc0ff */
        /* <DEDUP_REMOVED lines=22> */
[----:B----4-:R0:W-:Y:S01]  /*bc1c0*/  @P5 STG.E.U8 desc[UR40][R10.64], R58 ;  /* 0x0000003a0a005986 */ /* 0x0101e2000c101128 */
[----:B------:R-:W-:Y:S02]  /*bc1d0*/  LOP3.LUT P1, RZ, R40, 0x10, RZ, 0xc0, !PT ;  /* 0x0000001028ff7812 */ /* 0x000fe4000782c0ff */
[----:B0-----:R-:W-:-:S05]  /*bc1e0*/  PRMT R58, R39, 0x7772, RZ ;  /* 0x00007772273a7816 */ /* 0x001fca00000000ff */
[----:B------:R0:W-:Y:S01]  /*bc1f0*/  @P4 STG.E.U8 desc[UR40][R8.64], R58 ;  /* 0x0000003a08004986 */ /* 0x0001e2000c101128 */
[----:B------:R-:W-:Y:S02]  /*bc200*/  LOP3.LUT P0, RZ, R40, 0x20, RZ, 0xc0, !PT ;  /* 0x0000002028ff7812 */ /* 0x000fe4000780c0ff */
[----:B0-----:R-:W-:Y:S02]  /*bc210*/  PRMT R58, R39, 0x7773, RZ ;  /* 0x00007773273a7816 */ /* 0x001fe400000000ff */
[----:B------:R-:W3:Y:S04]  /*bc220*/  LDL.LU R39, [R1+0x30d8] ;  /* 0x0030d80001277983 */ /* 0x000ee80000300800 */
[----:B------:R0:W-:Y:S02]  /*bc230*/  @P3 STG.E.U8 desc[UR40][R36.64], R58 ;  /* 0x0000003a24003986 */ /* 0x0001e4000c101128 */
[----:B0-----:R-:W-:-:S05]  /*bc240*/  PRMT R58, R7, 0x7770, RZ ;  /* 0x00007770073a7816 */ /* 0x001fca00000000ff */
[----:B------:R0:W-:Y:S02]  /*bc250*/  @P2 STG.E.U8 desc[UR40][R60.64], R58 ;  /* 0x0000003a3c002986 */ /* 0x0001e4000c101128 */
[----:B0-----:R-:W-:-:S05]  /*bc260*/  PRMT R58, R7, 0x7771, RZ ;  /* 0x00007771073a7816 */ /* 0x001fca00000000ff */
[----:B------:R0:W-:Y:S02]  /*bc270*/  @P1 STG.E.U8 desc[UR40][R46.64], R58 ;  /* 0x0000003a2e001986 */ /* 0x0001e4000c101128 */
[----:B0-----:R-:W-:-:S05]  /*bc280*/  PRMT R58, R7, 0x7772, RZ ;  /* 0x00007772073a7816 */ /* 0x001fca00000000ff */
[----:B--2---:R0:W-:Y:S04]  /*bc290*/  @P0 STG.E.U8 desc[UR40][R50.64], R58 ;  /* 0x0000003a32000986 */ /* 0x0041e8000c101128 */
[----:B0-----:R-:W2:Y:S04]  /*bc2a0*/  LDL.LU.64 R50, [R1+0x2928] ;  /* 0x0029280001327983 */ /* 0x001ea80000300a00 */
[----:B------:R-:W4:Y:S04]  /*bc2b0*/  LDL.LU.64 R10, [R1+0x2920] ;  /* 0x00292000010a7983 */ /* 0x000f280000300a00 */
[----:B------:R-:W3:Y:S04]  /*bc2c0*/  LDL.LU.64 R8, [R1+0x2918] ;  /* 0x0029180001087983 */ /* 0x000ee80000300a00 */
[----:B------:R-:W3:Y:S04]  /*bc2d0*/  LDL.LU.64 R36, [R1+0x2910] ;  /* 0x0029100001247983 */ /* 0x000ee80000300a00 */
[----:B------:R-:W3:Y:S04]  /*bc2e0*/  LDL.LU R6, [R1+0x284] ;  /* 0x0002840001067983 */ /* 0x000ee80000300800 */
[----:B------:R-:W4:Y:S04]  /*bc2f0*/  LDL.LU.64 R60, [R1+0x2908] ;  /* 0x00290800013c7983 */ /* 0x000f280000300a00 */
[----:B------:R-:W4:Y:S04]  /*bc300*/  LDL.LU.64 R46, [R1+0x2900] ;  /* 0x00290000012e7983 */ /* 0x000f280000300a00 */
[----:B------:R-:W4:Y:S01]  /*bc310*/  LDL.LU R14, [R1+0x288] ;  /* 0x00028800010e7983 */ /* 0x000f220000300800 */
        /* <DEDUP_REMOVED lines=21> */
[----:B------:R-:W-:Y:S02]  /*bc470*/  LOP3.LUT R56, R56, 0xfffffffe, RZ, 0xc0, !PT ;  /* 0xfffffffe38387812 */ /* 0x000fe400078ec0ff */
[C---:B------:R-:W-:Y:S02]  /*bc480*/  LOP3.LUT P2, RZ, R40.reuse, 0x200, RZ, 0xc0, !PT ;  /* 0x0000020028ff7812 */ /* 0x040fe4000784c0ff */
[C---:B------:R-:W-:Y:S02]  /*bc490*/  LOP3.LUT P1, RZ, R40.reuse, 0x800, RZ, 0xc0, !PT ;  /* 0x0000080028ff7812 */ /* 0x040fe4000782c0ff */
[----:B------:R-:W-:-:S05]  /*bc4a0*/  LOP3.LUT P0, RZ, R40, 0x2000, RZ, 0xc0, !PT ;  /* 0x0000200028ff7812 */ /* 0x000fca000780c0ff */
[----:B------:R-:W-:Y:S02]  /*bc4b0*/  @P6 LOP3.LUT R56, R56, 0x1, RZ, 0xfc, !PT ;  /* 0x0000000138386812 */ /* 0x000fe400078efcff */
[----:B------:R-:W-:Y:S02]  /*bc4c0*/  LOP3.LUT P6, RZ, R40, 0x20000, RZ, 0xc0, !PT ;  /* 0x0002000028ff7812 */ /* 0x000fe400078cc0ff */
[----:B------:R-:W-:-:S11]  /*bc4d0*/  LOP3.LUT R56, R56, 0xfffffffd, RZ, 0xc0, !PT ;  /* 0xfffffffd38387812 */ /* 0x000fd600078ec0ff */
[----:B------:R-:W-:Y:S02]  /*bc4e0*/  @P6 LOP3.LUT R56, R56, 0x2, RZ, 0xfc, !PT ;  /* 0x0000000238386812 */ /* 0x000fe400078efcff */
[----:B------:R-:W-:Y:S01]  /*bc4f0*/  LOP3.LUT P6, RZ, R40, 0x8000, RZ, 0xc0, !PT ;  /* 0x0000800028ff7812 */ /* 0x000fe200078cc0ff */
[----:B--2---:R0:W-:Y:S04]  /*bc500*/  @P3 STG.E.U8 desc[UR40][R50.64], R58 ;  /* 0x0000003a32003986 */ /* 0x0041e8000c101128 */
[----:B0-----:R-:W2:Y:S01]  /*bc510*/  LDL.LU.64 R50, [R1+0x28f8] ;  /* 0x0028f80001327983 */ /* 0x001ea20000300a00 */
[----:B---3--:R-:W-:-:S03]  /*bc520*/  PRMT R58, R6, 0x7770, RZ ;  /* 0x00007770063a7816 */ /* 0x008fc600000000ff */
[----:B------:R-:W3:Y:S04]  /*bc530*/  LDL.LU.64 R22, [R1+0x28e8] ;  /* 0x0028e80001167983 */ /* 0x000ee80000300a00 */
[----:B------:R-:W3:Y:S04]  /*bc540*/  LDL.LU R15, [R1+0x28c] ;  /* 0x00028c00010f7983 */ /* 0x000ee80000300800 */
[----:B------:R-:W3:Y:S04]  /*bc550*/  LDL.LU.64 R20, [R1+0x28e0] ;  /* 0x0028e00001147983 */ /* 0x000ee80000300a00 */
[----:B----4-:R0:W-:Y:S04]  /*bc560*/  @P2 STG.E.U8 desc[UR40][R10.64], R58 ;  /* 0x0000003a0a002986 */ /* 0x0101e8000c101128 */
[----:B------:R-:W4:Y:S04]  /*bc570*/  LDL.LU.64 R18, [R1+0x28d8] ;  /* 0x0028d80001127983 */ /* 0x000f280000300a00 */
[----:B------:R-:W3:Y:S04]  /*bc580*/  LDL.LU.64 R16, [R1+0x28d0] ;  /* 0x0028d00001107983 */ /* 0x000ee80000300a00 */
[----:B------:R-:W3:Y:S04]  /*bc590*/  LDL.LU R7, [R1+0x270] ;  /* 0x0002700001077983 */ /* 0x000ee80000300800 */
[----:B------:R-:W3:Y:S01]  /*bc5a0*/  LDL.LU.64 R12, [R1+0x28c8] ;  /* 0x0028c800010c7983 */ /* 0x000ee20000300a00 */
[----:B0-----:R-:W-:-:S03]  /*bc5b0*/  PRMT R58, R6, 0x7771, RZ ;  /* 0x00007771063a7816 */ /* 0x001fc600000000ff */
[----:B------:R-:W3:Y:S04]  /*bc5c0*/  LDL.LU.64 R10, [R1+0x28c0] ;  /* 0x0028c000010a7983 */ /* 0x000ee80000300a00 */
[----:B------:R0:W-:Y:S02]  /*bc5d0*/  @P1 STG.E.U8 desc[UR40][R8.64], R58 ;  /* 0x0000003a08001986 */ /* 0x0001e4000c101128 */
[C---:B0-----:R-:W-:Y:S02]  /*bc5e0*/  PRMT R58, R6.reuse, 0x7772, RZ ;  /* 0x00007772063a7816 */ /* 0x041fe400000000ff */
[----:B------:R-:W3:Y:S04]  /*bc5f0*/  LDL.LU.64 R8, [R1+0x28b8] ;  /* 0x0028b80001087983 */ /* 0x000ee80000300a00 */
[----:B------:R0:W-:Y:S02]  /*bc600*/  @P0 STG.E.U8 desc[UR40][R36.64], R58 ;  /* 0x0000003a24000986 */ /* 0x0001e4000c101128 */
[----:B0-----:R-:W-:-:S02]  /*bc610*/  PRMT R58, R6, 0x7773, RZ ;  /* 0x00007773063a7816 */ /* 0x001fc400000000ff */
[----:B------:R-:W3:Y:S04]  /*bc620*/  LDL.LU.64 R36, [R1+0x28b0] ;  /* 0x0028b00001247983 */ /* 0x000ee80000300a00 */
[----:B------:R-:W3:Y:S04]  /*bc630*/  LDL.LU R6, [R1+0x274] ;  /* 0x0002740001067983 */ /* 0x000ee80000300800 */
[----:B------:R0:W-:Y:S01]  /*bc640*/  @P6 STG.E.U8 desc[UR40][R60.64], R58 ;  /* 0x0000003a3c006986 */ /* 0x0001e2000c101128 */
[----:B------:R-:W-:Y:S02]  /*bc650*/  LOP3.LUT P6, RZ, R56, 0x2, RZ, 0xc0, !PT ;  /* 0x0000000238ff7812 */ /* 0x000fe400078cc0ff */
[----:B0-----:R-:W-:-:S11]  /*bc660*/  PRMT R58, R14, 0x7770, RZ ;  /* 0x000077700e3a7816 */ /* 0x001fd600000000ff */
[----:B------:R0:W-:Y:S04]  /*bc670*/  @P6 STG.E.U8 desc[UR40][R46.64], R58 ;  /* 0x0000003a2e006986 */ /* 0x0001e8000c101128 */
[----:B0-----:R-:W3:Y:S01]  /*bc680*/  LDL.LU.64 R58, [R1+0x28f0] ;  /* 0x0028f000013a7983 */ /* 0x001ee20000300a00 */
[----:B------:R-:W-:-:S03]  /*bc690*/  LOP3.LUT P6, RZ, R56, 0x1, RZ, 0xc0, !PT ;  /* 0x0000000138ff7812 */ /* 0x000fc600078cc0ff */
[----:B------:R-:W4:Y:S04]  /*bc6a0*/  LDL.LU.64 R60, [R1+0x28a8] ;  /* 0x0028a800013c7983 */ /* 0x000f280000300a00 */
[----:B------:R-:W4:Y:S01]  /*bc6b0*/  LDL.LU.64 R46, [R1+0x28a0] ;  /* 0x0028a000012e7983 */ /* 0x000f220000300a00 */
[----:B------:R-:W-:-:S05]  /*bc6c0*/  PRMT R56, R14, 0x7771, RZ ;  /* 0x000077710e387816 */ /* 0x000fca00000000ff */
[----:B--2---:R0:W-:Y:S04]  /*bc6d0*/  @P6 STG.E.U8 desc[UR40][R50.64], R56 ;  /* 0x0000003832006986 */ /* 0x0041e8000c101128 */
[----:B0-----:R-:W2:Y:S01]  /*bc6e0*/  LDL.LU.64 R50, [R1+0x2898] ;  /* 0x0028980001327983 */ /* 0x001ea20000300a00 */
[----:B------:R-:W-:Y:S02]  /*bc6f0*/  LOP3.LUT P6, RZ, R57, 0x80000000, RZ, 0xc0, !PT ;  /* 0x8000000039ff7812 */ /* 0x000fe400078cc0ff */
[----:B------:R-:W-:Y:S02]  /*bc700*/  PRMT R56, R14, 0x7772, RZ ;  /* 0x000077720e387816 */ /* 0x000fe400000000ff */
[----:B------:R-:W-:Y:S02]  /*bc710*/  LOP3.LUT P5, RZ, R40, 0x80000000, RZ, 0xc0, !PT ;  /* 0x8000000028ff7812 */ /* 0x000fe400078ac0ff */
[----:B------:R-:W-:-:S07]  /*bc720*/  LOP3.LUT P4, RZ, R39, 0x2, RZ, 0xc0, !PT ;  /* 0x0000000227ff7812 */ /* 0x000fce000788c0ff */
        /* <DEDUP_REMOVED lines=9> */
[----:B----4-:R0:W-:Y:S01]  /*bc7c0*/  @P6 STG.E.U8 desc[UR40][R18.64], R56 ;  /* 0x0000003812006986 */ /* 0x0101e2000c101128 */
[----:B------:R-:W-:Y:S02]  /*bc7d0*/  LOP3.LUT P6, RZ, R57, 0x8000000, RZ, 0xc0, !PT ;  /* 0x0800000039ff7812 */ /* 0x000fe400078cc0ff */
[----:B0-----:R-:W-:-:S11]  /*bc7e0*/  PRMT R56, R15, 0x7772, RZ ;  /* 0x000077720f387816 */ /* 0x001fd600000000ff */
[----:B------:R0:W-:Y:S01]  /*bc7f0*/  @P6 STG.E.U8 desc[UR40][R16.64], R56 ;  /* 0x0000003810006986 */ /* 0x0001e2000c101128 */
[----:B------:R-:W-:Y:S02]  /*bc800*/  LOP3.LUT P6, RZ, R57, 0x4000000, RZ, 0xc0, !PT ;  /* 0x0400000039ff7812 */ /* 0x000fe400078cc0ff */
[----:B------:R-:W-:Y:S02]  /*bc810*/  LOP3.LUT P3, RZ, R39, 0x8, RZ, 0xc0, !PT ;  /* 0x0000000827ff7812 */ /* 0x000fe4000786c0ff */
[----:B0-----:R-:W-:-:S09]  /*bc820*/  PRMT R56, R15, 0x7773, RZ ;  /* 0x000077730f387816 */ /* 0x001fd200000000ff */
[----:B------:R0:W-:Y:S01]  /*bc830*/  @P6 STG.E.U8 desc[UR40][R12.64], R56 ;  /* 0x000000380c006986 */ /* 0x0001e2000c101128 */
        /* <DEDUP_REMOVED lines=16> */
[----:B------:R-:W3:Y:S04]  /*bc940*/  LDL.LU.64 R8, [R1+0x2888] ;  /* 0x0028880001087983 */ /* 0x000ee80000300a00 */
[----:B------:R-:W4:Y:S04]  /*bc950*/  LDL.LU.64 R10, [R1+0x2880] ;  /* 0x00288000010a7983 */ /* 0x000f280000300a00 */
[----:B------:R-:W3:Y:S04]  /*bc960*/  LDL.LU.64 R36, [R1+0x2878] ;  /* 0x0028780001247983 */ /* 0x000ee80000300a00 */
[----:B------:R-:W3:Y:S04]  /*bc970*/  LDL.LU.64 R60, [R1+0x2870] ;  /* 0x00287000013c7983 */ /* 0x000ee80000300a00 */
[----:B------:R-:W3:Y:S01]  /*bc980*/  LDL.LU R7, [R1+0x278] ;  /* 0x0002780001077983 */ /* 0x000ee20000300800 */
[----:B------:R-:W-:-:S03]  /*bc990*/  LOP3.LUT P3, RZ, R39, 0x100, RZ, 0xc0, !PT ;  /* 0x0000010027ff7812 */ /* 0x000fc6000786c0ff */
[----:B------:R-:W3:Y:S01]  /*bc9a0*/  LDL.LU.64 R46, [R1+0x2868] ;  /* 0x00286800012e7983 */ /* 0x000ee20000300a00 */
[----:B------:R-:W-:-:S03]  /*bc9b0*/  PRMT R56, R6, 0x7772, RZ ;  /* 0x0000777206387816 */ /* 0x000fc600000000ff */
[----:B------:R-:W4:Y:S01]  /*bc9c0*/  LDL.LU R21, [R1+0x27c] ;  /* 0x00027c0001157983 */ /* 0x000f220000300800 */
        /* <DEDUP_REMOVED lines=11> */
[----:B------:R-:W-:-:S09]  /*bca80*/  LOP3.LUT P2, RZ, R39, 0x200, RZ, 0xc0, !PT ;  /* 0x0000020027ff7812 */ /* 0x000fd2000784c0ff */
[----:B------:R-:W-:Y:S02]  /*bca90*/  @P6 LOP3.LUT R57, R57, 0x200000, RZ, 0xfc, !PT ;  /* 0x0020000039396812 */ /* 0x000fe400078efcff */
[----:B------:R-:W-:Y:S02]  /*bcaa0*/  LOP3.LUT P6, RZ, R39, 0x10000, RZ, 0xc0, !PT ;  /* 0x0001000027ff7812 */ /* 0x000fe400078cc0ff */
[----:B------:R-:W-:-:S11]  /*bcab0*/  LOP3.LUT R57, R57, 0xffbfffff, RZ, 0xc0, !PT ;  /* 0xffbfffff39397812 */ /* 0x000fd600078ec0ff */
[----:B------:R-:W-:Y:S02]  /*bcac0*/  @P6 LOP3.LUT R57, R57, 0x400000, RZ, 0xfc, !PT ;  /* 0x0040000039396812 */ /* 0x000fe400078efcff */
[----:B------:R-:W-:Y:S01]  /*bcad0*/  LOP3.LUT P6, RZ, R39, 0x8000, RZ, 0xc0, !PT ;  /* 0x0000800027ff7812 */ /* 0x000fe200078cc0ff */
[----:B--2---:R0:W-:Y:S04]  /*bcae0*/  @P3 STG.E.U8 desc[UR40][R50.64], R56 ;  /* 0x0000003832003986 */ /* 0x0041e8000c101128 */
[----:B0-----:R-:W2:Y:S04]  /*bcaf0*/  LDL.LU.64 R50, [R1+0x2860] ;  /* 0x0028600001327983 */ /* 0x001ea80000300a00 */
[----:B------:R-:W2:Y:S04]  /*bcb00*/  LDL.LU.64 R58, [R1+0x2858] ;  /* 0x00285800013a7983 */ /* 0x000ea80000300a00 */
[----:B------:R-:W2:Y:S01]  /*bcb10*/  LDL.LU.64 R22, [R1+0x2850] ;  /* 0x0028500001167983 */ /* 0x000ea20000300a00 */
[----:B------:R-:W-:-:S05]  /*bcb20*/  PRMT R56, R6, 0x7773, RZ ;  /* 0x0000777306387816 */ /* 0x000fca00000000ff */
[----:B---3--:R0:W-:Y:S01]  /*bcb30*/  @P2 STG.E.U8 desc[UR40][R8.64], R56 ;  /* 0x0000003808002986 */ /* 0x0081e2000c101128 */
[----:B------:R-:W-:-:S03]  /*bcb40*/  LOP3.LUT R57, R57, 0xff7fffff, RZ, 0xc0, !PT ;  /* 0xff7fffff39397812 */ /* 0x000fc600078ec0ff */
[----:B0-----:R-:W3:Y:S04]  /*bcb50*/  LDL.LU R8, [R1+0x260] ;  /* 0x0002600001087983 */ /* 0x001ee80000300800 */
[----:B------:R-:W3:Y:S01]  /*bcb60*/  LDL.LU.64 R18, [R1+0x2848] ;  /* 0x0028480001127983 */ /* 0x000ee20000300a00 */
[----:B------:R-:W-:Y:S02]  /*bcb70*/  @P6 LOP3.LUT R57, R57, 0x800000, RZ, 0xfc, !PT ;  /* 0x0080000039396812 */ /* 0x000fe400078efcff */
[C---:B------:R-:W-:Y:S01]  /*bcb80*/  LOP3.LUT P6, RZ, R39.reuse, 0x4000, RZ, 0xc0, !PT ;  /* 0x0000400027ff7812 */ /* 0x040fe200078cc0ff */
[----:B------:R-:W3:Y:S01]  /*bcb90*/  LDL.LU.64 R16, [R1+0x2840] ;  /* 0x0028400001107983 */ /* 0x000ee20000300a00 */
[----:B------:R-:W-:Y:S02]  /*bcba0*/  LOP3.LUT P1, RZ, R39, 0x400, RZ, 0xc0, !PT ;  /* 0x0000040027ff7812 */ /* 0x000fe4000782c0ff */
[----:B------:R-:W-:Y:S01]  /*bcbb0*/  LOP3.LUT R57, R57, 0xfeffffff, RZ, 0xc0, !PT ;  /* 0xfeffffff39397812 */ /* 0x000fe200078ec0ff */
[----:B------:R-:W3:Y:S01]  /*bcbc0*/  LDL.LU.64 R14, [R1+0x2838] ;  /* 0x00283800010e7983 */ /* 0x000ee20000300a00 */
[----:B------:R-:W-:-:S02]  /*bcbd0*/  LOP3.LUT P0, RZ, R39, 0x800, RZ, 0xc0, !PT ;  /* 0x0000080027ff7812 */ /* 0x000fc4000780c0ff */
[----:B------:R-:W-:Y:S01]  /*bcbe0*/  PRMT R56, R7, 0x7770, RZ ;  /* 0x0000777007387816 */ /* 0x000fe200000000ff */
[----:B------:R-:W3:Y:S04]  /*bcbf0*/  LDL.LU.64 R12, [R1+0x2830] ;  /* 0x00283000010c7983 */ /* 0x000ee80000300a00 */
[----:B------:R-:W-:Y:S02]  /*bcc00*/  @P6 LOP3.LUT R57, R57, 0x1000000, RZ, 0xfc, !PT ;  /* 0x0100000039396812 */ /* 0x000fe400078efcff */
[----:B------:R-:W-:Y:S02]  /*bcc10*/  LOP3.LUT P6, RZ, R39, 0x2000, RZ, 0xc0, !PT ;  /* 0x0000200027ff7812 */ /* 0x000fe400078cc0ff */
[----:B------:R-:W-:Y:S01]  /*bcc20*/  LOP3.LUT R57, R57, 0xfdffffff, RZ, 0xc0, !PT ;  /* 0xfdffffff39397812 */ /* 0x000fe200078ec0ff */
[----:B----4-:R0:W-:Y:S10]  /*bcc30*/  @P1 STG.E.U8 desc[UR40][R10.64], R56 ;  /* 0x000000380a001986 */ /* 0x0101f4000c101128 */
        /* <DEDUP_REMOVED lines=13> */
[----:B------:R-:W-:-:S03]  /*bcd10*/  LOP3.LUT P6, RZ, R57, 0x1000000, RZ, 0xc0, !PT ;  /* 0x0100000039ff7812 */ /* 0x000fc600078cc0ff */
[----:B0-----:R-:W4:Y:S01]  /*bcd20*/  LDL.LU.64 R46, [R1+0x2808] ;  /* 0x00280800012e7983 */ /* 0x001f220000300a00 */
[----:B------:R-:W-:-:S03]  /*bcd30*/  PRMT R56, R21, 0x7770, RZ ;  /* 0x0000777015387816 */ /* 0x000fc600000000ff */
[----:B------:R-:W4:Y:S06]  /*bcd40*/  LDL.LU R9, [R1+0x268] ;  /* 0x0002680001097983 */ /* 0x000f2c0000300800 */
[----:B--2---:R0:W-:Y:S04]  /*bcd50*/  @P6 STG.E.U8 desc[UR40][R50.64], R56 ;  /* 0x0000003832006986 */ /* 0x0041e8000c101128 */
[----:B0-----:R-:W2:Y:S01]  /*bcd60*/  LDL.LU.64 R50, [R1+0x2800] ;  /* 0x0028000001327983 */ /* 0x001ea20000300a00 */
[----:B------:R-:W-:-:S02]  /*bcd70*/  LOP3.LUT P6, RZ, R57, 0x800000, RZ, 0xc0, !PT ;  /* 0x0080000039ff7812 */ /* 0x000fc400078cc0ff */
[----:B------:R-:W-:-:S11]  /*bcd80*/  PRMT R56, R21, 0x7771, RZ ;  /* 0x0000777115387816 */ /* 0x000fd600000000ff */
[----:B------:R0:W-:Y:S01]  /*bcd90*/  @P6 STG.E.U8 desc[UR40][R58.64], R56 ;  /* 0x000000383a006986 */ /* 0x0001e2000c101128 */
[----:B------:R-:W-:Y:S02]  /*bcda0*/  LOP3.LUT P6, RZ, R57, 0x400000, RZ, 0xc0, !PT ;  /* 0x0040000039ff7812 */ /* 0x000fe400078cc0ff */
[----:B0-----:R-:W-:-:S11]  /*bcdb0*/  PRMT R56, R21, 0x7772, RZ ;  /* 0x0000777215387816 */ /* 0x001fd600000000ff */
[----:B------:R0:W-:Y:S01]  /*bcdc0*/  @P6 STG.E.U8 desc[UR40][R22.64], R56 ;  /* 0x0000003816006986 */ /* 0x0001e2000c101128 */
[----:B------:R-:W-:Y:S02]  /*bcdd0*/  LOP3.LUT P6, RZ, R57, 0x200000, RZ, 0xc0, !PT ;  /* 0x0020000039ff7812 */ /* 0x000fe400078cc0ff */
[----:B0-----:R-:W-:-:S11]  /*bcde0*/  PRMT R56, R21, 0x7773, RZ ;  /* 0x0000777315387816 */ /* 0x001fd600000000ff */
        /* <DEDUP_REMOVED lines=25> */
[----:B------:R-:W3:Y:S04]  /*bcf80*/  LDL.LU R54, [R1+0x30d4] ;  /* 0x0030d40001367983 */ /* 0x000ee80000300800 */
[----:B------:R0:W-:Y:S02]  /*bcf90*/  @P1 STG.E.U8 desc[UR40][R46.64], R56 ;  /* 0x000000382e001986 */ /* 0x0001e4000c101128 */
[----:B0-----:R-:W-:-:S05]  /*bcfa0*/  PRMT R56, R9, 0x7770, RZ ;  /* 0x0000777009387816 */ /* 0x001fca00000000ff */
[----:B--2---:R0:W-:Y:S04]  /*bcfb0*/  @P0 STG.E.U8 desc[UR40][R50.64], R56 ;  /* 0x0000003832000986 */ /* 0x0041e8000c101128 */
[----:B0-----:R-:W2:Y:S04]  /*bcfc0*/  LDL.LU.64 R50, [R1+0x27f8] ;  /* 0x0027f80001327983 */ /* 0x001ea80000300a00 */
[----:B------:R-:W4:Y:S04]  /*bcfd0*/  LDL.LU.64 R10, [R1+0x27f0] ;  /* 0x0027f000010a7983 */ /* 0x000f280000300a00 */
[----:B------:R-:W3:Y:S04]  /*bcfe0*/  LDL.LU.64 R36, [R1+0x27e8] ;  /* 0x0027e80001247983 */ /* 0x000ee80000300a00 */
[----:B------:R-:W3:Y:S04]  /*bcff0*/  LDL.LU.64 R60, [R1+0x27e0] ;  /* 0x0027e000013c7983 */ /* 0x000ee80000300a00 */
[----:B------:R-:W4:Y:S04]  /*bd000*/  LDL.LU.64 R6, [R1+0x27d8] ;  /* 0x0027d80001067983 */ /* 0x000f280000300a00 */
[----:B------:R-:W4:Y:S04]  /*bd010*/  LDL.LU.64 R46, [R1+0x27d0] ;  /* 0x0027d000012e7983 */ /* 0x000f280000300a00 */
[----:B------:R-:W4:Y:S01]  /*bd020*/  LDL.LU R59, [R1+0x26c] ;  /* 0x00026c00013b7983 */ /* 0x000f220000300800 */
[----:B------:R-:W-:-:S02]  /*bd030*/  LOP3.LUT P3, RZ, R39, 0x8000000, RZ, 0xc0, !PT ;  /* 0x0800000027ff7812 */ /* 0x000fc4000786c0ff */
[----:B------:R-:W-:Y:S02]  /*bd040*/  PRMT R56, R9, 0x7771, RZ ;  /* 0x0000777109387816 */ /* 0x000fe400000000ff */
[----:B------:R-:W-:Y:S02]  /*bd050*/  LOP3.LUT R57, R57, 0xfffffbff, RZ, 0xc0, !PT ;  /* 0xfffffbff39397812 */ /* 0x000fe400078ec0ff */
[C---:B------:R-:W-:Y:S02]  /*bd060*/  LOP3.LUT P2, RZ, R39.reuse, 0x10000000, RZ, 0xc0, !PT ;  /* 0x1000000027ff7812 */ /* 0x040fe4000784c0ff */
[C---:B------:R-:W-:Y:S02]  /*bd070*/  LOP3.LUT P1, RZ, R39.reuse, 0x20000000, RZ, 0xc0, !PT ;  /* 0x2000000027ff7812 */ /* 0x040fe4000782c0ff */
[----:B------:R-:W-:-:S03]  /*bd080*/  LOP3.LUT P0, RZ, R39, 0x40000000, RZ, 0xc0, !PT ;  /* 0x4000000027ff7812 */ /* 0x000fc6000780c0ff */
[----:B--2---:R0:W-:Y:S04]  /*bd090*/  @P3 STG.E.U8 desc[UR40][R50.64], R56 ;  /* 0x0000003832003986 */ /* 0x0041e8000c101128 */
[----:B0-----:R-:W2:Y:S01]  /*bd0a0*/  LDL.LU.64 R50, [R1+0x27c8] ;  /* 0x0027c80001327983 */ /* 0x001ea20000300a00 */
[----:B---3--:R-:W-:-:S03]  /*bd0b0*/  LOP3.LUT P6, RZ, R54, 0x80, RZ, 0xc0, !PT ;  /* 0x0000008036ff7812 */ /* 0x008fc600078cc0ff */
[----:B------:R-:W3:Y:S04]  /*bd0c0*/  LDL.LU R8, [R1+0x250] ;  /* 0x0002500001087983 */ /* 0x000ee80000300800 */
[----:B------:R-:W3:Y:S04]  /*bd0d0*/  LDL.LU.64 R22, [R1+0x27c0] ;  /* 0x0027c00001167983 */ /* 0x000ee80000300a00 */
[----:B------:R-:W3:Y:S04]  /*bd0e0*/  LDL.LU.64 R20, [R1+0x27b8] ;  /* 0x0027b80001147983 */ /* 0x000ee80000300a00 */
[----:B------:R-:W3:Y:S04]  /*bd0f0*/  LDL.LU.64 R18, [R1+0x27b0] ;  /* 0x0027b00001127983 */ /* 0x000ee80000300a00 */
[----:B------:R-:W3:Y:S01]  /*bd100*/  LDL.LU.64 R16, [R1+0x27a8] ;  /* 0x0027a80001107983 */ /* 0x000ee20000300a00 */
        /* <DEDUP_REMOVED lines=15> */
[----:B------:R-:W-:-:S09]  /*bd200*/  PRMT R56, R9, 0x7772, RZ ;  /* 0x0000777209387816 */ /* 0x000fd200000000ff */
[----:B------:R-:W-:Y:S02]  /*bd210*/  @P6 LOP3.LUT R57, R57, 0x8000, RZ, 0xfc, !PT ;  /* 0x0000800039396812 */ /* 0x000fe400078efcff */
[----:B------:R-:W-:Y:S02]  /*bd220*/  LOP3.LUT P6, RZ, R54, 0x2, RZ, 0xc0, !PT ;  /* 0x0000000236ff7812 */ /* 0x000fe400078cc0ff */
[----:B------:R-:W-:Y:S01]  /*bd230*/  LOP3.LUT R57, R57, 0xfffeffff, RZ, 0xc0, !PT ;  /* 0xfffeffff39397812 */ /* 0x000fe200078ec0ff */
[----:B----4-:R0:W-:Y:S10]  /*bd240*/  @P2 STG.E.U8 desc[UR40][R10.64], R56 ;  /* 0x000000380a002986 */ /* 0x0101f4000c101128 */
[----:B------:R-:W-:-:S02]  /*bd250*/  @P6 LOP3.LUT R57, R57, 0x10000, RZ, 0xfc, !PT ;  /* 0x0001000039396812 */ /* 0x000fc400078efcff */
[----:B------:R-:W-:Y:S02]  /*bd260*/  LOP3.LUT P6, RZ, R54, 0x1, RZ, 0xc0, !PT ;  /* 0x0000000136ff7812 */ /* 0x000fe400078cc0ff */
[----:B0-----:R-:W-:Y:S02]  /*bd270*/  PRMT R56, R9, 0x7773, RZ ;  /* 0x0000777309387816 */ /* 0x001fe400000000ff */
[----:B------:R-:W4:Y:S04]  /*bd280*/  LDL.LU R9, [R1+0x254] ;  /* 0x0002540001097983 */ /* 0x000f280000300800 */
[----:B------:R-:W4:Y:S01]  /*bd290*/  LDL.LU.64 R14, [R1+0x27a0] ;  /* 0x0027a000010e7983 */ /* 0x000f220000300a00 */
[----:B------:R-:W-:-:S03]  /*bd2a0*/  LOP3.LUT R57, R57, 0xfffdffff, RZ, 0xc0, !PT ;  /* 0xfffdffff39397812 */ /* 0x000fc600078ec0ff */
[----:B------:R0:W-:Y:S04]  /*bd2b0*/  @P1 STG.E.U8 desc[UR40][R36.64], R56 ;  /* 0x0000003824001986 */ /* 0x0001e8000c101128 */
[----:B------:R-:W4:Y:S04]  /*bd2c0*/  LDL.LU.64 R12, [R1+0x2798] ;  /* 0x00279800010c7983 */ /* 0x000f280000300a00 */
[----:B------:R-:W4:Y:S01]  /*bd2d0*/  LDL.LU.64 R10, [R1+0x2790] ;  /* 0x00279000010a7983 */ /* 0x000f220000300a00 */
[----:B------:R-:W-:Y:S02]  /*bd2e0*/  @P6 LOP3.LUT R57, R57, 0x20000, RZ, 0xfc, !PT ;  /* 0x0002000039396812 */ /* 0x000fe400078efcff */
[----:B------:R-:W-:-:S02]  /*bd2f0*/  LOP3.LUT P6, RZ, R39, 0x80000000, RZ, 0xc0, !PT ;  /* 0x8000000027ff7812 */ /* 0x000fc400078cc0ff */
        /* <DEDUP_REMOVED lines=16> */
[----:B---3--:R-:W-:-:S11]  /*bd400*/  PRMT R56, R8, 0x7770, RZ ;  /* 0x0000777008387816 */ /* 0x008fd600000000ff */
        /* <DEDUP_REMOVED lines=13> */
[----:B----4-:R-:W-:-:S07]  /*bd4e0*/  PRMT R56, R9, 0x7770, RZ ;  /* 0x0000777009387816 */ /* 0x010fce00000000ff */
        /* <DEDUP_REMOVED lines=19> */
[----:B------:R-:W3:Y:S04]  /*bd620*/  LDL.LU R53, [R1+0x30d0] ;  /* 0x0030d00001357983 */ /* 0x000ee80000300800 */
[----:B--2---:R0:W-:Y:S04]  /*bd630*/  @P0 STG.E.U8 desc[UR40][R50.64], R56 ;  /* 0x0000003832000986 */ /* 0x0041e8000c101128 */
[----:B0-----:R-:W2:Y:S04]  /*bd640*/  LDL.LU.64 R50, [R1+0x2760] ;  /* 0x0027600001327983 */ /* 0x001ea80000300a00 */
[----:B------:R-:W4:Y:S04]  /*bd650*/  LDL.LU.64 R10, [R1+0x2758] ;  /* 0x00275800010a7983 */ /* 0x000f280000300a00 */
[----:B------:R-:W2:Y:S04]  /*bd660*/  LDL.LU.64 R8, [R1+0x2750] ;  /* 0x0027500001087983 */ /* 0x000ea80000300a00 */
[----:B------:R-:W2:Y:S04]  /*bd670*/  LDL.LU R37, [R1+0x25c] ;  /* 0x00025c0001257983 */ /* 0x000ea80000300800 */
[----:B------:R-:W3:Y:S04]  /*bd680*/  LDL.LU.64 R60, [R1+0x2748] ;  /* 0x00274800013c7983 */ /* 0x000ee80000300a00 */
[----:B------:R-:W3:Y:S04]  /*bd690*/  LDL.LU.64 R6, [R1+0x2740] ;  /* 0x0027400001067983 */ /* 0x000ee80000300a00 */
[----:B------:R-:W3:Y:S04]  /*bd6a0*/  LDL.LU.64 R46, [R1+0x2738] ;  /* 0x00273800012e7983 */ /* 0x000ee80000300a00 */
[----:B------:R-:W3:Y:S01]  /*bd6b0*/  LDL.LU R16, [R1+0x240] ;  /* 0x0002400001107983 */ /* 0x000ee20000300800 */
        /* <DEDUP_REMOVED lines=19> */
[C---:B------:R-:W-:Y:S02]  /*bd7f0*/  LOP3.LUT P6, RZ, R54.reuse, 0x100000, RZ, 0xc0, !PT ;  /* 0x0010000036ff7812 */ /* 0x040fe400078cc0ff */
[C---:B------:R-:W-:Y:S02]  /*bd800*/  LOP3.LUT P2, RZ, R54.reuse, 0x8000, RZ, 0xc0, !PT ;  /* 0x0000800036ff7812 */ /* 0x040fe4000784c0ff */
[----:B------:R-:W-:Y:S02]  /*bd810*/  LOP3.LUT R57, R57, 0xfffffeff, RZ, 0xc0, !PT ;  /* 0xfffffeff39397812 */ /* 0x000fe400078ec0ff */
[----:B------:R-:W-:-:S07]  /*bd820*/  LOP3.LUT P1, RZ, R54, 0x10000, RZ, 0xc0, !PT ;  /* 0x0001000036ff7812 */ /* 0x000fce000782c0ff */
[----:B------:R-:W-:Y:S02]  /*bd830*/  @P6 LOP3.LUT R57, R57, 0x100, RZ, 0xfc, !PT ;  /* 0x0000010039396812 */ /* 0x000fe400078efcff */
[C---:B------:R-:W-:Y:S02]  /*bd840*/  LOP3.LUT P6, RZ, R54.reuse, 0x80000, RZ, 0xc0, !PT ;  /* 0x0008000036ff7812 */ /* 0x040fe400078cc0ff */
[----:B------:R-:W-:Y:S02]  /*bd850*/  LOP3.LUT P0, RZ, R54, 0x20000, RZ, 0xc0, !PT ;  /* 0x0002000036ff7812 */ /* 0x000fe4000780c0ff */
[----:B------:R-:W-:Y:S02]  /*bd860*/  LOP3.LUT R57, R57, 0xfffffdff, RZ, 0xc0, !PT ;  /* 0xfffffdff39397812 */ /* 0x000fe400078ec0ff */
[----:B--2---:R-:W-:-:S05]  /*bd870*/  PRMT R56, R37, 0x7770, RZ ;  /* 0x0000777025387816 */ /* 0x004fca00000000ff */
[----:B------:R0:W-:Y:S04]  /*bd880*/  @P3 STG.E.U8 desc[UR40][R50.64], R56 ;  /* 0x0000003832003986 */ /* 0x0001e8000c101128 */
[----:B0-----:R-:W2:Y:S04]  /*bd890*/  LDL.LU.64 R50, [R1+0x2730] ;  /* 0x0027300001327983 */ /* 0x001ea80000300a00 */
[----:B------:R-:W2:Y:S04]  /*bd8a0*/  LDL.LU.64 R58, [R1+0x2728] ;  /* 0x00272800013a7983 */ /* 0x000ea80000300a00 */
[----:B------:R-:W2:Y:S04]  /*bd8b0*/  LDL.LU.64 R22, [R1+0x2720] ;  /* 0x0027200001167983 */ /* 0x000ea80000300a00 */
[----:B------:R-:W2:Y:S04]  /*bd8c0*/  LDL.LU R17, [R1+0x244] ;  /* 0x0002440001117983 */ /* 0x000ea80000300800 */
[----:B------:R-:W2:Y:S04]  /*bd8d0*/  LDL.LU.64 R20, [R1+0x2718] ;  /* 0x0027180001147983 */ /* 0x000ea80000300a00 */
[----:B------:R-:W2:Y:S04]  /*bd8e0*/  LDL.LU.64 R18, [R1+0x2710] ;  /* 0x0027100001127983 */ /* 0x000ea80000300a00 */
[----:B------:R-:W2:Y:S01]  /*bd8f0*/  LDL.LU.64 R14, [R1+0x2708] ;  /* 0x00270800010e7983 */ /* 0x000ea20000300a00 */
[----:B------:R-:W-:-:S03]  /*bd900*/  PRMT R56, R37, 0x7771, RZ ;  /* 0x0000777125387816 */ /* 0x000fc600000000ff */
[----:B------:R-:W2:Y:S04]  /*bd910*/  LDL.LU R36, [R1+0x248] ;  /* 0x0002480001247983 */ /* 0x000ea80000300800 */
[----:B------:R-:W2:Y:S04]  /*bd920*/  LDL.LU.64 R12, [R1+0x2700] ;  /* 0x00270000010c7983 */ /* 0x000ea80000300a00 */
[----:B----4-:R0:W-:Y:S01]  /*bd930*/  @P2 STG.E.U8 desc[UR40][R10.64], R56 ;  /* 0x000000380a002986 */ /* 0x0101e2000c101128 */
[----:B------:R-:W-:Y:S02]  /*bd940*/  @P6 LOP3.LUT R57, R57, 0x200, RZ, 0xfc, !PT ;  /* 0x0000020039396812 */ /* 0x000fe400078efcff */
[----:B------:R-:W-:-:S02]  /*bd950*/  LOP3.LUT P6, RZ, R54, 0x40000, RZ, 0xc0, !PT ;  /* 0x0004000036ff7812 */ /* 0x000fc400078cc0ff */
[C---:B0-----:R-:W-:Y:S01]  /*bd960*/  PRMT R56, R37.reuse, 0x7772, RZ ;  /* 0x0000777225387816 */ /* 0x041fe200000000ff */
[----:B------:R-:W4:Y:S04]  /*bd970*/  LDL.LU.64 R10, [R1+0x26f8] ;  /* 0x0026f800010a7983 */ /* 0x000f280000300a00 */
[----:B------:R0:W-:Y:S02]  /*bd980*/  @P1 STG.E.U8 desc[UR40][R8.64], R56 ;  /* 0x0000003808001986 */ /* 0x0001e4000c101128 */
[----:B0-----:R-:W-:Y:S02]  /*bd990*/  PRMT R56, R37, 0x7773, RZ ;  /* 0x0000777325387816 */ /* 0x001fe400000000ff */
[----:B------:R-:W4:Y:S04]  /*bd9a0*/  LDL.LU.64 R8, [R1+0x26f0] ;  /* 0x0026f00001087983 */ /* 0x000f280000300a00 */
[----:B---3--:R0:W-:Y:S02]  /*bd9b0*/  @P0 STG.E.U8 desc[UR40][R60.64], R56 ;  /* 0x000000383c000986 */ /* 0x0081e4000c101128 */
[----:B0-----:R-:W-:-:S02]  /*bd9c0*/  PRMT R56, R16, 0x7770, RZ ;  /* 0x0000777010387816 */ /* 0x001fc400000000ff */
[----:B------:R-:W3:Y:S04]  /*bd9d0*/  LDL.LU.64 R60, [R1+0x26e8] ;  /* 0x0026e800013c7983 */ /* 0x000ee80000300a00 */
[----:B------:R-:W3:Y:S04]  /*bd9e0*/  LDL.LU R37, [R1+0x24c] ;  /* 0x00024c0001257983 */ /* 0x000ee80000300800 */
[----:B------:R0:W-:Y:S01]  /*bd9f0*/  @P6 STG.E.U8 desc[UR40][R6.64], R56 ;  /* 0x0000003806006986 */ /* 0x0001e2000c101128 */
[C---:B------:R-:W-:Y:S02]  /*bda00*/  LOP3.LUT P6, RZ, R57.reuse, 0x200, RZ, 0xc0, !PT ;  /* 0x0000020039ff7812 */ /* 0x040fe400078cc0ff */
[----:B0-----:R-:W-:Y:S01]  /*bda10*/  PRMT R56, R16, 0x7771, RZ ;  /* 0x0000777110387816 */ /* 0x001fe200000000ff */
[----:B------:R-:W3:Y:S10]  /*bda20*/  LDL.LU.64 R6, [R1+0x26e0] ;  /* 0x0026e00001067983 */ /* 0x000ef40000300a00 */
[----:B------:R0:W-:Y:S04]  /*bda30*/  @P6 STG.E.U8 desc[UR40][R46.64], R56 ;  /* 0x000000382e006986 */ /* 0x0001e8000c101128 */
[----:B0-----:R-:W3:Y:S01]  /*bda40*/  LDL.LU.64 R46, [R1+0x26d8] ;  /* 0x0026d800012e7983 */ /* 0x001ee20000300a00 */
[----:B------:R-:W-:-:S02]  /*bda50*/  LOP3.LUT P6, RZ, R57, 0x100, RZ, 0xc0, !PT ;  /* 0x0000010039ff7812 */ /* 0x000fc400078cc0ff */
[----:B------:R-:W-:Y:S02]  /*bda60*/  PRMT R56, R16, 0x7772, RZ ;  /* 0x0000777210387816 */ /* 0x000fe400000000ff */
[C---:B------:R-:W-:Y:S02]  /*bda70*/  LOP3.LUT P5, RZ, R54.reuse, 0x8000000, RZ, 0xc0, !PT ;  /* 0x0800000036ff7812 */ /* 0x040fe400078ac0ff */
[C---:B------:R-:W-:Y:S02]  /*bda80*/  LOP3.LUT P4, RZ, R54.reuse, 0x10000000, RZ, 0xc0, !PT ;  /* 0x1000000036ff7812 */ /* 0x040fe4000788c0ff */
[C---:B------:R-:W-:Y:S02]  /*bda90*/  LOP3.LUT P3, RZ, R54.reuse, 0x20000000, RZ, 0xc0, !PT ;  /* 0x2000000036ff7812 */ /* 0x040fe4000786c0ff */
[----:B------:R-:W-:-:S03]  /*bdaa0*/  LOP3.LUT P2, RZ, R54, 0x40000000, RZ, 0xc0, !PT ;  /* 0x4000000036ff7812 */ /* 0x000fc6000784c0ff */
[----:B--2---:R0:W-:Y:S04]  /*bdab0*/  @P6 STG.E.U8 desc[UR40][R50.64], R56 ;  /* 0x0000003832006986 */ /* 0x0041e8000c101128 */
[----:B0-----:R-:W2:Y:S01]  /*bdac0*/  LDL.LU.64 R50, [R1+0x26d0] ;  /* 0x0026d00001327983 */ /* 0x001ea20000300a00 */
        /* <DEDUP_REMOVED lines=17> */
[----:B------:R0:W-:Y:S02]  /*bdbe0*/  @P6 STG.E.U8 desc[UR40][R12.64], R56 ;  /* 0x000000380c006986 */ /* 0x0001e4000c101128 */
[----:B0-----:R-:W-:-:S05]  /*bdbf0*/  PRMT R56, R36, 0x7771, RZ ;  /* 0x0000777124387816 */ /* 0x001fca00000000ff */
[----:B----4-:R0:W-:Y:S01]  /*bdc00*/  @P5 STG.E.U8 desc[UR40][R10.64], R56 ;  /* 0x000000380a005986 */ /* 0x0101e2000c101128 */
[----:B------:R-:W-:Y:S02]  /*bdc10*/  LOP3.LUT P1, RZ, R54, 0x80000000, RZ, 0xc0, !PT ;  /* 0x8000000036ff7812 */ /* 0x000fe4000782c0ff */
[----:B0-----:R-:W-:-:S05]  /*bdc20*/  PRMT R56, R36, 0x7772, RZ ;  /* 0x0000777224387816 */ /* 0x001fca00000000ff */
[----:B------:R0:W-:Y:S02]  /*bdc30*/  @P4 STG.E.U8 desc[UR40][R8.64], R56 ;  /* 0x0000003808004986 */ /* 0x0001e4000c101128 */
[----:B0-----:R-:W-:-:S05]  /*bdc40*/  PRMT R56, R36, 0x7773, RZ ;  /* 0x0000777324387816 */ /* 0x001fca00000000ff */
[----:B---3--:R0:W-:Y:S02]  /*bdc50*/  @P3 STG.E.U8 desc[UR40][R60.64], R56 ;  /* 0x000000383c003986 */ /* 0x0081e4000c101128 */
[----:B0-----:R-:W-:-:S05]  /*bdc60*/  PRMT R56, R37, 0x7770, RZ ;  /* 0x0000777025387816 */ /* 0x001fca00000000ff */
[----:B------:R0:W-:Y:S02]  /*bdc70*/  @P2 STG.E.U8 desc[UR40][R6.64], R56 ;  /* 0x0000003806002986 */ /* 0x0001e4000c101128 */
[----:B0-----:R-:W-:-:S05]  /*bdc80*/  PRMT R56, R37, 0x7771, RZ ;  /* 0x0000777125387816 */ /* 0x001fca00000000ff */
[----:B------:R0:W-:Y:S04]  /*bdc90*/  @P1 STG.E.U8 desc[UR40][R46.64], R56 ;  /* 0x000000382e001986 */ /* 0x0001e8000c101128 */
[----:B0-----:R-:W3:Y:S01]  /*bdca0*/  LDL.LU.64 R46, [R1+0x26c8] ;  /* 0x0026c800012e7983 */ /* 0x001ee20000300a00 */
[----:B------:R-:W-:Y:S02]  /*bdcb0*/  LOP3.LUT P0, RZ, R53, 0x1, RZ, 0xc0, !PT ;  /* 0x0000000135ff7812 */ /* 0x000fe4000780c0ff */
[----:B------:R-:W-:-:S11]  /*bdcc0*/  PRMT R56, R37, 0x7772, RZ ;  /* 0x0000777225387816 */ /* 0x000fd600000000ff */
[----:B--2---:R0:W-:Y:S04]  /*bdcd0*/  @P0 STG.E.U8 desc[UR40][R50.64], R56 ;  /* 0x0000003832000986 */ /* 0x0041e8000c101128 */
[----:B0-----:R-:W2:Y:S04]  /*bdce0*/  LDL.LU.64 R50, [R1+0x26c0] ;  /* 0x0026c00001327983 */ /* 0x001ea80000300a00 */
[----:B------:R-:W4:Y:S04]  /*bdcf0*/  LDL.LU.64 R10, [R1+0x26b8] ;  /* 0x0026b800010a7983 */ /* 0x000f280000300a00 */
[----:B------:R-:W2:Y:S04]  /*bdd00*/  LDL.LU.64 R8, [R1+0x26b0] ;  /* 0x0026b00001087983 */ /* 0x000ea80000300a00 */
[----:B------:R-:W2:Y:S04]  /*bdd10*/  LDL.LU R36, [R1+0x230] ;  /* 0x0002300001247983 */ /* 0x000ea80000300800 */
[----:B------:R-:W4:Y:S04]  /*bdd20*/  LDL.LU.64 R60, [R1+0x26a8] ;  /* 0x0026a800013c7983 */ /* 0x000f280000300a00 */
[----:B------:R-:W4:Y:S04]  /*bdd30*/  LDL.LU.64 R6, [R1+0x26a0] ;  /* 0x0026a00001067983 */ /* 0x000f280000300a00 */
[----:B------:R-:W4:Y:S01]  /*bdd40*/  LDL.LU R59, [R1+0x234] ;  /* 0x00023400013b7983 */ /* 0x000f220000300800 */
[----:B------:R-:W-:-:S02]  /*bdd50*/  LOP3.LUT P3, RZ, R53, 0x2, RZ, 0xc0, !PT ;  /* 0x0000000235ff7812 */ /* 0x000fc4000786c0ff */
[----:B------:R-:W-:Y:S02]  /*bdd60*/  PRMT R56, R37, 0x7773, RZ ;  /* 0x0000777325387816 */ /* 0x000fe400000000ff */
[C---:B------:R-:W-:Y:S02]  /*bdd70*/  LOP3.LUT P2, RZ, R53.reuse, 0x4, RZ, 0xc0, !PT ;  /* 0x0000000435ff7812 */ /* 0x040fe4000784c0ff */
[C---:B------:R-:W-:Y:S02]  /*bdd80*/  LOP3.LUT P6, RZ, R53.reuse, 0x2000, RZ, 0xc0, !PT ;  /* 0x0000200035ff7812 */ /* 0x040fe400078cc0ff */
[----:B------:R-:W-:Y:S02]  /*bdd90*/  LOP3.LUT R54, R54, 0xfbffffff, RZ, 0xc0, !PT ;  /* 0xfbffffff36367812 */ /* 0x000fe400078ec0ff */
[C---:B------:R-:W-:Y:S02]  /*bdda0*/  LOP3.LUT P1, RZ, R53.reuse, 0x8, RZ, 0xc0, !PT ;  /* 0x0000000835ff7812 */ /* 0x040fe4000782c0ff */
[----:B------:R-:W-:-:S07]  /*bddb0*/  LOP3.LUT P0, RZ, R53, 0x10, RZ, 0xc0, !PT ;  /* 0x0000001035ff7812 */ /* 0x000fce000780c0ff */
[----:B------:R-:W-:Y:S01]  /*bddc0*/  @P6 LOP3.LUT R54, R54, 0x4000000, RZ, 0xfc, !PT ;  /* 0x0400000036366812 */ /* 0x000fe200078efcff */
[----:B---3--:R0:W-:Y:S04]  /*bddd0*/  @P3 STG.E.U8 desc[UR40][R46.64], R56 ;  /* 0x000000382e003986 */ /* 0x0081e8000c101128 */
[----:B0-----:R-:W3:Y:S01]  /*bdde0*/  LDL.LU.64 R46, [R1+0x2698] ;  /* 0x00269800012e7983 */ /* 0x001ee20000300a00 */
[----:B------:R-:W-:Y:S02]  /*bddf0*/  LOP3.LUT P6, RZ, R53, 0x1000, RZ, 0xc0, !PT ;  /* 0x0000100035ff7812 */ /* 0x000fe400078cc0ff */
[----:B------:R-:W-:-:S11]  /*bde00*/  LOP3.LUT R54, R54, 0xf7ffffff, RZ, 0xc0, !PT ;  /* 0xf7ffffff36367812 */ /* 0x000fd600078ec0ff */
[----:B------:R-:W-:Y:S02]  /*bde10*/  @P6 LOP3.LUT R54, R54, 0x8000000, RZ, 0xfc, !PT ;  /* 0x0800000036366812 */ /* 0x000fe400078efcff */
[----:B------:R-:W-:Y:S02]  /*bde20*/  LOP3.LUT P6, RZ, R53, 0x800, RZ, 0xc0, !PT ;  /* 0x0000080035ff7812 */ /* 0x000fe400078cc0ff */
[----:B--2---:R-:W-:-:S05]  /*bde30*/  PRMT R56, R36, 0x7770, RZ ;  /* 0x0000777024387816 */ /* 0x004fca00000000ff */
[----:B------:R0:W-:Y:S04]  /*bde40*/  @P2 STG.E.U8 desc[UR40][R50.64], R56 ;  /* 0x0000003832002986 */ /* 0x0001e8000c101128 */
[----:B0-----:R-:W2:Y:S04]  /*bde50*/  LDL.LU.64 R50, [R1+0x2690] ;  /* 0x0026900001327983 */ /* 0x001ea80000300a00 */
[----:B------:R-:W2:Y:S04]  /*bde60*/  LDL.LU.64 R22, [R1+0x2688] ;  /* 0x0026880001167983 */ /* 0x000ea80000300a00 */
[----:B------:R-:W2:Y:S04]  /*bde70*/  LDL.LU R37, [R1+0x238] ;  /* 0x0002380001257983 */ /* 0x000ea80000300800 */
[----:B------:R-:W2:Y:S04]  /*bde80*/  LDL.LU.64 R20, [R1+0x2680] ;  /* 0x0026800001147983 */ /* 0x000ea80000300a00 */
[----:B------:R-:W2:Y:S04]  /*bde90*/  LDL.LU.64 R18, [R1+0x2678] ;  /* 0x0026780001127983 */ /* 0x000ea80000300a00 */
[----:B------:R-:W2:Y:S04]  /*bdea0*/  LDL.LU.64 R16, [R1+0x2670] ;  /* 0x0026700001107983 */ /* 0x000ea80000300a00 */
[----:B------:R-:W2:Y:S01]  /*bdeb0*/  LDL.LU.64 R14, [R1+0x2668] ;  /* 0x00266800010e7983 */ /* 0x000ea20000300a00 */
[----:B------:R-:W-:-:S03]  /*bdec0*/  PRMT R56, R36, 0x7771, RZ ;  /* 0x0000777124387816 */ /* 0x000fc600000000ff */
[----:B------:R-:W2:Y:S04]  /*bded0*/  LDL.LU.64 R12, [R1+0x2660] ;  /* 0x00266000010c7983 */ /* 0x000ea80000300a00 */
[----:B----4-:R0:W-:Y:S01]  /*bdee0*/  @P1 STG.E.U8 desc[UR40][R10.64], R56 ;  /* 0x000000380a001986 */ /* 0x0101e2000c101128 */
[----:B------:R-:W-:Y:S02]  /*bdef0*/  LOP3.LUT R54, R54, 0xefffffff, RZ, 0xc0, !PT ;  /* 0xefffffff36367812 */ /* 0x000fe400078ec0ff */
[----:B0-----:R-:W-:Y:S01]  /*bdf00*/  PRMT R56, R36, 0x7772, RZ ;  /* 0x0000777224387816 */ /* 0x001fe200000000ff */
[----:B------:R-:W4:Y:S04]  /*bdf10*/  LDL.LU.64 R10, [R1+0x2658] ;  /* 0x00265800010a7983 */ /* 0x000f280000300a00 */
[----:B------:R0:W-:Y:S01]  /*bdf20*/  @P0 STG.E.U8 desc[UR40][R8.64], R56 ;  /* 0x0000003808000986 */ /* 0x0001e2000c101128 */
[----:B------:R-:W-:-:S02]  /*bdf30*/  @P6 LOP3.LUT R54, R54, 0x10000000, RZ, 0xfc, !PT ;  /* 0x1000000036366812 */ /* 0x000fc400078efcff */
[----:B------:R-:W-:Y:S01]  /*bdf40*/  LOP3.LUT P6, RZ, R53, 0x400, RZ, 0xc0, !PT ;  /* 0x0000040035ff7812 */ /* 0x000fe200078cc0ff */
[----:B0-----:R-:W4:Y:S01]  /*bdf50*/  LDL.LU.64 R8, [R1+0x2650] ;  /* 0x0026500001087983 */ /* 0x001f220000300a00 */
        /* <DEDUP_REMOVED lines=13> */
[----:B------:R-:W-:Y:S02]  /*be030*/  PRMT R56, R36, 0x7773, RZ ;  /* 0x0000777324387816 */ /* 0x000fe400000000ff */
[----:B------:R-:W4:Y:S07]  /*be040*/  LDL.LU R36, [R1+0x220] ;  /* 0x0002200001247983 */ /* 0x000f2e0000300800 */
[----:B------:R-:W-:-:S02]  /*be050*/  @P6 LOP3.LUT R57, R57, 0x2, RZ, 0xfc, !PT ;  /* 0x0000000239396812 */ /* 0x000fc400078efcff */
[----:B------:R-:W-:-:S13]  /*be060*/  LOP3.LUT P6, RZ, R53, 0x20, RZ, 0xc0, !PT ;  /* 0x0000002035ff7812 */ /* 0x000fda00078cc0ff */
[----:B------:R0:W-:Y:S01]  /*be070*/  @P6 STG.E.U8 desc[UR40][R60.64], R56 ;  /* 0x000000383c006986 */ /* 0x0001e2000c101128 */
[----:B------:R-:W-:Y:S02]  /*be080*/  LOP3.LUT P6, RZ, R57, 0x2, RZ, 0xc0, !PT ;  /* 0x0000000239ff7812 */ /* 0x000fe400078cc0ff */
[----:B0-----:R-:W-:Y:S01]  /*be090*/  PRMT R56, R59, 0x7770, RZ ;  /* 0x000077703b387816 */ /* 0x001fe200000000ff */
[----:B------:R-:W4:Y:S10]  /*be0a0*/  LDL.LU.64 R60, [R1+0x2648] ;  /* 0x00264800013c7983 */ /* 0x000f340000300a00 */
[----:B------:R0:W-:Y:S01]  /*be0b0*/  @P6 STG.E.U8 desc[UR40][R6.64], R56 ;  /* 0x0000003806006986 */ /* 0x0001e2000c101128 */
[----:B------:R-:W-:-:S03]  /*be0c0*/  LOP3.LUT P6, RZ, R57, 0x1, RZ, 0xc0, !PT ;  /* 0x0000000139ff7812 */ /* 0x000fc600078cc0ff */
[----:B0-----:R-:W4:Y:S01]  /*be0d0*/  LDL.LU.64 R6, [R1+0x2640] ;  /* 0x0026400001067983 */ /* 0x001f220000300a00 */
[----:B------:R-:W-:-:S09]  /*be0e0*/  PRMT R56, R59, 0x7771, RZ ;  /* 0x000077713b387816 */ /* 0x000fd200000000ff */
[----:B---3--:R0:W-:Y:S04]  /*be0f0*/  @P6 STG.E.U8 desc[UR40][R46.64], R56 ;  /* 0x000000382e006986 */ /* 0x0081e8000c101128 */
[----:B0-----:R-:W3:Y:S01]  /*be100*/  LDL.LU.64 R46, [R1+0x2638] ;  /* 0x00263800012e7983 */ /* 0x001ee20000300a00 */
[----:B------:R-:W-:Y:S02]  /*be110*/  LOP3.LUT P6, RZ, R54, 0x80000000, RZ, 0xc0, !PT ;  /* 0x8000000036ff7812 */ /* 0x000fe400078cc0ff */
[----:B------:R-:W-:Y:S02]  /*be120*/  PRMT R56, R59, 0x7772, RZ ;  /* 0x000077723b387816 */ /* 0x000fe400000000ff */
[C---:B------:R-:W-:Y:S02]  /*be130*/  LOP3.LUT P5, RZ, R53.reuse, 0x4000, RZ, 0xc0, !PT ;  /* 0x0000400035ff7812 */ /* 0x040fe400078ac0ff */
[----:B------:R-:W-:-:S02]  /*be140*/  LOP3.LUT P4, RZ, R53, 0x8000, RZ, 0xc0, !PT ;  /* 0x0000800035ff7812 */ /* 0x000fc4000788c0ff */
[----:B------:R-:W-:-:S05]  /*be150*/  LOP3.LUT P3, RZ, R53, 0x10000, RZ, 0xc0, !PT ;  /* 0x0001000035ff7812 */ /* 0x000fca000786c0ff */
[----:B--2---:R0:W-:Y:S01]  /*be160*/  @P6 STG.E.U8 desc[UR40][R50.64], R56 ;  /* 0x0000003832006986 */ /* 0x0041e2000c101128 */
[C---:B------:R-:W-:Y:S02]  /*be170*/  LOP3.LUT P6, RZ, R54.reuse, 0x40000000, RZ, 0xc0, !PT ;  /* 0x4000000036ff7812 */ /* 0x040fe400078cc0ff */
[----:B0-----:R-:W-:Y:S01]  /*be180*/  PRMT R56, R59, 0x7773, RZ ;  /* 0x000077733b387816 */ /* 0x001fe200000000ff */
[----:B------:R-:W2:Y:S10]  /*be190*/  LDL.LU.64 R50, [R1+0x30c8] ;  /* 0x0030c80001327983 */ /* 0x000eb40000300a00 */
[----:B------:R0:W-:Y:S01]  /*be1a0*/  @P6 STG.E.U8 desc[UR40][R22.64], R56 ;  /* 0x0000003816006986 */ /* 0x0001e2000c101128 */
[----:B------:R-:W-:-:S02]  /*be1b0*/  LOP3.LUT P6, RZ, R54, 0x20000000, RZ, 0xc0, !PT ;  /* 0x2000000036ff7812 */ /* 0x000fc400078cc0ff */
        /* <DEDUP_REMOVED lines=12> */
[----:B------:R0:W-:Y:S02]  /*be280*/  @P5 STG.E.U8 desc[UR40][R12.64], R56 ;  /* 0x000000380c005986 */ /* 0x0001e4000c101128 */
[----:B0-----:R-:W-:-:S05]  /*be290*/  PRMT R56, R52, 0x7771, RZ ;  /* 0x0000777134387816 */ /* 0x001fca00000000ff */
[----:B----4-:R0:W-:Y:S02]  /*be2a0*/  @P4 STG.E.U8 desc[UR40][R10.64], R56 ;  /* 0x000000380a004986 */ /* 0x0101e4000c101128 */
[----:B0-----:R-:W-:-:S05]  /*be2b0*/  PRMT R56, R52, 0x7772, RZ ;  /* 0x0000777234387816 */ /* 0x001fca00000000ff */
[----:B------:R0:W-:Y:S02]  /*be2c0*/  @P3 STG.E.U8 desc[UR40][R8.64], R56 ;  /* 0x0000003808003986 */ /* 0x0001e4000c101128 */
[----:B0-----:R-:W-:Y:S02]  /*be2d0*/  PRMT R56, R52, 0x7773, RZ ;  /* 0x0000777334387816 */ /* 0x001fe400000000ff */
[----:B------:R-:W4:Y:S01]  /*be2e0*/  LDL.LU R52, [R1+0x30c4] ;  /* 0x0030c40001347983 */ /* 0x000f220000300800 */
[C---:B------:R-:W-:Y:S02]  /*be2f0*/  LOP3.LUT P2, RZ, R53.reuse, 0x20000, RZ, 0xc0, !PT ;  /* 0x0002000035ff7812 */ /* 0x040fe4000784c0ff */
[C---:B------:R-:W-:Y:S02]  /*be300*/  LOP3.LUT P1, RZ, R53.reuse, 0x40000, RZ, 0xc0, !PT ;  /* 0x0004000035ff7812 */ /* 0x040fe4000782c0ff */
[----:B------:R-:W-:-:S09]  /*be310*/  LOP3.LUT P0, RZ, R53, 0x80000, RZ, 0xc0, !PT ;  /* 0x0008000035ff7812 */ /* 0x000fd2000780c0ff */
[----:B------:R0:W-:Y:S02]  /*be320*/  @P2 STG.E.U8 desc[UR40][R60.64], R56 ;  /* 0x000000383c002986 */ /* 0x0001e4000c101128 */
[----:B0-----:R-:W-:-:S05]  /*be330*/  PRMT R56, R36, 0x7770, RZ ;  /* 0x0000777024387816 */ /* 0x001fca00000000ff */
[----:B------:R0:W-:Y:S02]  /*be340*/  @P1 STG.E.U8 desc[UR40][R6.64], R56 ;  /* 0x0000003806001986 */ /* 0x0001e4000c101128 */
[----:B0-----:R-:W-:-:S05]  /*be350*/  PRMT R56, R36, 0x7771, RZ ;  /* 0x0000777124387816 */ /* 0x001fca00000000ff */
[----:B---3--:R0:W-:Y:S04]  /*be360*/  @P0 STG.E.U8 desc[UR40][R46.64], R56 ;  /* 0x000000382e000986 */ /* 0x0081e8000c101128 */
[----:B0-----:R-:W3:Y:S01]  /*be370*/  LDL.LU.64 R46, [R1+0x2630] ;  /* 0x00263000012e7983 */ /* 0x001ee20000300a00 */
[----:B------:R-:W-:-:S03]  /*be380*/  LOP3.LUT R54, R54, 0xfffbffff, RZ, 0xc0, !PT ;  /* 0xfffbffff36367812 */ /* 0x000fc600078ec0ff */
[----:B------:R-:W2:Y:S04]  /*be390*/  LDL.LU.64 R14, [R1+0x2628] ;  /* 0x00262800010e7983 */ /* 0x000ea80000300a00 */
[----:B------:R-:W2:Y:S04]  /*be3a0*/  LDL.LU.64 R60, [R1+0x2620] ;  /* 0x00262000013c7983 */ /* 0x000ea80000300a00 */
[----:B------:R-:W2:Y:S04]  /*be3b0*/  LDL.LU.64 R12, [R1+0x2618] ;  /* 0x00261800010c7983 */ /* 0x000ea80000300a00 */
[----:B------:R-:W2:Y:S04]  /*be3c0*/  LDL.LU.64 R8, [R1+0x2610] ;  /* 0x0026100001087983 */ /* 0x000ea80000300a00 */
[----:B------:R-:W2:Y:S01]  /*be3d0*/  LDL.LU R37, [R1+0x224] ;  /* 0x0002240001257983 */ /* 0x000ea20000300800 */
[----:B------:R-:W-:-:S03]  /*be3e0*/  LOP3.LUT P3, RZ, R53, 0x100000, RZ, 0xc0, !PT ;  /* 0x0010000035ff7812 */ /* 0x000fc6000786c0ff */
[----:B------:R-:W2:Y:S01]  /*be3f0*/  LDL.LU.64 R6, [R1+0x2608] ;  /* 0x0026080001067983 */ /* 0x000ea20000300a00 */
[C---:B------:R-:W-:Y:S02]  /*be400*/  LOP3.LUT P2, RZ, R53.reuse, 0x200000, RZ, 0xc0, !PT ;  /* 0x0020000035ff7812 */ /* 0x040fe4000784c0ff */
[C---:B------:R-:W-:Y:S02]  /*be410*/  LOP3.LUT P1, RZ, R53.reuse, 0x400000, RZ, 0xc0, !PT ;  /* 0x0040000035ff7812 */ /* 0x040fe4000782c0ff */
[----:B------:R-:W-:Y:S02]  /*be420*/  LOP3.LUT P0, RZ, R53, 0x800000, RZ, 0xc0, !PT ;  /* 0x0080000035ff7812 */ /* 0x000fe4000780c0ff */
[----:B----4-:R-:W-:-:S13]  /*be430*/  LOP3.LUT P6, RZ, R52, 0x1, RZ, 0xc0, !PT ;  /* 0x0000000134ff7812 */ /* 0x010fda00078cc0ff */
        /* <DEDUP_REMOVED lines=23> */
[----:B------:R-:W-:-:S05]  /*be5b0*/  PRMT R53, R36, 0x7772, RZ ;  /* 0x0000777224357816 */ /* 0x000fca00000000ff */
[----:B---3--:R0:W-:Y:S04]  /*be5c0*/  @P3 STG.E.U8 desc[UR40][R46.64], R53 ;  /* 0x000000352e003986 */ /* 0x0081e8000c101128 */
[----:B0-----:R-:W3:Y:S04]  /*be5d0*/  LDL.LU.64 R46, [R1+0x2600] ;  /* 0x00260000012e7983 */ /* 0x001ee80000300a00 */
[----:B------:R-:W4:Y:S04]  /*be5e0*/  LDL.LU R10, [R1+0x228] ;  /* 0x00022800010a7983 */ /* 0x000f280000300800 */
[----:B------:R-:W3:Y:S04]  /*be5f0*/  LDL.LU.64 R56, [R1+0x25f8] ;  /* 0x0025f80001387983 */ /* 0x000ee80000300a00 */
[----:B------:R-:W3:Y:S01]  /*be600*/  LDL.LU.64 R58, [R1+0x25f0] ;  /* 0x0025f000013a7983 */ /* 0x000ee20000300a00 */
[----:B------:R-:W-:-:S03]  /*be610*/  PRMT R53, R36, 0x7773, RZ ;  /* 0x0000777324357816 */ /* 0x000fc600000000ff */
[----:B------:R-:W3:Y:S04]  /*be620*/  LDL.LU.64 R22, [R1+0x25e8] ;  /* 0x0025e80001167983 */ /* 0x000ee80000300a00 */
[----:B--2---:R0:W-:Y:S02]  /*be630*/  @P2 STG.E.U8 desc[UR40][R14.64], R53 ;  /* 0x000000350e002986 */ /* 0x0041e4000c101128 */
[----:B0-----:R-:W-:-:S05]  /*be640*/  PRMT R53, R37, 0x7770, RZ ;  /* 0x0000777025357816 */ /* 0x001fca00000000ff */
[----:B------:R0:W-:Y:S04]  /*be650*/  @P1 STG.E.U8 desc[UR40][R60.64], R53 ;  /* 0x000000353c001986 */ /* 0x0001e8000c101128 */
[----:B0-----:R-:W2:Y:S04]  /*be660*/  LDL.LU R60, [R1+0x22c] ;  /* 0x00022c00013c7983 */ /* 0x001ea80000300800 */
[----:B------:R-:W2:Y:S04]  /*be670*/  LDL.LU.64 R20, [R1+0x25e0] ;  /* 0x0025e00001147983 */ /* 0x000ea80000300a00 */
[----:B------:R-:W2:Y:S01]  /*be680*/  LDL.LU.64 R18, [R1+0x25d8] ;  /* 0x0025d80001127983 */ /* 0x000ea20000300a00 */
[----:B------:R-:W-:-:S03]  /*be690*/  PRMT R53, R37, 0x7771, RZ ;  /* 0x0000777125357816 */ /* 0x000fc600000000ff */
[----:B------:R-:W2:Y:S04]  /*be6a0*/  LDL.LU R61, [R1+0x210] ;  /* 0x00021000013d7983 */ /* 0x000ea80000300800 */
[----:B------:R-:W2:Y:S04]  /*be6b0*/  LDL.LU.64 R16, [R1+0x25d0] ;  /* 0x0025d00001107983 */ /* 0x000ea80000300a00 */
[----:B------:R-:W2:Y:S04]  /*be6c0*/  LDL.LU.64 R14, [R1+0x25c8] ;  /* 0x0025c800010e7983 */ /* 0x000ea80000300a00 */
[----:B------:R0:W-:Y:S02]  /*be6d0*/  @P0 STG.E.U8 desc[UR40][R12.64], R53 ;  /* 0x000000350c000986 */ /* 0x0001e4000c101128 */
[----:B0-----:R-:W-:-:S02]  /*be6e0*/  PRMT R53, R37, 0x7772, RZ ;  /* 0x0000777225357816 */ /* 0x001fc400000000ff */
[----:B------:R-:W2:Y:S04]  /*be6f0*/  LDL.LU.64 R12, [R1+0x25c0] ;  /* 0x0025c000010c7983 */ /* 0x000ea80000300a00 */
[----:B------:R0:W-:Y:S01]  /*be700*/  @P6 STG.E.U8 desc[UR40][R8.64], R53 ;  /* 0x0000003508006986 */ /* 0x0001e2000c101128 */
[C---:B------:R-:W-:Y:S02]  /*be710*/  LOP3.LUT P6, RZ, R54.reuse, 0x2000000, RZ, 0xc0, !PT ;  /* 0x0200000036ff7812 */ /* 0x040fe400078cc0ff */
[----:B0-----:R-:W-:Y:S01]  /*be720*/  PRMT R53, R37, 0x7773, RZ ;  /* 0x0000777325357816 */ /* 0x001fe200000000ff */
[----:B------:R-:W2:Y:S04]  /*be730*/  LDL.LU.64 R8, [R1+0x25b8] ;  /* 0x0025b80001087983 */ /* 0x000ea80000300a00 */
[----:B------:R-:W2:Y:S06]  /*be740*/  LDL.LU.64 R36, [R1+0x25b0] ;  /* 0x0025b00001247983 */ /* 0x000eac0000300a00 */
[----:B------:R0:W-:Y:S01]  /*be750*/  @P6 STG.E.U8 desc[UR40][R6.64], R53 ;  /* 0x0000003506006986 */ /* 0x0001e2000c101128 */
[----:B------:R-:W-:-:S03]  /*be760*/  LOP3.LUT P6, RZ, R54, 0x1000000, RZ, 0xc0, !PT ;  /* 0x0100000036ff7812 */ /* 0x000fc600078cc0ff */
[----:B0-----:R-:W2:Y:S04]  /*be770*/  LDL.LU.64 R6, [R1+0x25a8] ;  /* 0x0025a80001067983 */ /* 0x001ea80000300a00 */
[----:B------:R-:W2:Y:S01]  /*be780*/  LDL.LU R11, [R1+0x214] ;  /* 0x00021400010b7983 */ /* 0x000ea20000300800 */
[----:B----4-:R-:W-:-:S05]  /*be790*/  PRMT R53, R10, 0x7770, RZ ;  /* 0x000077700a357816 */ /* 0x010fca00000000ff */
        /* <DEDUP_REMOVED lines=12> */
[----:B--2---:R-:W-:-:S11]  /*be860*/  PRMT R53, R60, 0x7770, RZ ;  /* 0x000077703c357816 */ /* 0x004fd600000000ff */
        /* <DEDUP_REMOVED lines=24> */
[----:B---3--:R0:W-:Y:S04]  /*be9f0*/  @P0 STG.E.U8 desc[UR40][R46.64], R53 ;  /* 0x000000352e000986 */ /* 0x0081e8000c101128 */
[----:B0-----:R-:W2:Y:S04]  /*bea00*/  LDL.LU.64 R46, [R1+0x2598] ;  /* 0x00259800012e7983 */ /* 0x001ea80000300a00 */
[----:B------:R-:W3:Y:S04]  /*bea10*/  LDL.LU.64 R12, [R1+0x2590] ;  /* 0x00259000010c7983 */ /* 0x000ee80000300a00 */
[----:B------:R-:W4:Y:S04]  /*bea20*/  LDL.LU.64 R8, [R1+0x2588] ;  /* 0x0025880001087983 */ /* 0x000f280000300a00 */
[----:B------:R-:W3:Y:S04]  /*bea30*/  LDL.LU.64 R36, [R1+0x2580] ;  /* 0x0025800001247983 */ /* 0x000ee80000300a00 */
[----:B------:R-:W3:Y:S04]  /*bea40*/  LDL.LU.64 R60, [R1+0x2578] ;  /* 0x00257800013c7983 */ /* 0x000ee80000300a00 */
[----:B------:R-:W3:Y:S04]  /*bea50*/  LDL.LU.64 R6, [R1+0x2570] ;  /* 0x0025700001067983 */ /* 0x000ee80000300a00 */
[----:B------:R-:W3:Y:S01]  /*bea60*/  LDL.LU R57, [R1+0x218] ;  /* 0x0002180001397983 */ /* 0x000ee20000300800 */
        /* <DEDUP_REMOVED lines=18> */
[----:B--2---:R0:W-:Y:S04]  /*beb90*/  @P3 STG.E.U8 desc[UR40][R46.64], R53 ;  /* 0x000000352e003986 */ /* 0x0041e8000c101128 */
[----:B0-----:R-:W2:Y:S04]  /*beba0*/  LDL.LU.64 R46, [R1+0x2568] ;  /* 0x00256800012e7983 */ /* 0x001ea80000300a00 */
[----:B------:R-:W2:Y:S04]  /*bebb0*/  LDL.LU R10, [R1+0x21c] ;  /* 0x00021c00010a7983 */ /* 0x000ea80000300800 */
[----:B------:R-:W2:Y:S04]  /*bebc0*/  LDL.LU.64 R58, [R1+0x2560] ;  /* 0x00256000013a7983 */ /* 0x000ea80000300a00 */
[----:B------:R-:W2:Y:S04]  /*bebd0*/  LDL.LU.64 R22, [R1+0x2558] ;  /* 0x0025580001167983 */ /* 0x000ea80000300a00 */
[----:B------:R-:W2:Y:S01]  /*bebe0*/  LDL.LU.64 R20, [R1+0x2550] ;  /* 0x0025500001147983 */ /* 0x000ea20000300a00 */
[----:B------:R-:W-:-:S02]  /*bebf0*/  LOP3.LUT R54, R54, 0xffff7fff, RZ, 0xc0, !PT ;  /* 0xffff7fff36367812 */ /* 0x000fc400078ec0ff */
[----:B------:R-:W-:Y:S01]  /*bec00*/  LOP3.LUT P2, RZ, R52, 0x100, RZ, 0xc0, !PT ;  /* 0x0000010034ff7812 */ /* 0x000fe2000784c0ff */
[----:B------:R-:W2:Y:S01]  /*bec10*/  LDL.LU.64 R18, [R1+0x2548] ;  /* 0x0025480001127983 */ /* 0x000ea20000300a00 */
[----:B------:R-:W-:Y:S02]  /*bec20*/  @P6 LOP3.LUT R54, R54, 0x8000, RZ, 0xfc, !PT ;  /* 0x0000800036366812 */ /* 0x000fe400078efcff */
[----:B------:R-:W-:Y:S02]  /*bec30*/  LOP3.LUT P6, RZ, R52, 0x2000, RZ, 0xc0, !PT ;  /* 0x0000200034ff7812 */ /* 0x000fe400078cc0ff */
[----:B------:R-:W-:Y:S02]  /*bec40*/  PRMT R53, R11, 0x7772, RZ ;  /* 0x000077720b357816 */ /* 0x000fe400000000ff */
[----:B------:R-:W-:Y:S02]  /*bec50*/  LOP3.LUT R54, R54, 0xfffeffff, RZ, 0xc0, !PT ;  /* 0xfffeffff36367812 */ /* 0x000fe400078ec0ff */
[----:B------:R-:W-:-:S03]  /*bec60*/  LOP3.LUT P1, RZ, R52, 0x200, RZ, 0xc0, !PT ;  /* 0x0000020034ff7812 */ /* 0x000fc6000782c0ff */
[----:B---3--:R0:W-:Y:S04]  /*bec70*/  @P2 STG.E.U8 desc[UR40][R12.64], R53 ;  /* 0x000000350c002986 */ /* 0x0081e8000c101128 */
[----:B------:R-:W-:Y:S02]  /*bec80*/  @P6 LOP3.LUT R54, R54, 0x10000, RZ, 0xfc, !PT ;  /* 0x0001000036366812 */ /* 0x000fe400078efcff */
[C---:B------:R-:W-:Y:S02]  /*bec90*/  LOP3.LUT P6, RZ, R52.reuse, 0x1000, RZ, 0xc0, !PT ;  /* 0x0000100034ff7812 */ /* 0x040fe400078cc0ff */
[----:B0-----:R-:W-:Y:S02]  /*beca0*/  PRMT R53, R11, 0x7773, RZ ;  /* 0x000077730b357816 */ /* 0x001fe400000000ff */
[----:B------:R-:W3:Y:S04]  /*becb0*/  LDL.LU R11, [R1+0x200] ;  /* 0x00020000010b7983 */ /* 0x000ee80000300800 */
[----:B------:R-:W3:Y:S01]  /*becc0*/  LDL.LU.64 R16, [R1+0x2540] ;  /* 0x0025400001107983 */ /* 0x000ee20000300a00 */
[----:B------:R-:W-:-:S02]  /*becd0*/  LOP3.LUT P0, RZ, R52, 0x400, RZ, 0xc0, !PT ;  /* 0x0000040034ff7812 */ /* 0x000fc4000780c0ff */
[----:B------:R-:W-:Y:S01]  /*bece0*/  LOP3.LUT R54, R54, 0xfffdffff, RZ, 0xc0, !PT ;  /* 0xfffdffff36367812 */ /* 0x000fe200078ec0ff */
[----:B----4-:R0:W-:Y:S04]  /*becf0*/  @P1 STG.E.U8 desc[UR40][R8.64], R53 ;  /* 0x0000003508001986 */ /* 0x0101e8000c101128 */
[----:B------:R-:W4:Y:S04]  /*bed00*/  LDL.LU.64 R14, [R1+0x2538] ;  /* 0x00253800010e7983 */ /* 0x000f280000300a00 */
[----:B------:R-:W3:Y:S01]  /*bed10*/  LDL.LU.64 R12, [R1+0x2530] ;  /* 0x00253000010c7983 */ /* 0x000ee20000300a00 */
[----:B------:R-:W-:-:S02]  /*bed20*/  @P6 LOP3.LUT R54, R54, 0x20000, RZ, 0xfc, !PT ;  /* 0x0002000036366812 */ /* 0x000fc400078efcff */
[----:B------:R-:W-:Y:S02]  /*bed30*/  LOP3.LUT P6, RZ, R52, 0x800, RZ, 0xc0, !PT ;  /* 0x0000080034ff7812 */ /* 0x000fe400078cc0ff */
[C---:B0-----:R-:W-:Y:S01]  /*bed40*/  PRMT R53, R57.reuse, 0x7770, RZ ;  /* 0x0000777039357816 */ /* 0x041fe200000000ff */
[----:B------:R-:W3:Y:S04]  /*bed50*/  LDL.LU.64 R8, [R1+0x2528] ;  /* 0x0025280001087983 */ /* 0x000ee80000300a00 */
[----:B------:R0:W-:Y:S02]  /*bed60*/  @P0 STG.E.U8 desc[UR40][R36.64], R53 ;  /* 0x0000003524000986 */ /* 0x0001e4000c101128 */
[----:B0-----:R-:W-:Y:S02]  /*bed70*/  PRMT R53, R57, 0x7771, RZ ;  /* 0x0000777139357816 */ /* 0x001fe400000000ff */
[----:B------:R-:W3:Y:S04]  /*bed80*/  LDL.LU.64 R36, [R1+0x2520] ;  /* 0x0025200001247983 */ /* 0x000ee80000300a00 */
        /* <DEDUP_REMOVED lines=23> */
[----:B---3--:R-:W-:-:S11]  /*bef00*/  PRMT R53, R11, 0x7770, RZ ;  /* 0x000077700b357816 */ /* 0x008fd600000000ff */
        /* <DEDUP_REMOVED lines=32> */
[----:B------:R-:W-:Y:S02]  /*bf110*/  LOP3.LUT R54, R54, 0xfffffffb, RZ, 0xc0, !PT ;  /* 0xfffffffb36367812 */ /* 0x000fe400078ec0ff */
[C---:B------:R-:W-:Y:S02]  /*bf120*/  LOP3.LUT P2, RZ, R52.reuse, 0x8000000, RZ, 0xc0, !PT ;  /* 0x0800000034ff7812 */ /* 0x040fe4000784c0ff */
[C---:B------:R-:W-:Y:S02]  /*bf130*/  LOP3.LUT P1, RZ, R52.reuse, 0x10000000, RZ, 0xc0, !PT ;  /* 0x1000000034ff7812 */ /* 0x040fe4000782c0ff */
[----:B------:R-:W-:Y:S02]  /*bf140*/  LOP3.LUT P0, RZ, R52, 0x20000000, RZ, 0xc0, !PT ;  /* 0x2000000034ff7812 */ /* 0x000fe4000780c0ff */
[----:B--2---:R-:W-:-:S05]  /*bf150*/  PRMT R53, R9, 0x7770, RZ ;  /* 0x0000777009357816 */ /* 0x004fca00000000ff */
[----:B------:R0:W-:Y:S04]  /*bf160*/  @P3 STG.E.U8 desc[UR40][R46.64], R53 ;  /* 0x000000352e003986 */ /* 0x0001e8000c101128 */
[----:B0-----:R-:W2:Y:S01]  /*bf170*/  LDL.LU.64 R46, [R1+0x24d0] ;  /* 0x0024d000012e7983 */ /* 0x001ea20000300a00 */
[----:B---3--:R-:W-:-:S03]  /*bf180*/  LOP3.LUT P6, RZ, R51, 0x40, RZ, 0xc0, !PT ;  /* 0x0000004033ff7812 */ /* 0x008fc600078cc0ff */
[----:B------:R-:W3:Y:S04]  /*bf190*/  LDL.LU.64 R56, [R1+0x24c8] ;  /* 0x0024c80001387983 */ /* 0x000ee80000300a00 */
[----:B------:R-:W3:Y:S04]  /*bf1a0*/  LDL.LU.64 R58, [R1+0x24c0] ;  /* 0x0024c000013a7983 */ /* 0x000ee80000300a00 */
[----:B------:R-:W3:Y:S04]  /*bf1b0*/  LDL.LU R19, [R1+0x1f0] ;  /* 0x0001f00001137983 */ /* 0x000ee80000300800 */
[----:B------:R-:W3:Y:S04]  /*bf1c0*/  LDL.LU.64 R22, [R1+0x24b8] ;  /* 0x0024b80001167983 */ /* 0x000ee80000300a00 */
[----:B------:R-:W3:Y:S01]  /*bf1d0*/  LDL.LU.64 R20, [R1+0x24b0] ;  /* 0x0024b00001147983 */ /* 0x000ee20000300a00 */
[----:B------:R-:W-:-:S03]  /*bf1e0*/  PRMT R53, R9, 0x7771, RZ ;  /* 0x0000777109357816 */ /* 0x000fc600000000ff */
[----:B------:R-:W3:Y:S01]  /*bf1f0*/  LDL.LU.64 R16, [R1+0x24a8] ;  /* 0x0024a80001107983 */ /* 0x000ee20000300a00 */
        /* <DEDUP_REMOVED lines=18> */
[----:B----4-:R0:W-:Y:S10]  /*bf320*/  @P2 STG.E.U8 desc[UR40][R12.64], R53 ;  /* 0x000000350c002986 */ /* 0x0101f4000c101128 */
[----:B------:R-:W-:-:S02]  /*bf330*/  @P6 LOP3.LUT R54, R54, 0x100, RZ, 0xfc, !PT ;  /* 0x0000010036366812 */ /* 0x000fc400078efcff */
[----:B------:R-:W-:Y:S02]  /*bf340*/  LOP3.LUT P6, RZ, R52, 0x80000000, RZ, 0xc0, !PT ;  /* 0x8000000034ff7812 */ /* 0x000fe400078cc0ff */
[----:B0-----:R-:W-:Y:S02]  /*bf350*/  PRMT R53, R9, 0x7772, RZ ;  /* 0x0000777209357816 */ /* 0x001fe400000000ff */
[----:B------:R-:W-:-:S03]  /*bf360*/  LOP3.LUT R54, R54, 0xfffffdff, RZ, 0xc0, !PT ;  /* 0xfffffdff36367812 */ /* 0x000fc600078ec0ff */
[----:B------:R0:W-:Y:S06]  /*bf370*/  @P1 STG.E.U8 desc[UR40][R10.64], R53 ;  /* 0x000000350a001986 */ /* 0x0001ec000c101128 */
[----:B------:R-:W-:Y:S02]  /*bf380*/  @P6 LOP3.LUT R54, R54, 0x200, RZ, 0xfc, !PT ;  /* 0x0000020036366812 */ /* 0x000fe400078efcff */
[----:B------:R-:W-:Y:S02]  /*bf390*/  LOP3.LUT P6, RZ, R52, 0x40000000, RZ, 0xc0, !PT ;  /* 0x4000000034ff7812 */ /* 0x000fe400078cc0ff */
[----:B0-----:R-:W-:-:S05]  /*bf3a0*/  PRMT R53, R9, 0x7773, RZ ;  /* 0x0000777309357816 */ /* 0x001fca00000000ff */
[----:B------:R0:W-:Y:S04]  /*bf3b0*/  @P0 STG.E.U8 desc[UR40][R60.64], R53 ;  /* 0x000000353c000986 */ /* 0x0001e8000c101128 */
[----:B0-----:R-:W4:Y:S04]  /*bf3c0*/  LDL.LU R60, [R1+0x1f4] ;  /* 0x0001f400013c7983 */ /* 0x001f280000300800 */
[----:B------:R-:W4:Y:S01]  /*bf3d0*/  LDL.LU.64 R14, [R1+0x24a0] ;  /* 0x0024a000010e7983 */ /* 0x000f220000300a00 */
[----:B------:R-:W-:-:S03]  /*bf3e0*/  PRMT R53, R18, 0x7770, RZ ;  /* 0x0000777012357816 */ /* 0x000fc600000000ff */
[----:B------:R-:W4:Y:S04]  /*bf3f0*/  LDL.LU.64 R12, [R1+0x2498] ;  /* 0x00249800010c7983 */ /* 0x000f280000300a00 */
[----:B------:R-:W4:Y:S04]  /*bf400*/  LDL.LU.64 R10, [R1+0x2490] ;  /* 0x00249000010a7983 */ /* 0x000f280000300a00 */
[----:B------:R0:W-:Y:S01]  /*bf410*/  @P6 STG.E.U8 desc[UR40][R36.64], R53 ;  /* 0x0000003524006986 */ /* 0x0001e2000c101128 */
[----:B------:R-:W-:-:S03]  /*bf420*/  LOP3.LUT P6, RZ, R54, 0x200, RZ, 0xc0, !PT ;  /* 0x0000020036ff7812 */ /* 0x000fc600078cc0ff */
[----:B------:R-:W4:Y:S04]  /*bf430*/  LDL.LU.64 R8, [R1+0x2488] ;  /* 0x0024880001087983 */ /* 0x000f280000300a00 */
[----:B------:R-:W4:Y:S01]  /*bf440*/  LDL.LU R61, [R1+0x1f8] ;  /* 0x0001f800013d7983 */ /* 0x000f220000300800 */
[----:B0-----:R-:W-:-:S03]  /*bf450*/  PRMT R53, R18, 0x7771, RZ ;  /* 0x0000777112357816 */ /* 0x001fc600000000ff */
[----:B------:R-:W4:Y:S04]  /*bf460*/  LDL.LU.64 R36, [R1+0x2480] ;  /* 0x0024800001247983 */ /* 0x000f280000300a00 */
        /* <DEDUP_REMOVED lines=23> */
[C---:B------:R-:W-:Y:S02]  /*bf5e0*/  LOP3.LUT P4, RZ, R51.reuse, 0x100, RZ, 0xc0, !PT ;  /* 0x0000010033ff7812 */ /* 0x040fe4000788c0ff */
[C---:B------:R-:W-:Y:S02]  /*bf5f0*/  LOP3.LUT P3, RZ, R51.reuse, 0x200, RZ, 0xc0, !PT ;  /* 0x0000020033ff7812 */ /* 0x040fe4000786c0ff */
[C---:B------:R-:W-:Y:S02]  /*bf600*/  LOP3.LUT P2, RZ, R51.reuse, 0x400, RZ, 0xc0, !PT ;  /* 0x0000040033ff7812 */ /* 0x040fe4000784c0ff */
[----:B------:R-:W-:-:S02]  /*bf610*/  LOP3.LUT P1, RZ, R51, 0x800, RZ, 0xc0, !PT ;  /* 0x0000080033ff7812 */ /* 0x000fc4000782c0ff */
[----:B------:R-:W-:Y:S02]  /*bf620*/  LOP3.LUT P0, RZ, R51, 0x1000, RZ, 0xc0, !PT ;  /* 0x0000100033ff7812 */ /* 0x000fe4000780c0ff */
[----:B----4-:R-:W-:-:S05]  /*bf630*/  PRMT R53, R60, 0x7770, RZ ;  /* 0x000077703c357816 */ /* 0x010fca00000000ff */
[----:B------:R0:W-:Y:S02]  /*bf640*/  @P6 STG.E.U8 desc[UR40][R14.64], R53 ;  /* 0x000000350e006986 */ /* 0x0001e4000c101128 */
[----:B0-----:R-:W-:-:S05]  /*bf650*/  PRMT R53, R60, 0x7771, RZ ;  /* 0x000077713c357816 */ /* 0x001fca00000000ff */
        /* <DEDUP_REMOVED lines=15> */
[----:B------:R-:W3:Y:S04]  /*bf750*/  LDL.LU R60, [R1+0x1fc] ;  /* 0x0001fc00013c7983 */ /* 0x000ee80000300800 */
        /* <DEDUP_REMOVED lines=24> */
[----:B------:R-:W2:Y:S04]  /*bf8e0*/  LDL.LU.64 R22, [R1+0x2428] ;  /* 0x0024280001167983 */ /* 0x000ea80000300a00 */
[----:B------:R-:W2:Y:S01]  /*bf8f0*/  LDL.LU.64 R20, [R1+0x2420] ;  /* 0x0024200001147983 */ /* 0x000ea20000300a00 */
[----:B------:R-:W-:-:S03]  /*bf900*/  LOP3.LUT R52, R52, 0x7fffffff, RZ, 0xc0, !PT ;  /* 0x7fffffff34347812 */ /* 0x000fc600078ec0ff */
[----:B------:R-:W2:Y:S01]  /*bf910*/  LDL.LU.64 R18, [R1+0x2418] ;  /* 0x0024180001127983 */ /* 0x000ea20000300a00 */
[C---:B------:R-:W-:Y:S02]  /*bf920*/  LOP3.LUT P2, RZ, R51.reuse, 0x4000, RZ, 0xc0, !PT ;  /* 0x0000400033ff7812 */ /* 0x040fe4000784c0ff */
[----:B------:R-:W-:Y:S02]  /*bf930*/  LOP3.LUT R54, R54, 0xfffffffe, RZ, 0xc0, !PT ;  /* 0xfffffffe36367812 */ /* 0x000fe400078ec0ff */
[----:B------:R-:W-:Y:S02]  /*bf940*/  @P6 LOP3.LUT R52, R52, 0x80000000, RZ, 0xfc, !PT ;  /* 0x8000000034346812 */ /* 0x000fe400078efcff */
[C---:B------:R-:W-:Y:S02]  /*bf950*/  LOP3.LUT P6, RZ, R51.reuse, 0x80000, RZ, 0xc0, !PT ;  /* 0x0008000033ff7812 */ /* 0x040fe400078cc0ff */
[C---:B------:R-:W-:Y:S02]  /*bf960*/  LOP3.LUT P1, RZ, R51.reuse, 0x8000, RZ, 0xc0, !PT ;  /* 0x0000800033ff7812 */ /* 0x040fe4000782c0ff */
[----:B---3--:R-:W-:Y:S01]  /*bf970*/  PRMT R53, R60, 0x7770, RZ ;  /* 0x000077703c357816 */ /* 0x008fe200000000ff */
[----:B------:R-:W3:Y:S01]  /*bf980*/  LDL.LU.64 R16, [R1+0x2410] ;  /* 0x0024100001107983 */ /* 0x000ee20000300a00 */
[----:B------:R-:W-:-:S03]  /*bf990*/  LOP3.LUT P0, RZ, R51, 0x10000, RZ, 0xc0, !PT ;  /* 0x0001000033ff7812 */ /* 0x000fc6000780c0ff */
[----:B------:R-:W3:Y:S04]  /*bf9a0*/  LDL.LU R61, [R1+0x1e8] ;  /* 0x0001e800013d7983 */ /* 0x000ee80000300800 */
[----:B------:R-:W3:Y:S01]  /*bf9b0*/  LDL.LU.64 R14, [R1+0x2408] ;  /* 0x00240800010e7983 */ /* 0x000ee20000300a00 */
[----:B------:R-:W-:Y:S02]  /*bf9c0*/  @P6 LOP3.LUT R54, R54, 0x1, RZ, 0xfc, !PT ;  /* 0x0000000136366812 */ /* 0x000fe400078efcff */
[----:B------:R-:W-:Y:S01]  /*bf9d0*/  LOP3.LUT P6, RZ, R51, 0x40000, RZ, 0xc0, !PT ;  /* 0x0004000033ff7812 */ /* 0x000fe200078cc0ff */
[----:B------:R0:W-:Y:S01]  /*bf9e0*/  @P2 STG.E.U8 desc[UR40][R12.64], R53 ;  /* 0x000000350c002986 */ /* 0x0001e2000c101128 */
[----:B------:R-:W-:Y:S02]  /*bf9f0*/  LOP3.LUT R54, R54, 0xfffffffd, RZ, 0xc0, !PT ;  /* 0xfffffffd36367812 */ /* 0x000fe400078ec0ff */
[----:B0-----:R-:W-:-:S09]  /*bfa00*/  PRMT R53, R60, 0x7771, RZ ;  /* 0x000077713c357816 */ /* 0x001fd200000000ff */
[----:B------:R-:W-:Y:S02]  /*bfa10*/  @P6 LOP3.LUT R54, R54, 0x2, RZ, 0xfc, !PT ;  /* 0x0000000236366812 */ /* 0x000fe400078efcff */
[C---:B------:R-:W-:Y:S02]  /*bfa20*/  LOP3.LUT P6, RZ, R51.reuse, 0x20000, RZ, 0xc0, !PT ;  /* 0x0002000033ff7812 */ /* 0x040fe400078cc0ff */
[C---:B------:R-:W-:Y:S02]  /*bfa30*/  LOP3.LUT P5, RZ, R51.reuse, 0x4000000, RZ, 0xc0, !PT ;  /* 0x0400000033ff7812 */ /* 0x040fe400078ac0ff */
[C---:B------:R-:W-:Y:S01]  /*bfa40*/  LOP3.LUT P4, RZ, R51.reuse, 0x8000000, RZ, 0xc0, !PT ;  /* 0x0800000033ff7812 */ /* 0x040fe2000788c0ff */
[----:B----4-:R0:W-:Y:S01]  /*bfa50*/  @P1 STG.E.U8 desc[UR40][R10.64], R53 ;  /* 0x000000350a001986 */ /* 0x0101e2000c101128 */
[C---:B------:R-:W-:Y:S02]  /*bfa60*/  LOP3.LUT P3, RZ, R51.reuse, 0x10000000, RZ, 0xc0, !PT ;  /* 0x1000000033ff7812 */ /* 0x040fe4000786c0ff */
[----:B------:R-:W-:-:S02]  /*bfa70*/  LOP3.LUT P2, RZ, R51, 0x20000000, RZ, 0xc0, !PT ;  /* 0x2000000033ff7812 */ /* 0x000fc4000784c0ff */
[----:B------:R-:W-:Y:S01]  /*bfa80*/  LOP3.LUT P1, RZ, R51, 0x40000000, RZ, 0xc0, !PT ;  /* 0x4000000033ff7812 */ /* 0x000fe2000782c0ff */
[----:B------:R-:W4:Y:S01]  /*bfa90*/  LDL.LU.64 R12, [R1+0x2400] ;  /* 0x00240000010c7983 */ /* 0x000f220000300a00 */
[----:B0-----:R-:W-:-:S03]  /*bfaa0*/  PRMT R53, R60, 0x7772, RZ ;  /* 0x000077723c357816 */ /* 0x001fc600000000ff */
[----:B------:R-:W3:Y:S04]  /*bfab0*/  LDL.LU.64 R10, [R1+0x23f8] ;  /* 0x0023f800010a7983 */ /* 0x000ee80000300a00 */
[----:B------:R0:W-:Y:S01]  /*bfac0*/  @P0 STG.E.U8 desc[UR40][R8.64], R53 ;  /* 0x0000003508000986 */ /* 0x0001e2000c101128 */
[----:B------:R-:W-:Y:S02]  /*bfad0*/  LOP3.LUT P0, RZ, R51, 0x80000000, RZ, 0xc0, !PT ;  /* 0x8000000033ff7812 */ /* 0x000fe4000780c0ff */
[----:B------:R-:W-:-:S05]  /*bfae0*/  PRMT R51, R60, 0x7773, RZ ;  /* 0x000077733c337816 */ /* 0x000fca00000000ff */
[----:B------:R1:W-:Y:S01]  /*bfaf0*/  @P6 STG.E.U8 desc[UR40][R36.64], R51 ;  /* 0x0000003324006986 */ /* 0x0003e2000c101128 */
[----:B------:R-:W-:-:S03]  /*bfb00*/  LOP3.LUT P6, RZ, R54, 0x2, RZ, 0xc0, !PT ;  /* 0x0000000236ff7812 */ /* 0x000fc600078cc0ff */
[----:B0-----:R-:W3:Y:S04]  /*bfb10*/  LDL.LU.64 R8, [R1+0x23f0] ;  /* 0x0023f00001087983 */ /* 0x001ee80000300a00 */
[----:B------:R-:W4:Y:S01]  /*bfb20*/  LDL.LU R60, [R1+0x1ec] ;  /* 0x0001ec00013c7983 */ /* 0x000f220000300800 */
[----:B-1----:R-:W-:-:S03]  /*bfb30*/  PRMT R51, R59, 0x7770, RZ ;  /* 0x000077703b337816 */ /* 0x002fc600000000ff */
        /* <DEDUP_REMOVED lines=23> */
[----:B0-----:R-:W-:Y:S02]  /*bfcb0*/  PRMT R51, R50, 0x7773, RZ ;  /* 0x0000777332337816 */ /* 0x001fe400000000ff */
[----:B------:R-:W3:Y:S09]  /*bfcc0*/  LDL.LU R50, [R1+0x30bc] ;  /* 0x0030bc0001327983 */ /* 0x000ef20000300800 */
[----:B------:R0:W-:Y:S02]  /*bfcd0*/  @P6 STG.E.U8 desc[UR40][R14.64], R51 ;  /* 0x000000330e006986 */ /* 0x0001e4000c101128 */
[----:B0-----:R-:W-:-:S05]  /*bfce0*/  PRMT R51, R61, 0x7770, RZ ;  /* 0x000077703d337816 */ /* 0x001fca00000000ff */
[----:B----4-:R0:W-:Y:S02]  /*bfcf0*/  @P5 STG.E.U8 desc[UR40][R12.64], R51 ;  /* 0x000000330c005986 */ /* 0x0101e4000c101128 */
        /* <DEDUP_REMOVED lines=12> */
[----:B------:R-:W4:Y:S04]  /*bfdc0*/  LDL.LU.64 R10, [R1+0x23c0] ;  /* 0x0023c000010a7983 */ /* 0x000f280000300a00 */
[----:B------:R-:W4:Y:S04]  /*bfdd0*/  LDL.LU.64 R8, [R1+0x23b8] ;  /* 0x0023b80001087983 */ /* 0x000f280000300a00 */
[----:B------:R-:W4:Y:S04]  /*bfde0*/  LDL.LU.64 R36, [R1+0x23b0] ;  /* 0x0023b00001247983 */ /* 0x000f280000300a00 */
[----:B------:R-:W4:Y:S04]  /*bfdf0*/  LDL.LU R61, [R1+0x1d0] ;  /* 0x0001d000013d7983 */ /* 0x000f280000300800 */
[----:B------:R-:W4:Y:S01]  /*bfe00*/  LDL.LU.64 R6, [R1+0x23a8] ;  /* 0x0023a80001067983 */ /* 0x000f220000300a00 */
[----:B------:R-:W-:-:S02]  /*bfe10*/  LOP3.LUT R52, R52, 0xfffbffff, RZ, 0xc0, !PT ;  /* 0xfffbffff34347812 */ /* 0x000fc400078ec0ff */
[----:B------:R-:W-:Y:S01]  /*bfe20*/  PRMT R51, R60, 0x7772, RZ ;  /* 0x000077723c337816 */ /* 0x000fe200000000ff */
[----:B------:R-:W4:Y:S01]  /*bfe30*/  LDL.LU R23, [R1+0x1d4] ;  /* 0x0001d40001177983 */ /* 0x000f220000300800 */
[C---:B---3--:R-:W-:Y:S02]  /*bfe40*/  LOP3.LUT P6, RZ, R50.reuse, 0x1000, RZ, 0xc0, !PT ;  /* 0x0000100032ff7812 */ /* 0x048fe400078cc0ff */
[----:B------:R-:W-:-:S11]  /*bfe50*/  LOP3.LUT P3, RZ, R50, 0x1, RZ, 0xc0, !PT ;  /* 0x0000000132ff7812 */ /* 0x000fd6000786c0ff */
        /* <DEDUP_REMOVED lines=8> */
[----:B------:R-:W-:Y:S02]  /*bfee0*/  LOP3.LUT P2, RZ, R50, 0x2, RZ, 0xc0, !PT ;  /* 0x0000000232ff7812 */ /* 0x000fe4000784c0ff */
[----:B------:R-:W-:-:S09]  /*bfef0*/  LOP3.LUT R52, R52, 0xffdfffff, RZ, 0xc0, !PT ;  /* 0xffdfffff34347812 */ /* 0x000fd200078ec0ff */
        /* <DEDUP_REMOVED lines=11> */
[C---:B------:R-:W-:Y:S02]  /*bffb0*/  LOP3.LUT P6, RZ, R50.reuse, 0x20, RZ, 0xc0, !PT ;  /* 0x0000002032ff7812 */ /* 0x040fe400078cc0ff */
[----:B------:R-:W-:Y:S02]  /*bffc0*/  LOP3.LUT P0, RZ, R50, 0x8, RZ, 0xc0, !PT ;  /* 0x0000000832ff7812 */ /* 0x000fe4000780c0ff */
[----:B------:R-:W-:-:S09]  /*bffd0*/  LOP3.LUT R52, R52, 0xfdffffff, RZ, 0xc0, !PT ;  /* 0xfdffffff34347812 */ /* 0x000fd200078ec0ff */
[----:B------:R-:W-:Y:S02]  /*bffe0*/  @P6 LOP3.LUT R52, R52, 0x2000000, RZ, 0xfc, !PT ;  /* 0x0200000034346812 */ /* 0x000fe400078efcff */
[----:B------:R-:W-:Y:S01]  /*bfff0*/  LOP3.LUT P6, RZ, R50, 0x10, RZ, 0xc0, !PT ;  /* 0x0000001032ff7812 */ /* 0x000fe200078cc0ff */
[----:B--2---:R0:W-:Y:S04]  /*c0000*/  @P3 STG.E.U8 desc[UR40][R46.64], R51 ;  /* 0x000000332e003986 */ /* 0x0041e8000c101128 */
[----:B0-----:R-:W2:Y:S04]  /*c0010*/  LDL.LU.64 R46, [R1+0x23a0] ;  /* 0x0023a000012e7983 */ /* 0x001ea80000300a00 */
[----:B------:R-:W3:Y:S04]  /*c0020*/  LDL.LU.64 R56, [R1+0x2398] ;  /* 0x0023980001387983 */ /* 0x000ee80000300a00 */
[----:B------:R-:W3:Y:S01]  /*c0030*/  LDL.LU.64 R58, [R1+0x2390] ;  /* 0x00239000013a7983 */ /* 0x000ee20000300a00 */
[----:B------:R-:W-:-:S05]  /*c0040*/  PRMT R51, R60, 0x7773, RZ ;  /* 0x000077733c337816 */ /* 0x000fca00000000ff */
[----:B----4-:R0:W-:Y:S04]  /*c0050*/  @P2 STG.E.U8 desc[UR40][R12.64], R51 ;  /* 0x000000330c002986 */ /* 0x0101e8000c101128 */
[----:B0-----:R-:W4:Y:S04]  /*c0060*/  LDL.LU R12, [R1+0x1d8] ;  /* 0x0001d800010c7983 */ /* 0x001f280000300800 */
[----:B------:R-:W4:Y:S04]  /*c0070*/  LDL.LU.64 R20, [R1+0x2388] ;  /* 0x0023880001147983 */ /* 0x000f280000300a00 */
[----:B------:R-:W4:Y:S04]  /*c0080*/  LDL.LU.64 R18, [R1+0x2380] ;  /* 0x0023800001127983 */ /* 0x000f280000300a00 */
[----:B------:R-:W4:Y:S01]  /*c0090*/  LDL.LU.64 R16, [R1+0x2378] ;  /* 0x0023780001107983 */ /* 0x000f220000300a00 */
[----:B------:R-:W-:-:S03]  /*c00a0*/  PRMT R51, R61, 0x7770, RZ ;  /* 0x000077703d337816 */ /* 0x000fc600000000ff */
[----:B------:R-:W4:Y:S04]  /*c00b0*/  LDL.LU.64 R14, [R1+0x2370] ;  /* 0x00237000010e7983 */ /* 0x000f280000300a00 */
[----:B------:R0:W-:Y:S02]  /*c00c0*/  @P1 STG.E.U8 desc[UR40][R10.64], R51 ;  /* 0x000000330a001986 */ /* 0x0001e4000c101128 */
[C---:B0-----:R-:W-:Y:S02]  /*c00d0*/  PRMT R51, R61.reuse, 0x7771, RZ ;  /* 0x000077713d337816 */ /* 0x041fe400000000ff */
[----:B------:R-:W4:Y:S04]  /*c00e0*/  LDL.LU.64 R10, [R1+0x2368] ;  /* 0x00236800010a7983 */ /* 0x000f280000300a00 */
[----:B------:R0:W-:Y:S02]  /*c00f0*/  @P0 STG.E.U8 desc[UR40][R8.64], R51 ;  /* 0x0000003308000986 */ /* 0x0001e4000c101128 */
[----:B0-----:R-:W-:-:S02]  /*c0100*/  PRMT R51, R61, 0x7772, RZ ;  /* 0x000077723d337816 */ /* 0x001fc400000000ff */
[----:B------:R-:W4:Y:S04]  /*c0110*/  LDL.LU.64 R8, [R1+0x2360] ;  /* 0x0023600001087983 */ /* 0x000f280000300a00 */
[----:B------:R0:W-:Y:S01]  /*c0120*/  @P6 STG.E.U8 desc[UR40][R36.64], R51 ;  /* 0x0000003324006986 */ /* 0x0001e2000c101128 */
[----:B------:R-:W-:-:S03]  /*c0130*/  LOP3.LUT P6, RZ, R52, 0x2000000, RZ, 0xc0, !PT ;  /* 0x0200000034ff7812 */ /* 0x000fc600078cc0ff */
[----:B0-----:R-:W4:Y:S01]  /*c0140*/  LDL.LU.64 R36, [R1+0x2358] ;  /* 0x0023580001247983 */ /* 0x001f220000300a00 */
[----:B------:R-:W-:-:S03]  /*c0150*/  PRMT R51, R61, 0x7773, RZ ;  /* 0x000077733d337816 */ /* 0x000fc600000000ff */
[----:B------:R-:W4:Y:S06]  /*c0160*/  LDL.LU.64 R60, [R1+0x2350] ;  /* 0x00235000013c7983 */ /* 0x000f2c0000300a00 */
[----:B------:R0:W-:Y:S04]  /*c0170*/  @P6 STG.E.U8 desc[UR40][R6.64], R51 ;  /* 0x0000003306006986 */ /* 0x0001e8000c101128 */
[----:B0-----:R-:W4:Y:S01]  /*c0180*/  LDL.LU.64 R6, [R1+0x2348] ;  /* 0x0023480001067983 */ /* 0x001f220000300a00 */
[----:B------:R-:W-:-:S02]  /*c0190*/  LOP3.LUT P6, RZ, R52, 0x1000000, RZ, 0xc0, !PT ;  /* 0x0100000034ff7812 */ /* 0x000fc400078cc0ff */
[----:B------:R-:W-:Y:S01]  /*c01a0*/  PRMT R51, R23, 0x7770, RZ ;  /* 0x0000777017337816 */ /* 0x000fe200000000ff */
[----:B------:R-:W4:Y:S01]  /*c01b0*/  LDL.LU R13, [R1+0x1c0] ;  /* 0x0001c000010d7983 */ /* 0x000f220000300800 */
[C---:B------:R-:W-:Y:S02]  /*c01c0*/  LOP3.LUT P5, RZ, R50.reuse, 0x2000, RZ, 0xc0, !PT ;  /* 0x0000200032ff7812 */ /* 0x040fe400078ac0ff */
[C---:B------:R-:W-:Y:S02]  /*c01d0*/  LOP3.LUT P4, RZ, R50.reuse, 0x4000, RZ, 0xc0, !PT ;  /* 0x0000400032ff7812 */ /* 0x040fe4000788c0ff */
[C---:B------:R-:W-:Y:S02]  /*c01e0*/  LOP3.LUT P3, RZ, R50.reuse, 0x8000, RZ, 0xc0, !PT ;  /* 0x0000800032ff7812 */ /* 0x040fe4000786c0ff */
[C---:B------:R-:W-:Y:S02]  /*c01f0*/  LOP3.LUT P2, RZ, R50.reuse, 0x10000, RZ, 0xc0, !PT ;  /* 0x0001000032ff7812 */ /* 0x040fe4000784c0ff */
[----:B------:R-:W-:Y:S01]  /*c0200*/  LOP3.LUT P1, RZ, R50, 0x20000, RZ, 0xc0, !PT ;  /* 0x0002000032ff7812 */ /* 0x000fe2000782c0ff */
[----:B--2---:R0:W-:Y:S01]  /*c0210*/  @P6 STG.E.U8 desc[UR40][R46.64], R51 ;  /* 0x000000332e006986 */ /* 0x0041e2000c101128 */
[----:B------:R-:W-:-:S03]  /*c0220*/  LOP3.LUT P6, RZ, R52, 0x800000, RZ, 0xc0, !PT ;  /* 0x0080000034ff7812 */ /* 0x000fc600078cc0ff */
[----:B0-----:R-:W2:Y:S01]  /*c0230*/  LDL.LU.64 R46, [R1+0x2340] ;  /* 0x00234000012e7983 */ /* 0x001ea20000300a00 */
[----:B------:R-:W-:-:S09]  /*c0240*/  PRMT R51, R23, 0x7771, RZ ;  /* 0x0000777117337816 */ /* 0x000fd200000000ff */
[----:B---3--:R0:W-:Y:S01]  /*c0250*/  @P6 STG.E.U8 desc[UR40][R56.64], R51 ;  /* 0x0000003338006986 */ /* 0x0081e2000c101128 */
        /* <DEDUP_REMOVED lines=25> */
[----:B------:R0:W-:Y:S04]  /*c03f0*/  @P1 STG.E.U8 desc[UR40][R6.64], R51 ;  /* 0x0000003306001986 */ /* 0x0001e8000c101128 */
[----:B0-----:R-:W4:Y:S01]  /*c0400*/  LDL.LU.64 R6, [R1+0x2338] ;  /* 0x0023380001067983 */ /* 0x001f220000300a00 */
[----:B------:R-:W-:-:S02]  /*c0410*/  LOP3.LUT P0, RZ, R50, 0x40000, RZ, 0xc0, !PT ;  /* 0x0004000032ff7812 */ /* 0x000fc4000780c0ff */
[----:B------:R-:W-:Y:S02]  /*c0420*/  PRMT R51, R13, 0x7770, RZ ;  /* 0x000077700d337816 */ /* 0x000fe400000000ff */
[----:B------:R-:W-:-:S09]  /*c0430*/  LOP3.LUT P3, RZ, R50, 0x80000, RZ, 0xc0, !PT ;  /* 0x0008000032ff7812 */ /* 0x000fd2000786c0ff */
[----:B--2---:R0:W-:Y:S04]  /*c0440*/  @P0 STG.E.U8 desc[UR40][R46.64], R51 ;  /* 0x000000332e000986 */ /* 0x0041e8000c101128 */
[----:B0-----:R-:W2:Y:S04]  /*c0450*/  LDL.LU.64 R46, [R1+0x2330] ;  /* 0x00233000012e7983 */ /* 0x001ea80000300a00 */
[----:B------:R-:W3:Y:S04]  /*c0460*/  LDL.LU.64 R60, [R1+0x2328] ;  /* 0x00232800013c7983 */ /* 0x000ee80000300a00 */
[----:B------:R-:W3:Y:S04]  /*c0470*/  LDL.LU.64 R10, [R1+0x2320] ;  /* 0x00232000010a7983 */ /* 0x000ee80000300a00 */
[----:B------:R-:W3:Y:S04]  /*c0480*/  LDL.LU.64 R8, [R1+0x2318] ;  /* 0x0023180001087983 */ /* 0x000ee80000300a00 */
[----:B------:R-:W3:Y:S04]  /*c0490*/  LDL.LU.64 R36, [R1+0x2310] ;  /* 0x0023100001247983 */ /* 0x000ee80000300a00 */
[----:B------:R-:W3:Y:S01]  /*c04a0*/  LDL.LU R22, [R1+0x1c4] ;  /* 0x0001c40001167983 */ /* 0x000ee20000300800 */
[----:B------:R-:W-:-:S02]  /*c04b0*/  PRMT R51, R13, 0x7771, RZ ;  /* 0x000077710d337816 */ /* 0x000fc400000000ff */
[----:B------:R-:W-:Y:S02]  /*c04c0*/  LOP3.LUT P6, RZ, R50, 0x80000000, RZ, 0xc0, !PT ;  /* 0x8000000032ff7812 */ /* 0x000fe400078cc0ff */
[----:B------:R-:W-:Y:S01]  /*c04d0*/  LOP3.LUT R52, R52, 0xfffffbff, RZ, 0xc0, !PT ;  /* 0xfffffbff34347812 */ /* 0x000fe200078ec0ff */
[----:B----4-:R0:W-:Y:S04]  /*c04e0*/  @P3 STG.E.U8 desc[UR40][R6.64], R51 ;  /* 0x0000003306003986 */ /* 0x0101e8000c101128 */
[----:B0-----:R-:W4:Y:S06]  /*c04f0*/  LDL.LU.64 R6, [R1+0x2308] ;  /* 0x0023080001067983 */ /* 0x001f2c0000300a00 */
[----:B------:R-:W-:-:S02]  /*c0500*/  @P6 LOP3.LUT R52, R52, 0x400, RZ, 0xfc, !PT ;  /* 0x0000040034346812 */ /* 0x000fc400078efcff */
[C---:B------:R-:W-:Y:S02]  /*c0510*/  LOP3.LUT P6, RZ, R50.reuse, 0x40000000, RZ, 0xc0, !PT ;  /* 0x4000000032ff7812 */ /* 0x040fe400078cc0ff */
[----:B------:R-:W-:Y:S02]  /*c0520*/  LOP3.LUT P2, RZ, R50, 0x100000, RZ, 0xc0, !PT ;  /* 0x0010000032ff7812 */ /* 0x000fe4000784c0ff */
[----:B------:R-:W-:Y:S02]  /*c0530*/  PRMT R51, R13, 0x7772, RZ ;  /* 0x000077720d337816 */ /* 0x000fe400000000ff */
[----:B------:R-:W-:Y:S01]  /*c0540*/  LOP3.LUT R52, R52, 0xfffff7ff, RZ, 0xc0, !PT ;  /* 0xfffff7ff34347812 */ /* 0x000fe200078ec0ff */
[----:B------:R-:W4:Y:S06]  /*c0550*/  LDL.LU R23, [R1+0x1c8] ;  /* 0x0001c80001177983 */ /* 0x000f2c0000300800 */
        /* <DEDUP_REMOVED lines=14> */
[----:B------:R-:W-:Y:S01]  /*c0640*/  LOP3.LUT P6, RZ, R50, 0x2000000, RZ, 0xc0, !PT ;  /* 0x0200000032ff7812 */ /* 0x000fe200078cc0ff */
[----:B--2---:R0:W-:Y:S04]  /*c0650*/  @P2 STG.E.U8 desc[UR40][R46.64], R51 ;  /* 0x000000332e002986 */ /* 0x0041e8000c101128 */
[----:B0-----:R-:W2:Y:S04]  /*c0660*/  LDL.LU.64 R46, [R1+0x2300] ;  /* 0x00230000012e7983 */ /* 0x001ea80000300a00 */
[----:B------:R-:W2:Y:S04]  /*c0670*/  LDL.LU.64 R56, [R1+0x22f8] ;  /* 0x0022f80001387983 */ /* 0x000ea80000300a00 */
[----:B------:R-:W2:Y:S04]  /*c0680*/  LDL.LU.64 R58, [R1+0x22f0] ;  /* 0x0022f000013a7983 */ /* 0x000ea80000300a00 */
[----:B------:R-:W2:Y:S01]  /*c0690*/  LDL.LU.64 R20, [R1+0x22e8] ;  /* 0x0022e80001147983 */ /* 0x000ea20000300a00 */
[----:B------:R-:W-:-:S02]  /*c06a0*/  LOP3.LUT R52, R52, 0xfffeffff, RZ, 0xc0, !PT ;  /* 0xfffeffff34347812 */ /* 0x000fc400078ec0ff */
[----:B------:R-:W-:Y:S02]  /*c06b0*/  PRMT R51, R13, 0x7773, RZ ;  /* 0x000077730d337816 */ /* 0x000fe400000000ff */
[----:B------:R-:W-:Y:S02]  /*c06c0*/  @P6 LOP3.LUT R52, R52, 0x10000, RZ, 0xfc, !PT ;  /* 0x0001000034346812 */ /* 0x000fe400078efcff */
[C---:B------:R-:W-:Y:S01]  /*c06d0*/  LOP3.LUT P6, RZ, R50.reuse, 0x1000000, RZ, 0xc0, !PT ;  /* 0x0100000032ff7812 */ /* 0x040fe200078cc0ff */
[----:B---3--:R0:W-:Y:S01]  /*c06e0*/  @P1 STG.E.U8 desc[UR40][R60.64], R51 ;  /* 0x000000333c001986 */ /* 0x0081e2000c101128 */
[----:B------:R-:W-:Y:S02]  /*c06f0*/  LOP3.LUT P0, RZ, R50, 0x400000, RZ, 0xc0, !PT ;  /* 0x0040000032ff7812 */ /* 0x000fe4000780c0ff */
[----:B------:R-:W-:Y:S01]  /*c0700*/  LOP3.LUT R52, R52, 0xfffdffff, RZ, 0xc0, !PT ;  /* 0xfffdffff34347812 */ /* 0x000fe200078ec0ff */
[----:B0-----:R-:W3:Y:S04]  /*c0710*/  LDL.LU R60, [R1+0x1cc] ;  /* 0x0001cc00013c7983 */ /* 0x001ee80000300800 */
[----:B------:R-:W3:Y:S04]  /*c0720*/  LDL.LU.64 R18, [R1+0x22e0] ;  /* 0x0022e00001127983 */ /* 0x000ee80000300a00 */
[----:B------:R-:W-:-:S02]  /*c0730*/  @P6 LOP3.LUT R52, R52, 0x20000, RZ, 0xfc, !PT ;  /* 0x0002000034346812 */ /* 0x000fc400078efcff */
[----:B------:R-:W-:Y:S02]  /*c0740*/  LOP3.LUT P6, RZ, R50, 0x800000, RZ, 0xc0, !PT ;  /* 0x0080000032ff7812 */ /* 0x000fe400078cc0ff */
[C---:B------:R-:W-:Y:S01]  /*c0750*/  PRMT R51, R22.reuse, 0x7770, RZ ;  /* 0x0000777016337816 */ /* 0x040fe200000000ff */
[----:B------:R-:W3:Y:S04]  /*c0760*/  LDL.LU.64 R16, [R1+0x22d8] ;  /* 0x0022d80001107983 */ /* 0x000ee80000300a00 */
[----:B------:R-:W3:Y:S04]  /*c0770*/  LDL.LU R61, [R1+0x1b0] ;  /* 0x0001b000013d7983 */ /* 0x000ee80000300800 */
[----:B------:R-:W3:Y:S04]  /*c0780*/  LDL.LU.64 R14, [R1+0x22d0] ;  /* 0x0022d000010e7983 */ /* 0x000ee80000300a00 */
[----:B------:R-:W3:Y:S04]  /*c0790*/  LDL.LU.64 R12, [R1+0x22c8] ;  /* 0x0022c800010c7983 */ /* 0x000ee80000300a00 */
[----:B------:R0:W-:Y:S02]  /*c07a0*/  @P0 STG.E.U8 desc[UR40][R10.64], R51 ;  /* 0x000000330a000986 */ /* 0x0001e4000c101128 */
[----:B0-----:R-:W-:-:S02]  /*c07b0*/  PRMT R51, R22, 0x7771, RZ ;  /* 0x0000777116337816 */ /* 0x001fc400000000ff */
[----:B------:R-:W3:Y:S04]  /*c07c0*/  LDL.LU.64 R10, [R1+0x22c0] ;  /* 0x0022c000010a7983 */ /* 0x000ee80000300a00 */
[----:B------:R0:W-:Y:S01]  /*c07d0*/  @P6 STG.E.U8 desc[UR40][R8.64], R51 ;  /* 0x0000003308006986 */ /* 0x0001e2000c101128 */
[----:B------:R-:W-:Y:S02]  /*c07e0*/  LOP3.LUT P6, RZ, R52, 0x20000, RZ, 0xc0, !PT ;  /* 0x0002000034ff7812 */ /* 0x000fe400078cc0ff */
[----:B0-----:R-:W-:Y:S01]  /*c07f0*/  PRMT R51, R22, 0x7772, RZ ;  /* 0x0000777216337816 */ /* 0x001fe200000000ff */
[----:B------:R-:W3:Y:S10]  /*c0800*/  LDL.LU.64 R8, [R1+0x22b8] ;  /* 0x0022b80001087983 */ /* 0x000ef40000300a00 */
[----:B------:R0:W-:Y:S01]  /*c0810*/  @P6 STG.E.U8 desc[UR40][R36.64], R51 ;  /* 0x0000003324006986 */ /* 0x0001e2000c101128 */
[----:B------:R-:W-:-:S03]  /*c0820*/  LOP3.LUT P6, RZ, R52, 0x10000, RZ, 0xc0, !PT ;  /* 0x0001000034ff7812 */ /* 0x000fc600078cc0ff */
[----:B0-----:R-:W3:Y:S01]  /*c0830*/  LDL.LU.64 R36, [R1+0x22b0] ;  /* 0x0022b00001247983 */ /* 0x001ee20000300a00 */
[----:B------:R-:W-:-:S09]  /*c0840*/  PRMT R51, R22, 0x7773, RZ ;  /* 0x0000777316337816 */ /* 0x000fd200000000ff */
[----:B----4-:R0:W-:Y:S04]  /*c0850*/  @P6 STG.E.U8 desc[UR40][R6.64], R51 ;  /* 0x0000003306006986 */ /* 0x0101e8000c101128 */
[----:B0-----:R-:W4:Y:S01]  /*c0860*/  LDL.LU.64 R6, [R1+0x22a8] ;  /* 0x0022a80001067983 */ /* 0x001f220000300a00 */
[----:B------:R-:W-:Y:S02]  /*c0870*/  LOP3.LUT P6, RZ, R52, 0x8000, RZ, 0xc0, !PT ;  /* 0x0000800034ff7812 */ /* 0x000fe400078cc0ff */
[----:B------:R-:W-:Y:S02]  /*c0880*/  PRMT R51, R23, 0x7770, RZ ;  /* 0x0000777017337816 */ /* 0x000fe400000000ff */
[C---:B------:R-:W-:Y:S02]  /*c0890*/  LOP3.LUT P5, RZ, R49.reuse, 0x1, RZ, 0xc0, !PT ;  /* 0x0000000131ff7812 */ /* 0x040fe400078ac0ff */
[----:B------:R-:W-:-:S02]  /*c08a0*/  LOP3.LUT P4, RZ, R49, 0x2, RZ, 0xc0, !PT ;  /* 0x0000000231ff7812 */ /* 0x000fc4000788c0ff */
[C---:B------:R-:W-:Y:S02]  /*c08b0*/  LOP3.LUT P3, RZ, R49.reuse, 0x4, RZ, 0xc0, !PT ;  /* 0x0000000431ff7812 */ /* 0x040fe4000786c0ff */
[C---:B------:R-:W-:Y:S02]  /*c08c0*/  LOP3.LUT P2, RZ, R49.reuse, 0x8, RZ, 0xc0, !PT ;  /* 0x0000000831ff7812 */ /* 0x040fe4000784c0ff */
[C---:B------:R-:W-:Y:S02]  /*c08d0*/  LOP3.LUT P1, RZ, R49.reuse, 0x10, RZ, 0xc0, !PT ;  /* 0x0000001031ff7812 */ /* 0x040fe4000782c0ff */
[----:B------:R-:W-:Y:S01]  /*c08e0*/  LOP3.LUT P0, RZ, R49, 0x20, RZ, 0xc0, !PT ;  /* 0x0000002031ff7812 */ /* 0x000fe2000780c0ff */
        /* <DEDUP_REMOVED lines=28> */
[----:B----4-:R0:W-:Y:S04]  /*c0ab0*/  @P0 STG.E.U8 desc[UR40][R6.64], R51 ;  /* 0x0000003306000986 */ /* 0x0101e8000c101128 */
        /* <DEDUP_REMOVED lines=9> */
[C---:B------:R-:W-:Y:S02]  /*c0b50*/  LOP3.LUT P6, RZ, R49.reuse, 0x40000, RZ, 0xc0, !PT ;  /* 0x0004000031ff7812 */ /* 0x040fe400078cc0ff */
[----:B------:R-:W-:Y:S02]  /*c0b60*/  LOP3.LUT R52, R52, 0xfffffffb, RZ, 0xc0, !PT ;  /* 0xfffffffb34347812 */ /* 0x000fe400078ec0ff */
[C---:B------:R-:W-:Y:S02]  /*c0b70*/  LOP3.LUT P2, RZ, R49.reuse, 0x80, RZ, 0xc0, !PT ;  /* 0x0000008031ff7812 */ /* 0x040fe4000784c0ff */
[----:B------:R-:W-:-:S07]  /*c0b80*/  LOP3.LUT P1, RZ, R49, 0x100, RZ, 0xc0, !PT ;  /* 0x0000010031ff7812 */ /* 0x000fce000782c0ff */
        /* <DEDUP_REMOVED lines=20> */
[----:B------:R-:W3:Y:S04]  /*c0cd0*/  LDL.LU.64 R22, [R1+0x2258] ;  /* 0x0022580001167983 */ /* 0x000ee80000300a00 */
[----:B------:R-:W3:Y:S04]  /*c0ce0*/  LDL.LU.64 R20, [R1+0x2250] ;  /* 0x0022500001147983 */ /* 0x000ee80000300a00 */
[----:B------:R-:W3:Y:S01]  /*c0cf0*/  LDL.LU.64 R18, [R1+0x2248] ;  /* 0x0022480001127983 */ /* 0x000ee20000300a00 */
[----:B------:R-:W-:-:S03]  /*c0d00*/  PRMT R51, R37, 0x7771, RZ ;  /* 0x0000777125337816 */ /* 0x000fc600000000ff */
[----:B------:R-:W3:Y:S04]  /*c0d10*/  LDL.LU.64 R16, [R1+0x2240] ;  /* 0x0022400001107983 */ /* 0x000ee80000300a00 */
[----:B----4-:R0:W-:Y:S02]  /*c0d20*/  @P2 STG.E.U8 desc[UR40][R14.64], R51 ;  /* 0x000000330e002986 */ /* 0x0101e4000c101128 */
[----:B0-----:R-:W-:Y:S02]  /*c0d30*/  PRMT R51, R37, 0x7772, RZ ;  /* 0x0000777225337816 */ /* 0x001fe400000000ff */
[----:B------:R-:W4:Y:S04]  /*c0d40*/  LDL.LU.64 R14, [R1+0x2238] ;  /* 0x00223800010e7983 */ /* 0x000f280000300a00 */
[----:B------:R0:W-:Y:S04]  /*c0d50*/  @P1 STG.E.U8 desc[UR40][R12.64], R51 ;  /* 0x000000330c001986 */ /* 0x0001e8000c101128 */
[----:B0-----:R-:W4:Y:S01]  /*c0d60*/  LDL.LU.64 R12, [R1+0x2230] ;  /* 0x00223000010c7983 */ /* 0x001f220000300a00 */
[----:B------:R-:W-:-:S04]  /*c0d70*/  LOP3.LUT R52, R52, 0xffffff7f, RZ, 0xc0, !PT ;  /* 0xffffff7f34347812 */ /* 0x000fc800078ec0ff */
[----:B------:R-:W-:Y:S02]  /*c0d80*/  @P6 LOP3.LUT R52, R52, 0x80, RZ, 0xfc, !PT ;  /* 0x0000008034346812 */ /* 0x000fe400078efcff */
[C---:B------:R-:W-:Y:S02]  /*c0d90*/  LOP3.LUT P6, RZ, R49.reuse, 0x1000, RZ, 0xc0, !PT ;  /* 0x0000100031ff7812 */ /* 0x040fe400078cc0ff */
[----:B------:R-:W-:Y:S02]  /*c0da0*/  LOP3.LUT R52, R52, 0xfffffeff, RZ, 0xc0, !PT ;  /* 0xfffffeff34347812 */ /* 0x000fe400078ec0ff */
[----:B------:R-:W-:-:S09]  /*c0db0*/  LOP3.LUT P0, RZ, R49, 0x200, RZ, 0xc0, !PT ;  /* 0x0000020031ff7812 */ /* 0x000fd2000780c0ff */
[----:B------:R-:W-:Y:S02]  /*c0dc0*/  @P6 LOP3.LUT R52, R52, 0x100, RZ, 0xfc, !PT ;  /* 0x0000010034346812 */ /* 0x000fe400078efcff */
[----:B------:R-:W-:Y:S02]  /*c0dd0*/  LOP3.LUT P6, RZ, R49, 0x800, RZ, 0xc0, !PT ;  /* 0x0000080031ff7812 */ /* 0x000fe400078cc0ff */
[----:B------:R-:W-:Y:S02]  /*c0de0*/  LOP3.LUT R52, R52, 0xfffffdff, RZ, 0xc0, !PT ;  /* 0xfffffdff34347812 */ /* 0x000fe400078ec0ff */
[----:B------:R-:W-:-:S09]  /*c0df0*/  PRMT R51, R37, 0x7773, RZ ;  /* 0x0000777325337816 */ /* 0x000fd200000000ff */
[----:B------:R-:W-:Y:S02]  /*c0e00*/  @P6 LOP3.LUT R52, R52, 0x200, RZ, 0xfc, !PT ;  /* 0x0000020034346812 */ /* 0x000fe400078efcff */
[----:B------:R-:W-:Y:S01]  /*c0e10*/  LOP3.LUT P6, RZ, R49, 0x400, RZ, 0xc0, !PT ;  /* 0x0000040031ff7812 */ /* 0x000fe200078cc0ff */
[----:B------:R0:W-:Y:S02]  /*c0e20*/  @P0 STG.E.U8 desc[UR40][R10.64], R51 ;  /* 0x000000330a000986 */ /* 0x0001e4000c101128 */
[----:B0-----:R-:W-:Y:S02]  /*c0e30*/  PRMT R51, R53, 0x7770, RZ ;  /* 0x0000777035337816 */ /* 0x001fe400000000ff */
[----:B------:R-:W4:Y:S04]  /*c0e40*/  LDL.LU.64 R10, [R1+0x2228] ;  /* 0x00222800010a7983 */ /* 0x000f280000300a00 */
[----:B------:R-:W4:Y:S04]  /*c0e50*/  LDL.LU R37, [R1+0x1a4] ;  /* 0x0001a40001257983 */ /* 0x000f280000300800 */
[----:B------:R0:W-:Y:S01]  /*c0e60*/  @P6 STG.E.U8 desc[UR40][R8.64], R51 ;  /* 0x0000003308006986 */ /* 0x0001e2000c101128 */
[----:B------:R-:W-:-:S02]  /*c0e70*/  LOP3.LUT P6, RZ, R52, 0x200, RZ, 0xc0, !PT ;  /* 0x0000020034ff7812 */ /* 0x000fc400078cc0ff */
[----:B0-----:R-:W-:Y:S01]  /*c0e80*/  PRMT R51, R53, 0x7771, RZ ;  /* 0x0000777135337816 */ /* 0x001fe200000000ff */
[----:B------:R-:W4:Y:S10]  /*c0e90*/  LDL.LU.64 R8, [R1+0x2220] ;  /* 0x0022200001087983 */ /* 0x000f340000300a00 */
[----:B------:R0:W-:Y:S01]  /*c0ea0*/  @P6 STG.E.U8 desc[UR40][R60.64], R51 ;  /* 0x000000333c006986 */ /* 0x0001e2000c101128 */
[----:B------:R-:W-:-:S03]  /*c0eb0*/  LOP3.LUT P6, RZ, R52, 0x100, RZ, 0xc0, !PT ;  /* 0x0000010034ff7812 */ /* 0x000fc600078cc0ff */
[----:B0-----:R-:W4:Y:S01]  /*c0ec0*/  LDL.LU.64 R60, [R1+0x2218] ;  /* 0x00221800013c7983 */ /* 0x001f220000300a00 */
[----:B------:R-:W-:Y:S02]  /*c0ed0*/  PRMT R51, R53, 0x7772, RZ ;  /* 0x0000777235337816 */ /* 0x000fe400000000ff */
[C---:B------:R-:W-:Y:S02]  /*c0ee0*/  LOP3.LUT P5, RZ, R49.reuse, 0x80000, RZ, 0xc0, !PT ;  /* 0x0008000031ff7812 */ /* 0x040fe400078ac0ff */
[----:B------:R-:W-:-:S05]  /*c0ef0*/  LOP3.LUT P4, RZ, R49, 0x100000, RZ, 0xc0, !PT ;  /* 0x0010000031ff7812 */ /* 0x000fca000788c0ff */
        /* <DEDUP_REMOVED lines=21> */
[----:B----4-:R0:W-:Y:S02]  /*c1050*/  @P5 STG.E.U8 desc[UR40][R14.64], R51 ;  /* 0x000000330e005986 */ /* 0x0101e4000c101128 */
[----:B0-----:R-:W-:-:S05]  /*c1060*/  PRMT R51, R48, 0x7772, RZ ;  /* 0x0000777230337816 */ /* 0x001fca00000000ff */
[----:B------:R0:W-:Y:S02]  /*c1070*/  @P4 STG.E.U8 desc[UR40][R12.64], R51 ;  /* 0x000000330c004986 */ /* 0x0001e4000c101128 */
[----:B0-----:R-:W-:Y:S02]  /*c1080*/  PRMT R51, R48, 0x7773, RZ ;  /* 0x0000777330337816 */ /* 0x001fe400000000ff */
[----:B------:R-:W3:Y:S01]  /*c1090*/  LDL.LU R48, [R1+0x30ac] ;  /* 0x0030ac0001307983 */ /* 0x000ee20000300800 */
[C---:B------:R-:W-:Y:S02]  /*c10a0*/  LOP3.LUT P3, RZ, R49.reuse, 0x200000, RZ, 0xc0, !PT ;  /* 0x0020000031ff7812 */ /* 0x040fe4000786c0ff */
[C---:B------:R-:W-:Y:S02]  /*c10b0*/  LOP3.LUT P2, RZ, R49.reuse, 0x400000, RZ, 0xc0, !PT ;  /* 0x0040000031ff7812 */ /* 0x040fe4000784c0ff */
[C---:B------:R-:W-:Y:S02]  /*c10c0*/  LOP3.LUT P1, RZ, R49.reuse, 0x800000, RZ, 0xc0, !PT ;  /* 0x0080000031ff7812 */ /* 0x040fe4000782c0ff */
[----:B------:R-:W-:-:S07]  /*c10d0*/  LOP3.LUT P0, RZ, R49, 0x1000000, RZ, 0xc0, !PT ;  /* 0x0100000031ff7812 */ /* 0x000fce000780c0ff */
        /* <DEDUP_REMOVED lines=15> */
[----:B------:R-:W-:-:S02]  /*c11d0*/  LOP3.LUT R50, R50, 0xfbffffff, RZ, 0xc0, !PT ;  /* 0xfbffffff32327812 */ /* 0x000fc400078ec0ff */
[----:B------:R-:W-:Y:S02]  /*c11e0*/  LOP3.LUT R52, R52, 0xfffffffe, RZ, 0xc0, !PT ;  /* 0xfffffffe34347812 */ /* 0x000fe400078ec0ff */
[C---:B------:R-:W-:Y:S02]  /*c11f0*/  LOP3.LUT P3, RZ, R49.reuse, 0x2000000, RZ, 0xc0, !PT ;  /* 0x0200000031ff7812 */ /* 0x040fe4000786c0ff */
[C---:B------:R-:W-:Y:S02]  /*c1200*/  LOP3.LUT P2, RZ, R49.reuse, 0x4000000, RZ, 0xc0, !PT ;  /* 0x0400000031ff7812 */ /* 0x040fe4000784c0ff */
[C---:B------:R-:W-:Y:S02]  /*c1210*/  LOP3.LUT P1, RZ, R49.reuse, 0x8000000, RZ, 0xc0, !PT ;  /* 0x0800000031ff7812 */ /* 0x040fe4000782c0ff */
[----:B------:R-:W-:Y:S02]  /*c1220*/  LOP3.LUT P0, RZ, R49, 0x10000000, RZ, 0xc0, !PT ;  /* 0x1000000031ff7812 */ /* 0x000fe4000780c0ff */
[----:B---3--:R-:W-:-:S13]  /*c1230*/  LOP3.LUT P6, RZ, R48, 0x20, RZ, 0xc0, !PT ;  /* 0x0000002030ff7812 */ /* 0x008fda00078cc0ff */
        /* <DEDUP_REMOVED lines=16> */
[----:B------:R-:W-:-:S13]  /*c1340*/  LOP3.LUT P6, RZ, R49, 0x80000000, RZ, 0xc0, !PT ;  /* 0x8000000031ff7812 */ /* 0x000fda00078cc0ff */
[----:B------:R-:W-:Y:S02]  /*c1350*/  @P6 LOP3.LUT R52, R52, 0x1, RZ, 0xfc, !PT ;  /* 0x0000000134346812 */ /* 0x000fe400078efcff */
[----:B------:R-:W-:Y:S02]  /*c1360*/  LOP3.LUT P6, RZ, R49, 0x40000000, RZ, 0xc0, !PT ;  /* 0x4000000031ff7812 */ /* 0x000fe400078cc0ff */
[----:B------:R-:W-:-:S11]  /*c1370*/  LOP3.LUT R52, R52, 0xfffffffd, RZ, 0xc0, !PT ;  /* 0xfffffffd34347812 */ /* 0x000fd600078ec0ff */
[----:B------:R-:W-:Y:S02]  /*c1380*/  @P6 LOP3.LUT R52, R52, 0x2, RZ, 0xfc, !PT ;  /* 0x0000000234346812 */ /* 0x000fe400078efcff */
[----:B------:R-:W-:Y:S02]  /*c1390*/  LOP3.LUT P6, RZ, R49, 0x20000000, RZ, 0xc0, !PT ;  /* 0x2000000031ff7812 */ /* 0x000fe400078cc0ff */
[----:B------:R-:W-:-:S05]  /*c13a0*/  PRMT R49, R37, 0x7773, RZ ;  /* 0x0000777325317816 */ /* 0x000fca00000000ff */
[----:B--2---:R0:W-:Y:S04]  /*c13b0*/  @P3 STG.E.U8 desc[UR40][R6.64], R49 ;  /* 0x0000003106003986 */ /* 0x0041e8000c101128 */
[----:B0-----:R-:W2:Y:S01]  /*c13c0*/  LDL.LU.64 R6, [R1+0x21d8] ;  /* 0x0021d80001067983 */ /* 0x001ea20000300a00 */
[----:B----4-:R-:W-:-:S03]  /*c13d0*/  PRMT R49, R36, 0x7770, RZ ;  /* 0x0000777024317816 */ /* 0x010fc600000000ff */
[----:B------:R-:W3:Y:S04]  /*c13e0*/  LDL.LU.64 R56, [R1+0x21c8] ;  /* 0x0021c80001387983 */ /* 0x000ee80000300a00 */
[----:B------:R-:W4:Y:S04]  /*c13f0*/  LDL.LU R19, [R1+0x190] ;  /* 0x0001900001137983 */ /* 0x000f280000300800 */
[----:B------:R-:W3:Y:S04]  /*c1400*/  LDL.LU.64 R58, [R1+0x21c0] ;  /* 0x0021c000013a7983 */ /* 0x000ee80000300a00 */
[----:B------:R0:W-:Y:S04]  /*c1410*/  @P2 STG.E.U8 desc[UR40][R14.64], R49 ;  /* 0x000000310e002986 */ /* 0x0001e8000c101128 */
[----:B------:R-:W3:Y:S04]  /*c1420*/  LDL.LU.64 R22, [R1+0x21b8] ;  /* 0x0021b80001167983 */ /* 0x000ee80000300a00 */
        /* <DEDUP_REMOVED lines=14> */
[----:B0-----:R-:W-:Y:S01]  /*c1510*/  PRMT R49, R18, 0x7770, RZ ;  /* 0x0000777012317816 */ /* 0x001fe200000000ff */
[----:B------:R-:W3:Y:S10]  /*c1520*/  LDL.LU.64 R8, [R1+0x2188] ;  /* 0x0021880001087983 */ /* 0x000ef40000300a00 */
[----:B------:R0:W-:Y:S01]  /*c1530*/  @P6 STG.E.U8 desc[UR40][R60.64], R49 ;  /* 0x000000313c006986 */ /* 0x0001e2000c101128 */
[----:B------:R-:W-:-:S03]  /*c1540*/  LOP3.LUT P6, RZ, R52, 0x1, RZ, 0xc0, !PT ;  /* 0x0000000134ff7812 */ /* 0x000fc600078cc0ff */
[----:B0-----:R-:W3:Y:S04]  /*c1550*/  LDL.LU.64 R60, [R1+0x2180] ;  /* 0x00218000013c7983 */ /* 0x001ee80000300a00 */
[----:B------:R-:W3:Y:S01]  /*c1560*/  LDL.LU.64 R52, [R1+0x21d0] ;  /* 0x0021d00001347983 */ /* 0x000ee20000300a00 */
[----:B------:R-:W-:-:S05]  /*c1570*/  PRMT R49, R18, 0x7771, RZ ;  /* 0x0000777112317816 */ /* 0x000fca00000000ff */
[----:B--2---:R0:W-:Y:S04]  /*c1580*/  @P6 STG.E.U8 desc[UR40][R6.64], R49 ;  /* 0x0000003106006986 */ /* 0x0041e8000c101128 */
[----:B0-----:R-:W2:Y:S01]  /*c1590*/  LDL.LU.64 R6, [R1+0x2178] ;  /* 0x0021780001067983 */ /* 0x001ea20000300a00 */
[----:B------:R-:W-:Y:S02]  /*c15a0*/  LOP3.LUT P6, RZ, R50, 0x80000000, RZ, 0xc0, !PT ;  /* 0x8000000032ff7812 */ /* 0x000fe400078cc0ff */
[----:B------:R-:W-:Y:S02]  /*c15b0*/  PRMT R49, R18, 0x7772, RZ ;  /* 0x0000777212317816 */ /* 0x000fe400000000ff */
[C---:B------:R-:W-:Y:S02]  /*c15c0*/  LOP3.LUT P5, RZ, R48.reuse, 0x40, RZ, 0xc0, !PT ;  /* 0x0000004030ff7812 */ /* 0x040fe400078ac0ff */
[----:B------:R-:W-:-:S07]  /*c15d0*/  LOP3.LUT P4, RZ, R48, 0x80, RZ, 0xc0, !PT ;  /* 0x0000008030ff7812 */ /* 0x000fce000788c0ff */
[----:B---3--:R0:W-:Y:S01]  /*c15e0*/  @P6 STG.E.U8 desc[UR40][R52.64], R49 ;  /* 0x0000003134006986 */ /* 0x0081e2000c101128 */
[----:B------:R-:W-:Y:S02]  /*c15f0*/  LOP3.LUT P6, RZ, R50, 0x40000000, RZ, 0xc0, !PT ;  /* 0x4000000032ff7812 */ /* 0x000fe400078cc0ff */
[----:B0-----:R-:W-:-:S11]  /*c1600*/  PRMT R49, R18, 0x7773, RZ ;  /* 0x0000777312317816 */ /* 0x001fd600000000ff */
[----:B------:R4:W-:Y:S01]  /*c1610*/  @P6 STG.E.U8 desc[UR40][R56.64], R49 ;  /* 0x0000003138006986 */ /* 0x0009e2000c101128 */
[----:B------:R-:W-:Y:S02]  /*c1620*/  LOP3.LUT P6, RZ, R50, 0x20000000, RZ, 0xc0, !PT ;  /* 0x2000000032ff7812 */ /* 0x000fe400078cc0ff */
[----:B----4-:R-:W-:-:S11]  /*c1630*/  PRMT R49, R19, 0x7770, RZ ;  /* 0x0000777013317816 */ /* 0x010fd600000000ff */
        /* <DEDUP_REMOVED lines=31> */
[----:B------:R-:W3:Y:S04]  /*c1830*/  LDL.LU R37, [R1+0x19c] ;  /* 0x00019c0001257983 */ /* 0x000ee80000300800 */
[----:B------:R-:W3:Y:S01]  /*c1840*/  LDL.LU.64 R60, [R1+0x2148] ;  /* 0x00214800013c7983 */ /* 0x000ee20000300a00 */
[----:B------:R-:W-:-:S02]  /*c1850*/  LOP3.LUT P6, RZ, R48, 0x1000000, RZ, 0xc0, !PT ;  /* 0x0100000030ff7812 */ /* 0x000fc400078cc0ff */
[----:B------:R-:W-:Y:S02]  /*c1860*/  LOP3.LUT R50, R50, 0xfffbffff, RZ, 0xc0, !PT ;  /* 0xfffbffff32327812 */ /* 0x000fe400078ec0ff */
[----:B------:R-:W-:Y:S02]  /*c1870*/  LOP3.LUT P3, RZ, R48, 0x1000, RZ, 0xc0, !PT ;  /* 0x0000100030ff7812 */ /* 0x000fe4000786c0ff */
[----:B------:R-:W-:Y:S01]  /*c1880*/  PRMT R49, R36, 0x7772, RZ ;  /* 0x0000777224317816 */ /* 0x000fe200000000ff */
        /* <DEDUP_REMOVED lines=29> */
[----:B------:R-:W2:Y:S04]  /*c1a60*/  LDL.LU.64 R52, [R1+0x2138] ;  /* 0x0021380001347983 */ /* 0x000ea80000300a00 */
[----:B------:R-:W2:Y:S01]  /*c1a70*/  LDL.LU.64 R56, [R1+0x2130] ;  /* 0x0021300001387983 */ /* 0x000ea20000300a00 */
[----:B------:R-:W-:-:S05]  /*c1a80*/  PRMT R49, R36, 0x7773, RZ ;  /* 0x0000777324317816 */ /* 0x000fca00000000ff */
[----:B---3--:R0:W-:Y:S04]  /*c1a90*/  @P2 STG.E.U8 desc[UR40][R14.64], R49 ;  /* 0x000000310e002986 */ /* 0x0081e8000c101128 */
[----:B0-----:R-:W3:Y:S04]  /*c1aa0*/  LDL.LU R14, [R1+0x184] ;  /* 0x00018400010e7983 */ /* 0x001ee80000300800 */
[----:B------:R-:W3:Y:S04]  /*c1ab0*/  LDL.LU.64 R22, [R1+0x2128] ;  /* 0x0021280001167983 */ /* 0x000ee80000300a00 */
[----:B------:R-:W3:Y:S04]  /*c1ac0*/  LDL.LU.64 R20, [R1+0x2120] ;  /* 0x0021200001147983 */ /* 0x000ee80000300a00 */
[----:B------:R-:W3:Y:S01]  /*c1ad0*/  LDL.LU.64 R18, [R1+0x2118] ;  /* 0x0021180001127983 */ /* 0x000ee20000300a00 */
[----:B------:R-:W-:-:S03]  /*c1ae0*/  PRMT R49, R37, 0x7770, RZ ;  /* 0x0000777025317816 */ /* 0x000fc600000000ff */
[----:B------:R-:W3:Y:S04]  /*c1af0*/  LDL.LU.64 R16, [R1+0x2110] ;  /* 0x0021100001107983 */ /* 0x000ee80000300a00 */
[----:B----4-:R0:W-:Y:S02]  /*c1b00*/  @P1 STG.E.U8 desc[UR40][R12.64], R49 ;  /* 0x000000310c001986 */ /* 0x0101e4000c101128 */
        /* <DEDUP_REMOVED lines=57> */
[----:B------:R-:W2:Y:S04]  /*c1ea0*/  LDL.LU.64 R36, [R1+0x20c8] ;  /* 0x0020c80001247983 */ /* 0x000ea80000300a00 */
[----:B------:R-:W2:Y:S04]  /*c1eb0*/  LDL.LU.64 R12, [R1+0x20c0] ;  /* 0x0020c000010c7983 */ /* 0x000ea80000300a00 */
[----:B------:R-:W2:Y:S04]  /*c1ec0*/  LDL.LU.64 R10, [R1+0x20b8] ;  /* 0x0020b800010a7983 */ /* 0x000ea80000300a00 */
[----:B------:R-:W2:Y:S04]  /*c1ed0*/  LDL.LU.64 R8, [R1+0x20b0] ;  /* 0x0020b00001087983 */ /* 0x000ea80000300a00 */
[----:B------:R-:W2:Y:S01]  /*c1ee0*/  LDL.LU R58, [R1+0x170] ;  /* 0x00017000013a7983 */ /* 0x000ea20000300800 */
[----:B------:R-:W-:-:S02]  /*c1ef0*/  PRMT R49, R15, 0x7771, RZ ;  /* 0x000077710f317816 */ /* 0x000fc400000000ff */
[----:B------:R-:W-:-:S03]  /*c1f00*/  LOP3.LUT R50, R50, 0xfffffbff, RZ, 0xc0, !PT ;  /* 0xfffffbff32327812 */ /* 0x000fc600078ec0ff */
[----:B----4-:R0:W-:Y:S04]  /*c1f10*/  @P3 STG.E.U8 desc[UR40][R60.64], R49 ;  /* 0x000000313c003986 */ /* 0x0101e8000c101128 */
[----:B0-----:R-:W4:Y:S01]  /*c1f20*/  LDL.LU.64 R60, [R1+0x20a8] ;  /* 0x0020a800013c7983 */ /* 0x001f220000300a00 */
[C---:B---3--:R-:W-:Y:S02]  /*c1f30*/  LOP3.LUT P6, RZ, R47.reuse, 0x800, RZ, 0xc0, !PT ;  /* 0x000008002fff7812 */ /* 0x048fe400078cc0ff */
[----:B------:R-:W-:Y:S02]  /*c1f40*/  LOP3.LUT P2, RZ, R47, 0x1, RZ, 0xc0, !PT ;  /* 0x000000012fff7812 */ /* 0x000fe4000784c0ff */
[----:B------:R-:W-:Y:S01]  /*c1f50*/  PRMT R49, R15, 0x7772, RZ ;  /* 0x000077720f317816 */ /* 0x000fe200000000ff */
[----:B------:R-:W3:Y:S08]  /*c1f60*/  LDL.LU R59, [R1+0x174] ;  /* 0x00017400013b7983 */ /* 0x000ef00000300800 */
        /* <DEDUP_REMOVED lines=14> */
[----:B------:R-:W-:Y:S02]  /*c2050*/  LOP3.LUT R50, R50, 0xffff7fff, RZ, 0xc0, !PT ;  /* 0xffff7fff32327812 */ /* 0x000fe400078ec0ff */
[----:B------:R-:W-:Y:S01]  /*c2060*/  LOP3.LUT P1, RZ, R47, 0x2, RZ, 0xc0, !PT ;  /* 0x000000022fff7812 */ /* 0x000fe2000782c0ff */
[----:B--2---:R0:W-:Y:S04]  /*c2070*/  @P2 STG.E.U8 desc[UR40][R6.64], R49 ;  /* 0x0000003106002986 */ /* 0x0041e8000c101128 */
[----:B0-----:R-:W2:Y:S04]  /*c2080*/  LDL.LU.64 R6, [R1+0x20a0] ;  /* 0x0020a00001067983 */ /* 0x001ea80000300a00 */
[----:B------:R-:W2:Y:S04]  /*c2090*/  LDL.LU.64 R52, [R1+0x2098] ;  /* 0x0020980001347983 */ /* 0x000ea80000300a00 */
[----:B------:R-:W2:Y:S01]  /*c20a0*/  LDL.LU.64 R56, [R1+0x2090] ;  /* 0x0020900001387983 */ /* 0x000ea20000300a00 */
[----:B------:R-:W-:-:S02]  /*c20b0*/  @P6 LOP3.LUT R50, R50, 0x8000, RZ, 0xfc, !PT ;  /* 0x0000800032326812 */ /* 0x000fc400078efcff */
[----:B------:R-:W-:Y:S01]  /*c20c0*/  LOP3.LUT P6, RZ, R47, 0x20, RZ, 0xc0, !PT ;  /* 0x000000202fff7812 */ /* 0x000fe200078cc0ff */
[----:B------:R-:W2:Y:S01]  /*c20d0*/  LDL.LU.64 R22, [R1+0x2088] ;  /* 0x0020880001167983 */ /* 0x000ea20000300a00 */
[----:B------:R-:W-:Y:S02]  /*c20e0*/  PRMT R49, R15, 0x7773, RZ ;  /* 0x000077730f317816 */ /* 0x000fe400000000ff */
[----:B------:R-:W-:-:S03]  /*c20f0*/  LOP3.LUT R50, R50, 0xfffeffff, RZ, 0xc0, !PT ;  /* 0xfffeffff32327812 */ /* 0x000fc600078ec0ff */
[----:B------:R0:W-:Y:S06]  /*c2100*/  @P1 STG.E.U8 desc[UR40][R36.64], R49 ;  /* 0x0000003124001986 */ /* 0x0001ec000c101128 */
[----:B------:R-:W-:Y:S02]  /*c2110*/  @P6 LOP3.LUT R50, R50, 0x10000, RZ, 0xfc, !PT ;  /* 0x0001000032326812 */ /* 0x000fe400078efcff */
[C---:B------:R-:W-:Y:S01]  /*c2120*/  LOP3.LUT P6, RZ, R47.reuse, 0x10, RZ, 0xc0, !PT ;  /* 0x000000102fff7812 */ /* 0x040fe200078cc0ff */
[----:B0-----:R-:W2:Y:S04]  /*c2130*/  LDL.LU R36, [R1+0x178] ;  /* 0x0001780001247983 */ /* 0x001ea80000300800 */
[----:B------:R-:W2:Y:S01]  /*c2140*/  LDL.LU.64 R20, [R1+0x2080] ;  /* 0x0020800001147983 */ /* 0x000ea20000300a00 */
[----:B------:R-:W-:-:S02]  /*c2150*/  LOP3.LUT P0, RZ, R47, 0x4, RZ, 0xc0, !PT ;  /* 0x000000042fff7812 */ /* 0x000fc4000780c0ff */
[----:B------:R-:W-:Y:S02]  /*c2160*/  LOP3.LUT R50, R50, 0xfffdffff, RZ, 0xc0, !PT ;  /* 0xfffdffff32327812 */ /* 0x000fe400078ec0ff */
[----:B------:R-:W-:Y:S01]  /*c2170*/  PRMT R49, R58, 0x7770, RZ ;  /* 0x000077703a317816 */ /* 0x000fe200000000ff */
[----:B------:R-:W2:Y:S04]  /*c2180*/  LDL.LU.64 R18, [R1+0x2078] ;  /* 0x0020780001127983 */ /* 0x000ea80000300a00 */
[----:B------:R-:W2:Y:S04]  /*c2190*/  LDL.LU R37, [R1+0x17c] ;  /* 0x00017c0001257983 */ /* 0x000ea80000300800 */
[----:B------:R-:W2:Y:S01]  /*c21a0*/  LDL.LU.64 R16, [R1+0x2070] ;  /* 0x0020700001107983 */ /* 0x000ea20000300a00 */
[----:B------:R-:W-:-:S02]  /*c21b0*/  @P6 LOP3.LUT R50, R50, 0x20000, RZ, 0xfc, !PT ;  /* 0x0002000032326812 */ /* 0x000fc400078efcff */
[----:B------:R-:W-:Y:S01]  /*c21c0*/  LOP3.LUT P6, RZ, R47, 0x8, RZ, 0xc0, !PT ;  /* 0x000000082fff7812 */ /* 0x000fe200078cc0ff */
        /* <DEDUP_REMOVED lines=12> */
[----:B----4-:R0:W-:Y:S04]  /*c2290*/  @P6 STG.E.U8 desc[UR40][R60.64], R49 ;  /* 0x000000313c006986 */ /* 0x0101e8000c101128 */
[----:B0-----:R-:W4:Y:S01]  /*c22a0*/  LDL.LU.64 R60, [R1+0x2048] ;  /* 0x00204800013c7983 */ /* 0x001f220000300a00 */
[----:B------:R-:W-:Y:S02]  /*c22b0*/  LOP3.LUT P6, RZ, R50, 0x8000, RZ, 0xc0, !PT ;  /* 0x0000800032ff7812 */ /* 0x000fe400078cc0ff */
[----:B---3--:R-:W-:Y:S02]  /*c22c0*/  PRMT R49, R59, 0x7770, RZ ;  /* 0x000077703b317816 */ /* 0x008fe400000000ff */
        /* <DEDUP_REMOVED lines=100> */
[----:B------:R-:W-:Y:S02]  /*c2910*/  LOP3.LUT P5, RZ, R2, 0x10000000, RZ, 0xc0, !PT ;  /* 0x1000000002ff7812 */ /* 0x000fe400078ac0ff */
        /* <DEDUP_REMOVED lines=15> */
[C---:B------:R-:W-:Y:S02]  /*c2a10*/  LOP3.LUT P6, RZ, R50.reuse, 0x8, RZ, 0xc0, !PT ;  /* 0x0000000832ff7812 */ /* 0x040fe400078cc0ff */
[----:B0-----:R-:W-:Y:S02]  /*c2a20*/  PRMT R49, R5, 0x7773, RZ ;  /* 0x0000777305317816 */ /* 0x001fe400000000ff */
[----:B------:R-:W3:Y:S09]  /*c2a30*/  LDL.LU R5, [R1+0x309c] ;  /* 0x00309c0001057983 */ /* 0x000ef20000300800 */
[----:B------:R0:W-:Y:S01]  /*c2a40*/  @P6 STG.E.U8 desc[UR40][R20.64], R49 ;  /* 0x0000003114006986 */ /* 0x0001e2000c101128 */
[----:B------:R-:W-:-:S02]  /*c2a50*/  LOP3.LUT P6, RZ, R50, 0x4, RZ, 0xc0, !PT ;  /* 0x0000000432ff7812 */ /* 0x000fc400078cc0ff */
[----:B0-----:R-:W-:-:S11]  /*c2a60*/  PRMT R49, R46, 0x7770, RZ ;  /* 0x000077702e317816 */ /* 0x001fd600000000ff */
        /* <DEDUP_REMOVED lines=9> */
[----:B------:R-:W-:Y:S02]  /*c2b00*/  LOP3.LUT P1, RZ, R2, 0x80000000, RZ, 0xc0, !PT ;  /* 0x8000000002ff7812 */ /* 0x000fe4000782c0ff */
        /* <DEDUP_REMOVED lines=9> */
[----:B------:R-:W2:Y:S04]  /*c2ba0*/  LDL.LU.64 R16, [R1+0x1fa0] ;  /* 0x001fa00001107983 */ /* 0x000ea80000300a00 */
[----:B------:R-:W2:Y:S04]  /*c2bb0*/  LDL.LU.64 R14, [R1+0x1f98] ;  /* 0x001f9800010e7983 */ /* 0x000ea80000300a00 */
[----:B------:R-:W2:Y:S04]  /*c2bc0*/  LDL.LU.64 R12, [R1+0x1f90] ;  /* 0x001f9000010c7983 */ /* 0x000ea80000300a00 */
[----:B------:R-:W2:Y:S04]  /*c2bd0*/  LDL.LU R10, [R1+0x154] ;  /* 0x00015400010a7983 */ /* 0x000ea80000300800 */
[----:B------:R-:W2:Y:S04]  /*c2be0*/  LDL.LU.64 R8, [R1+0x1f88] ;  /* 0x001f880001087983 */ /* 0x000ea80000300a00 */
[----:B------:R-:W2:Y:S04]  /*c2bf0*/  LDL.LU.64 R36, [R1+0x1f80] ;  /* 0x001f800001247983 */ /* 0x000ea80000300a00 */
[----:B------:R-:W2:Y:S01]  /*c2c00*/  LDL.LU R20, [R1+0x158] ;  /* 0x0001580001147983 */ /* 0x000ea20000300800 */
[----:B------:R-:W-:-:S02]  /*c2c10*/  LOP3.LUT R48, R48, 0xfbffffff, RZ, 0xc0, !PT ;  /* 0xfbffffff30307812 */ /* 0x000fc400078ec0ff */
[----:B------:R-:W-:Y:S02]  /*c2c20*/  LOP3.LUT R50, R50, 0xfffffffe, RZ, 0xc0, !PT ;  /* 0xfffffffe32327812 */ /* 0x000fe400078ec0ff */
[C---:B------:R-:W-:Y:S02]  /*c2c30*/  LOP3.LUT P3, RZ, R47.reuse, 0x20000000, RZ, 0xc0, !PT ;  /* 0x200000002fff7812 */ /* 0x040fe4000786c0ff */
[----:B------:R-:W-:Y:S02]  /*c2c40*/  LOP3.LUT P0, RZ, R47, 0x40000000, RZ, 0xc0, !PT ;  /* 0x400000002fff7812 */ /* 0x000fe4000780c0ff */
[----:B----4-:R-:W-:-:S13]  /*c2c50*/  LOP3.LUT P6, RZ, R46, 0x8, RZ, 0xc0, !PT ;  /* 0x000000082eff7812 */ /* 0x010fda00078cc0ff */
[----:B------:R-:W-:Y:S02]  /*c2c60*/  @P6 LOP3.LUT R48, R48, 0x4000000, RZ, 0xfc, !PT ;  /* 0x0400000030306812 */ /* 0x000fe400078efcff */
[----:B------:R-:W-:Y:S02]  /*c2c70*/  LOP3.LUT P6, RZ, R46, 0x4, RZ, 0xc0, !PT ;  /* 0x000000042eff7812 */ /* 0x000fe400078cc0ff */
[----:B------:R-:W-:-:S11]  /*c2c80*/  LOP3.LUT R48, R48, 0xf7ffffff, RZ, 0xc0, !PT ;  /* 0xf7ffffff30307812 */ /* 0x000fd600078ec0ff */
[----:B------:R-:W-:Y:S02]  /*c2c90*/  @P6 LOP3.LUT R48, R48, 0x8000000, RZ, 0xfc, !PT ;  /* 0x0800000030306812 */ /* 0x000fe400078efcff */
[----:B---3--:R-:W-:Y:S02]  /*c2ca0*/  LOP3.LUT P6, RZ, R5, 0x20, RZ, 0xc0, !PT ;  /* 0x0000002005ff7812 */ /* 0x008fe400078cc0ff */
        /* <DEDUP_REMOVED lines=20> */
[C---:B------:R-:W-:Y:S02]  /*c2df0*/  LOP3.LUT P2, RZ, R5.reuse, 0x1, RZ, 0xc0, !PT ;  /* 0x0000000105ff7812 */ /* 0x040fe4000784c0ff */
[----:B------:R-:W-:Y:S02]  /*c2e00*/  LOP3.LUT P1, RZ, R5, 0x2, RZ, 0xc0, !PT ;  /* 0x0000000205ff7812 */ /* 0x000fe4000782c0ff */
[C---:B------:R-:W-:Y:S01]  /*c2e10*/  PRMT R47, R10.reuse, 0x7770, RZ ;  /* 0x000077700a2f7816 */ /* 0x040fe200000000ff */
[----:B------:R-:W3:Y:S04]  /*c2e20*/  LDL.LU.64 R52, [R1+0x1f68] ;  /* 0x001f680001347983 */ /* 0x000ee80000300a00 */
[----:B------:R-:W4:Y:S04]  /*c2e30*/  LDL.LU R21, [R1+0x15c] ;  /* 0x00015c0001157983 */ /* 0x000f280000300800 */
[----:B------:R-:W3:Y:S04]  /*c2e40*/  LDL.LU.64 R56, [R1+0x1f60] ;  /* 0x001f600001387983 */ /* 0x000ee80000300a00 */
[----:B------:R-:W3:Y:S04]  /*c2e50*/  LDL.LU.64 R58, [R1+0x1f58] ;  /* 0x001f5800013a7983 */ /* 0x000ee80000300a00 */
[----:B------:R-:W3:Y:S04]  /*c2e60*/  LDL.LU.64 R22, [R1+0x1f50] ;  /* 0x001f500001167983 */ /* 0x000ee80000300a00 */
[----:B------:R-:W3:Y:S04]  /*c2e70*/  LDL.LU R11, [R1+0x140] ;  /* 0x00014000010b7983 */ /* 0x000ee80000300800 */
[----:B------:R-:W3:Y:S04]  /*c2e80*/  LDL.LU.64 R18, [R1+0x1f48] ;  /* 0x001f480001127983 */ /* 0x000ee80000300a00 */
[----:B------:R0:W-:Y:S02]  /*c2e90*/  @P2 STG.E.U8 desc[UR40][R16.64], R47 ;  /* 0x0000002f10002986 */ /* 0x0001e4000c101128 */
[----:B0-----:R-:W-:-:S02]  /*c2ea0*/  PRMT R47, R10, 0x7771, RZ ;  /* 0x000077710a2f7816 */ /* 0x001fc400000000ff */
        /* <DEDUP_REMOVED lines=22> */
[----:B------:R-:W-:-:S02]  /*c3010*/  LOP3.LUT P4, RZ, R5, 0x80, RZ, 0xc0, !PT ;  /* 0x0000008005ff7812 */ /* 0x000fc4000788c0ff */
[----:B------:R-:W-:-:S05]  /*c3020*/  LOP3.LUT P3, RZ, R46, 0x10, RZ, 0xc0, !PT ;  /* 0x000000102eff7812 */ /* 0x000fca000786c0ff */
        /* <DEDUP_REMOVED lines=54> */
[----:B------:R-:W-:Y:S02]  /*c3390*/  LOP3.LUT R48, R48, 0xffbfffff, RZ, 0xc0, !PT ;  /* 0xffbfffff30307812 */ /* 0x000fe400078ec0ff */
[----:B------:R-:W-:Y:S01]  /*c33a0*/  LOP3.LUT P1, RZ, R5, 0x400, RZ, 0xc0, !PT ;  /* 0x0000040005ff7812 */ /* 0x000fe2000782c0ff */
[----:B--2---:R0:W-:Y:S04]  /*c33b0*/  @P3 STG.E.U8 desc[UR40][R60.64], R47 ;  /* 0x0000002f3c003986 */ /* 0x0041e8000c101128 */
[----:B0-----:R-:W2:Y:S04]  /*c33c0*/  LDL.LU.64 R60, [R1+0x1ee0] ;  /* 0x001ee000013c7983 */ /* 0x001ea80000300a00 */
[----:B------:R-:W2:Y:S04]  /*c33d0*/  LDL.LU R14, [R1+0x14c] ;  /* 0x00014c00010e7983 */ /* 0x000ea80000300800 */
[----:B------:R-:W2:Y:S04]  /*c33e0*/  LDL.LU.64 R50, [R1+0x1ed8] ;  /* 0x001ed80001327983 */ /* 0x000ea80000300a00 */
[----:B------:R-:W2:Y:S01]  /*c33f0*/  LDL.LU.64 R52, [R1+0x1ed0] ;  /* 0x001ed00001347983 */ /* 0x000ea20000300a00 */
[----:B------:R-:W-:-:S02]  /*c3400*/  @P6 LOP3.LUT R48, R48, 0x400000, RZ, 0xfc, !PT ;  /* 0x0040000030306812 */ /* 0x000fc400078efcff */
[----:B------:R-:W-:Y:S02]  /*c3410*/  LOP3.LUT P6, RZ, R5, 0x2000, RZ, 0xc0, !PT ;  /* 0x0000200005ff7812 */ /* 0x000fe400078cc0ff */
[----:B------:R-:W-:Y:S01]  /*c3420*/  PRMT R47, R10, 0x7773, RZ ;  /* 0x000077730a2f7816 */ /* 0x000fe200000000ff */
[----:B------:R-:W2:Y:S01]  /*c3430*/  LDL.LU.64 R56, [R1+0x1ec8] ;  /* 0x001ec80001387983 */ /* 0x000ea20000300a00 */
[----:B------:R-:W-:-:S03]  /*c3440*/  LOP3.LUT R48, R48, 0xff7fffff, RZ, 0xc0, !PT ;  /* 0xff7fffff30307812 */ /* 0x000fc600078ec0ff */
[----:B---3--:R0:W-:Y:S06]  /*c3450*/  @P2 STG.E.U8 desc[UR40][R18.64], R47 ;  /* 0x0000002f12002986 */ /* 0x0081ec000c101128 */
[----:B------:R-:W-:Y:S02]  /*c3460*/  @P6 LOP3.LUT R48, R48, 0x800000, RZ, 0xfc, !PT ;  /* 0x0080000030306812 */ /* 0x000fe400078efcff */
[----:B0-----:R-:W-:Y:S02]  /*c3470*/  PRMT R47, R11, 0x7770, RZ ;  /* 0x000077700b2f7816 */ /* 0x001fe400000000ff */
[----:B------:R-:W-:-:S03]  /*c3480*/  LOP3.LUT P6, RZ, R5, 0x1000, RZ, 0xc0, !PT ;  /* 0x0000100005ff7812 */ /* 0x000fc600078cc0ff */
[----:B----4-:R0:W-:Y:S01]  /*c3490*/  @P1 STG.E.U8 desc[UR40][R8.64], R47 ;  /* 0x0000002f08001986 */ /* 0x0101e2000c101128 */
[----:B------:R-:W-:-:S03]  /*c34a0*/  LOP3.LUT R48, R48, 0xfeffffff, RZ, 0xc0, !PT ;  /* 0xfeffffff30307812 */ /* 0x000fc600078ec0ff */
[----:B0-----:R-:W3:Y:S04]  /*c34b0*/  LDL.LU R8, [R1+0x130] ;  /* 0x0001300001087983 */ /* 0x001ee80000300800 */
[----:B------:R-:W4:Y:S02]  /*c34c0*/  LDL.LU.64 R58, [R1+0x1ec0] ;  /* 0x001ec000013a7983 */ /* 0x000f240000300a00 */
[----:B------:R-:W-:Y:S02]  /*c34d0*/  @P6 LOP3.LUT R48, R48, 0x1000000, RZ, 0xfc, !PT ;  /* 0x0100000030306812 */ /* 0x000fe400078efcff */
[----:B------:R-:W-:Y:S01]  /*c34e0*/  LOP3.LUT P6, RZ, R46, 0x200, RZ, 0xc0, !PT ;  /* 0x000002002eff7812 */ /* 0x000fe200078cc0ff */
[----:B------:R-:W3:Y:S01]  /*c34f0*/  LDL.LU.64 R22, [R1+0x1eb8] ;  /* 0x001eb80001167983 */ /* 0x000ee20000300a00 */
[----:B------:R-:W-:-:S02]  /*c3500*/  LOP3.LUT P0, RZ, R5, 0x800, RZ, 0xc0, !PT ;  /* 0x0000080005ff7812 */ /* 0x000fc4000780c0ff */
[----:B------:R-:W-:Y:S02]  /*c3510*/  LOP3.LUT R48, R48, 0xfdffffff, RZ, 0xc0, !PT ;  /* 0xfdffffff30307812 */ /* 0x000fe400078ec0ff */
[----:B------:R-:W-:Y:S01]  /*c3520*/  PRMT R47, R11, 0x7771, RZ ;  /* 0x000077710b2f7816 */ /* 0x000fe200000000ff */
[----:B------:R-:W3:Y:S04]  /*c3530*/  LDL.LU R9, [R1+0x134] ;  /* 0x0001340001097983 */ /* 0x000ee80000300800 */
[----:B------:R-:W3:Y:S04]  /*c3540*/  LDL.LU.64 R20, [R1+0x1eb0] ;  /* 0x001eb00001147983 */ /* 0x000ee80000300a00 */
[----:B------:R-:W3:Y:S01]  /*c3550*/  LDL.LU.64 R18, [R1+0x1ea8] ;  /* 0x001ea80001127983 */ /* 0x000ee20000300a00 */
[----:B------:R-:W-:-:S02]  /*c3560*/  @P6 LOP3.LUT R48, R48, 0x2000000, RZ, 0xfc, !PT ;  /* 0x0200000030306812 */ /* 0x000fc400078efcff */
[----:B------:R-:W-:Y:S01]  /*c3570*/  LOP3.LUT P6, RZ, R46, 0x100, RZ, 0xc0, !PT ;  /* 0x000001002eff7812 */ /* 0x000fe200078cc0ff */
[----:B------:R0:W-:Y:S02]  /*c3580*/  @P0 STG.E.U8 desc[UR40][R16.64], R47 ;  /* 0x0000002f10000986 */ /* 0x0001e4000c101128 */
[----:B0-----:R-:W-:Y:S02]  /*c3590*/  PRMT R47, R11, 0x7772, RZ ;  /* 0x000077720b2f7816 */ /* 0x001fe400000000ff */
[----:B------:R-:W4:Y:S08]  /*c35a0*/  LDL.LU.64 R16, [R1+0x1ea0] ;  /* 0x001ea00001107983 */ /* 0x000f300000300a00 */
[----:B------:R0:W-:Y:S01]  /*c35b0*/  @P6 STG.E.U8 desc[UR40][R12.64], R47 ;  /* 0x0000002f0c006986 */ /* 0x0001e2000c101128 */
[----:B------:R-:W-:-:S02]  /*c35c0*/  LOP3.LUT P6, RZ, R48, 0x2000000, RZ, 0xc0, !PT ;  /* 0x0200000030ff7812 */ /* 0x000fc400078cc0ff */
[----:B0-----:R-:W-:Y:S01]  /*c35d0*/  PRMT R47, R11, 0x7773, RZ ;  /* 0x000077730b2f7816 */ /* 0x001fe200000000ff */
[----:B------:R-:W4:Y:S04]  /*c35e0*/  LDL.LU.64 R12, [R1+0x1e98] ;  /* 0x001e9800010c7983 */ /* 0x000f280000300a00 */
[----:B------:R-:W4:Y:S06]  /*c35f0*/  LDL.LU.64 R10, [R1+0x1e90] ;  /* 0x001e9000010a7983 */ /* 0x000f2c0000300a00 */
[----:B------:R0:W-:Y:S01]  /*c3600*/  @P6 STG.E.U8 desc[UR40][R36.64], R47 ;  /* 0x0000002f24006986 */ /* 0x0001e2000c101128 */
[----:B------:R-:W-:-:S03]  /*c3610*/  LOP3.LUT P6, RZ, R48, 0x1000000, RZ, 0xc0, !PT ;  /* 0x0100000030ff7812 */ /* 0x000fc600078cc0ff */
[----:B0-----:R-:W4:Y:S04]  /*c3620*/  LDL.LU.64 R36, [R1+0x1e88] ;  /* 0x001e880001247983 */ /* 0x001f280000300a00 */
[----:B------:R-:W4:Y:S01]  /*c3630*/  LDL.LU R15, [R1+0x138] ;  /* 0x00013800010f7983 */ /* 0x000f220000300800 */
[----:B--2---:R-:W-:-:S05]  /*c3640*/  PRMT R47, R14, 0x7770, RZ ;  /* 0x000077700e2f7816 */ /* 0x004fca00000000ff */
[----:B------:R0:W-:Y:S04]  /*c3650*/  @P6 STG.E.U8 desc[UR40][R60.64], R47 ;  /* 0x0000002f3c006986 */ /* 0x0001e8000c101128 */
        /* <DEDUP_REMOVED lines=12> */
[----:B----4-:R0:W-:Y:S01]  /*c3720*/  @P6 STG.E.U8 desc[UR40][R58.64], R47 ;  /* 0x0000002f3a006986 */ /* 0x0101e2000c101128 */
[----:B------:R-:W-:Y:S02]  /*c3730*/  LOP3.LUT P6, RZ, R48, 0x80000, RZ, 0xc0, !PT ;  /* 0x0008000030ff7812 */ /* 0x000fe400078cc0ff */
[----:B0-----:R-:W-:-:S11]  /*c3740*/  PRMT R47, R8, 0x7771, RZ ;  /* 0x00007771082f7816 */ /* 0x001fd600000000ff */
[----:B------:R0:W-:Y:S01]  /*c3750*/  @P6 STG.E.U8 desc[UR40][R22.64], R47 ;  /* 0x0000002f16006986 */ /* 0x0001e2000c101128 */
[----:B------:R-:W-:Y:S02]  /*c3760*/  LOP3.LUT P6, RZ, R48, 0x40000, RZ, 0xc0, !PT ;  /* 0x0004000030ff7812 */ /* 0x000fe400078cc0ff */
[----:B------:R-:W-:Y:S02]  /*c3770*/  LOP3.LUT P5, RZ, R46, 0x2000, RZ, 0xc0, !PT ;  /* 0x000020002eff7812 */ /* 0x000fe400078ac0ff */
[----:B------:R-:W-:Y:S02]  /*c3780*/  LOP3.LUT P4, RZ, R5, 0x10000, RZ, 0xc0, !PT ;  /* 0x0001000005ff7812 */ /* 0x000fe4000788c0ff */
[----:B0-----:R-:W-:-:S07]  /*c3790*/  PRMT R47, R8, 0x7772, RZ ;  /* 0x00007772082f7816 */ /* 0x001fce00000000ff */
[----:B------:R0:W-:Y:S01]  /*c37a0*/  @P6 STG.E.U8 desc[UR40][R20.64], R47 ;  /* 0x0000002f14006986 */ /* 0x0001e2000c101128 */
[----:B------:R-:W-:Y:S02]  /*c37b0*/  LOP3.LUT P3, RZ, R5, 0x20000, RZ, 0xc0, !PT ;  /* 0x0002000005ff7812 */ /* 0x000fe4000786c0ff */
        /* <DEDUP_REMOVED lines=44> */
[----:B------:R-:W2:Y:S04]  /*c3a80*/  LDL.LU R23, [R1+0x110] ;  /* 0x0001100001177983 */ /* 0x000ea80000300800 */
[----:B------:R-:W2:Y:S04]  /*c3a90*/  LDL.LU.64 R56, [R1+0x1e38] ;  /* 0x001e380001387983 */ /* 0x000ea80000300a00 */
[----:B------:R-:W2:Y:S04]  /*c3aa0*/  LDL.LU.64 R58, [R1+0x1e30] ;  /* 0x001e3000013a7983 */ /* 0x000ea80000300a00 */
[----:B------:R-:W2:Y:S04]  /*c3ab0*/  LDL.LU.64 R20, [R1+0x1e28] ;  /* 0x001e280001147983 */ /* 0x000ea80000300a00 */
[----:B------:R-:W2:Y:S01]  /*c3ac0*/  LDL.LU.64 R18, [R1+0x1e20] ;  /* 0x001e200001127983 */ /* 0x000ea20000300a00 */
[----:B------:R-:W-:-:S05]  /*c3ad0*/  PRMT R47, R15, 0x7772, RZ ;  /* 0x000077720f2f7816 */ /* 0x000fca00000000ff */
[----:B---3--:R0:W-:Y:S04]  /*c3ae0*/  @P2 STG.E.U8 desc[UR40][R16.64], R47 ;  /* 0x0000002f10002986 */ /* 0x0081e8000c101128 */
[----:B0-----:R-:W3:Y:S01]  /*c3af0*/  LDL.LU.64 R16, [R1+0x1e18] ;  /* 0x001e180001107983 */ /* 0x001ee20000300a00 */
[----:B------:R-:W-:-:S03]  /*c3b00*/  PRMT R47, R15, 0x7773, RZ ;  /* 0x000077730f2f7816 */ /* 0x000fc600000000ff */
[----:B------:R-:W3:Y:S01]  /*c3b10*/  LDL.LU.64 R14, [R1+0x1e10] ;  /* 0x001e1000010e7983 */ /* 0x000ee20000300a00 */
[----:B------:R-:W-:-:S04]  /*c3b20*/  LOP3.LUT R48, R48, 0xffff7fff, RZ, 0xc0, !PT ;  /* 0xffff7fff30307812 */ /* 0x000fc800078ec0ff */
[----:B------:R-:W-:Y:S02]  /*c3b30*/  @P6 LOP3.LUT R48, R48, 0x8000, RZ, 0xfc, !PT ;  /* 0x0000800030306812 */ /* 0x000fe400078efcff */
[----:B------:R-:W-:Y:S02]  /*c3b40*/  LOP3.LUT P6, RZ, R46, 0x80000, RZ, 0xc0, !PT ;  /* 0x000800002eff7812 */ /* 0x000fe400078cc0ff */
[----:B------:R-:W-:Y:S02]  /*c3b50*/  LOP3.LUT R48, R48, 0xfffeffff, RZ, 0xc0, !PT ;  /* 0xfffeffff30307812 */ /* 0x000fe400078ec0ff */
[----:B------:R-:W-:-:S09]  /*c3b60*/  LOP3.LUT P1, RZ, R46, 0x20000, RZ, 0xc0, !PT ;  /* 0x000200002eff7812 */ /* 0x000fd2000782c0ff */
[----:B------:R-:W-:Y:S02]  /*c3b70*/  @P6 LOP3.LUT R48, R48, 0x10000, RZ, 0xfc, !PT ;  /* 0x0001000030306812 */ /* 0x000fe400078efcff */
[----:B------:R-:W-:Y:S02]  /*c3b80*/  LOP3.LUT P6, RZ, R46, 0x40000, RZ, 0xc0, !PT ;  /* 0x000400002eff7812 */ /* 0x000fe400078cc0ff */
[----:B------:R-:W-:Y:S02]  /*c3b90*/  LOP3.LUT P0, RZ, R5, 0x100000, RZ, 0xc0, !PT ;  /* 0x0010000005ff7812 */ /* 0x000fe4000780c0ff */
[----:B------:R-:W-:Y:S01]  /*c3ba0*/  LOP3.LUT R48, R48, 0xfffdffff, RZ, 0xc0, !PT ;  /* 0xfffdffff30307812 */ /* 0x000fe200078ec0ff */
[----:B----4-:R0:W-:Y:S08]  /*c3bb0*/  @P1 STG.E.U8 desc[UR40][R12.64], R47 ;  /* 0x0000002f0c001986 */ /* 0x0101f0000c101128 */
[----:B------:R-:W-:-:S02]  /*c3bc0*/  @P6 LOP3.LUT R48, R48, 0x20000, RZ, 0xfc, !PT ;  /* 0x0002000030306812 */ /* 0x000fc400078efcff */
[----:B------:R-:W-:Y:S02]  /*c3bd0*/  LOP3.LUT P6, RZ, R5, 0x200000, RZ, 0xc0, !PT ;  /* 0x0020000005ff7812 */ /* 0x000fe400078cc0ff */
[C---:B0-----:R-:W-:Y:S01]  /*c3be0*/  PRMT R47, R22.reuse, 0x7770, RZ ;  /* 0x00007770162f7816 */ /* 0x041fe200000000ff */
[----:B------:R-:W4:Y:S04]  /*c3bf0*/  LDL.LU.64 R12, [R1+0x1e08] ;  /* 0x001e0800010c7983 */ /* 0x000f280000300a00 */
        /* <DEDUP_REMOVED lines=31> */
[----:B---3--:R0:W-:Y:S02]  /*c3df0*/  @P6 STG.E.U8 desc[UR40][R16.64], R47 ;  /* 0x0000002f10006986 */ /* 0x0081e4000c101128 */
[----:B0-----:R-:W-:-:S05]  /*c3e00*/  PRMT R47, R6, 0x7772, RZ ;  /* 0x00007772062f7816 */ /* 0x001fca00000000ff */
[----:B------:R0:W-:Y:S02]  /*c3e10*/  @P5 STG.E.U8 desc[UR40][R14.64], R47 ;  /* 0x0000002f0e005986 */ /* 0x0001e4000c101128 */
[----:B0-----:R-:W-:Y:S02]  /*c3e20*/  PRMT R47, R6, 0x7773, RZ ;  /* 0x00007773062f7816 */ /* 0x001fe400000000ff */
[----:B------:R-:W3:Y:S01]  /*c3e30*/  LDL.LU R6, [R1+0x3094] ;  /* 0x0030940001067983 */ /* 0x000ee20000300800 */
[C---:B------:R-:W-:Y:S02]  /*c3e40*/  LOP3.LUT P4, RZ, R46.reuse, 0x800000, RZ, 0xc0, !PT ;  /* 0x008000002eff7812 */ /* 0x040fe4000788c0ff */
[C---:B------:R-:W-:Y:S02]  /*c3e50*/  LOP3.LUT P3, RZ, R5.reuse, 0x4000000, RZ, 0xc0, !PT ;  /* 0x0400000005ff7812 */ /* 0x040fe4000786c0ff */
[----:B------:R-:W-:Y:S02]  /*c3e60*/  LOP3.LUT P2, RZ, R5, 0x8000000, RZ, 0xc0, !PT ;  /* 0x0800000005ff7812 */ /* 0x000fe4000784c0ff */
[----:B------:R-:W-:-:S07]  /*c3e70*/  LOP3.LUT P1, RZ, R46, 0x1000000, RZ, 0xc0, !PT ;  /* 0x010000002eff7812 */ /* 0x000fce000782c0ff */
[----:B----4-:R0:W-:Y:S01]  /*c3e80*/  @P4 STG.E.U8 desc[UR40][R12.64], R47 ;  /* 0x0000002f0c004986 */ /* 0x0101e2000c101128 */
        /* <DEDUP_REMOVED lines=8> */
[----:B------:R-:W4:Y:S04]  /*c3f10*/  LDL.LU R45, [R1+0x3090] ;  /* 0x00309000012d7983 */ /* 0x000f280000300800 */
[----:B--2---:R0:W-:Y:S04]  /*c3f20*/  @P0 STG.E.U8 desc[UR40][R60.64], R47 ;  /* 0x0000002f3c000986 */ /* 0x0041e8000c101128 */
[----:B0-----:R-:W2:Y:S04]  /*c3f30*/  LDL.LU.64 R60, [R1+0x1da8] ;  /* 0x001da800013c7983 */ /* 0x001ea80000300a00 */
[----:B------:R-:W2:Y:S04]  /*c3f40*/  LDL.LU.64 R16, [R1+0x1d88] ;  /* 0x001d880001107983 */ /* 0x000ea80000300a00 */
[----:B------:R-:W2:Y:S04]  /*c3f50*/  LDL.LU.64 R14, [R1+0x1d80] ;  /* 0x001d8000010e7983 */ /* 0x000ea80000300a00 */
[----:B------:R-:W2:Y:S01]  /*c3f60*/  LDL.LU R13, [R1+0x11c] ;  /* 0x00011c00010d7983 */ /* 0x000ea20000300800 */
[----:B------:R-:W-:-:S03]  /*c3f70*/  LOP3.LUT R48, R48, 0xfffffffb, RZ, 0xc0, !PT ;  /* 0xfffffffb30307812 */ /* 0x000fc600078ec0ff */
[----:B------:R-:W4:Y:S04]  /*c3f80*/  LDL.LU.64 R10, [R1+0x1d50] ;  /* 0x001d5000010a7983 */ /* 0x000f280000300a00 */
[----:B------:R-:W4:Y:S04]  /*c3f90*/  LDL.LU.64 R8, [R1+0x1d48] ;  /* 0x001d480001087983 */ /* 0x000f280000300a00 */
[----:B------:R-:W4:Y:S04]  /*c3fa0*/  LDL.LU.64 R36, [R1+0x1d20] ;  /* 0x001d200001247983 */ /* 0x000f280000300a00 */
[----:B------:R-:W4:Y:S01]  /*c3fb0*/  LDL.LU R58, [R1+0x100] ;  /* 0x00010000013a7983 */ /* 0x000f220000300800 */
[----:B------:R-:W-:-:S02]  /*c3fc0*/  LOP3.LUT P3, RZ, R5, 0x10000000, RZ, 0xc0, !PT ;  /* 0x1000000005ff7812 */ /* 0x000fc4000786c0ff */
        /* <DEDUP_REMOVED lines=21> */
[----:B------:R0:W-:Y:S04]  /*c4120*/  @P3 STG.E.U8 desc[UR40][R60.64], R46 ;  /* 0x0000002e3c003986 */ /* 0x0001e8000c101128 */
[----:B0-----:R-:W2:Y:S04]  /*c4130*/  LDL.LU.64 R60, [R1+0x1d18] ;  /* 0x001d1800013c7983 */ /* 0x001ea80000300a00 */
[----:B------:R-:W3:Y:S04]  /*c4140*/  LDL.LU.64 R20, [R1+0x1cf8] ;  /* 0x001cf80001147983 */ /* 0x000ee80000300a00 */
[----:B------:R-:W3:Y:S04]  /*c4150*/  LDL.LU.64 R50, [R1+0x1cf0] ;  /* 0x001cf00001327983 */ /* 0x000ee80000300a00 */
[----:B------:R-:W3:Y:S04]  /*c4160*/  LDL.LU R59, [R1+0x104] ;  /* 0x00010400013b7983 */ /* 0x000ee80000300800 */
[----:B------:R-:W3:Y:S04]  /*c4170*/  LDL.LU.64 R52, [R1+0x1cc0] ;  /* 0x001cc00001347983 */ /* 0x000ee80000300a00 */
[----:B------:R-:W3:Y:S01]  /*c4180*/  LDL.LU.64 R56, [R1+0x1cb8] ;  /* 0x001cb80001387983 */ /* 0x000ee20000300a00 */
[----:B------:R-:W-:-:S02]  /*c4190*/  LOP3.LUT R48, R48, 0xfffffeff, RZ, 0xc0, !PT ;  /* 0xfffffeff30307812 */ /* 0x000fc400078ec0ff */
[----:B------:R-:W-:Y:S02]  /*c41a0*/  LOP3.LUT P2, RZ, R5, 0x20000000, RZ, 0xc0, !PT ;  /* 0x2000000005ff7812 */ /* 0x000fe4000784c0ff */
[----:B------:R-:W-:Y:S01]  /*c41b0*/  PRMT R46, R13, 0x7771, RZ ;  /* 0x000077710d2e7816 */ /* 0x000fe200000000ff */
[----:B------:R-:W3:Y:S01]  /*c41c0*/  LDL.LU.64 R22, [R1+0x1c90] ;  /* 0x001c900001167983 */ /* 0x000ee20000300a00 */
[----:B------:R-:W-:Y:S02]  /*c41d0*/  @P6 LOP3.LUT R48, R48, 0x100, RZ, 0xfc, !PT ;  /* 0x0000010030306812 */ /* 0x000fe400078efcff */
[----:B------:R-:W-:Y:S01]  /*c41e0*/  LOP3.LUT P6, RZ, R5, 0x80000000, RZ, 0xc0, !PT ;  /* 0x8000000005ff7812 */ /* 0x000fe200078cc0ff */
[----:B------:R-:W3:Y:S04]  /*c41f0*/  LDL.LU R12, [R1+0x108] ;  /* 0x00010800010c7983 */ /* 0x000ee80000300800 */
[----:B------:R-:W3:Y:S01]  /*c4200*/  LDL.LU.64 R18, [R1+0x1c88] ;  /* 0x001c880001127983 */ /* 0x000ee20000300a00 */
[----:B------:R-:W-:-:S03]  /*c4210*/  LOP3.LUT R48, R48, 0xfffffdff, RZ, 0xc0, !PT ;  /* 0xfffffdff30307812 */ /* 0x000fc600078ec0ff */
[----:B------:R0:W-:Y:S04]  /*c4220*/  @P2 STG.E.U8 desc[UR40][R16.64], R46 ;  /* 0x0000002e10002986 */ /* 0x0001e8000c101128 */
[----:B------:R-:W-:Y:S02]  /*c4230*/  @P6 LOP3.LUT R48, R48, 0x200, RZ, 0xfc, !PT ;  /* 0x0000020030306812 */ /* 0x000fe400078efcff */
[----:B------:R-:W-:Y:S02]  /*c4240*/  LOP3.LUT P6, RZ, R5, 0x40000000, RZ, 0xc0, !PT ;  /* 0x4000000005ff7812 */ /* 0x000fe400078cc0ff */
[C---:B0-----:R-:W-:Y:S01]  /*c4250*/  PRMT R46, R13.reuse, 0x7772, RZ ;  /* 0x000077720d2e7816 */ /* 0x041fe200000000ff */
[----:B------:R-:W3:Y:S04]  /*c4260*/  LDL.LU.64 R16, [R1+0x1c70] ;  /* 0x001c700001107983 */ /* 0x000ee80000300a00 */
[----:B------:R0:W-:Y:S02]  /*c4270*/  @P1 STG.E.U8 desc[UR40][R14.64], R46 ;  /* 0x0000002e0e001986 */ /* 0x0001e4000c101128 */
[----:B0-----:R-:W-:-:S02]  /*c4280*/  PRMT R46, R13, 0x7773, RZ ;  /* 0x000077730d2e7816 */ /* 0x001fc400000000ff */
[----:B------:R-:W3:Y:S04]  /*c4290*/  LDL.LU.64 R14, [R1+0x1c68] ;  /* 0x001c6800010e7983 */ /* 0x000ee80000300a00 */
[----:B----4-:R0:W-:Y:S02]  /*c42a0*/  @P0 STG.E.U8 desc[UR40][R10.64], R46 ;  /* 0x0000002e0a000986 */ /* 0x0101e4000c101128 */
        /* <DEDUP_REMOVED lines=17> */
[----:B0-----:R-:W-:Y:S02]  /*c43c0*/  PRMT R46, R59, 0x7770, RZ ;  /* 0x000077703b2e7816 */ /* 0x001fe400000000ff */
[C---:B------:R-:W-:Y:S02]  /*c43d0*/  LOP3.LUT P5, RZ, R6.reuse, 0x8, RZ, 0xc0, !PT ;  /* 0x0000000806ff7812 */ /* 0x040fe400078ac0ff */
[C---:B------:R-:W-:Y:S02]  /*c43e0*/  LOP3.LUT P4, RZ, R45.reuse, 0x1, RZ, 0xc0, !PT ;  /* 0x000000012dff7812 */ /* 0x040fe4000788c0ff */
[----:B------:R-:W-:Y:S02]  /*c43f0*/  LOP3.LUT P3, RZ, R45, 0x2, RZ, 0xc0, !PT ;  /* 0x000000022dff7812 */ /* 0x000fe4000786c0ff */
[----:B------:R-:W-:-:S03]  /*c4400*/  LOP3.LUT P2, RZ, R6, 0x10, RZ, 0xc0, !PT ;  /* 0x0000001006ff7812 */ /* 0x000fc6000784c0ff */
[----:B------:R0:W-:Y:S01]  /*c4410*/  @P6 STG.E.U8 desc[UR40][R50.64], R46 ;  /* 0x0000002e32006986 */ /* 0x0001e2000c101128 */
[----:B------:R-:W-:Y:S02]  /*c4420*/  LOP3.LUT P6, RZ, R48, 0x20, RZ, 0xc0, !PT ;  /* 0x0000002030ff7812 */ /* 0x000fe400078cc0ff */
[----:B------:R-:W-:Y:S02]  /*c4430*/  LOP3.LUT P1, RZ, R6, 0x20, RZ, 0xc0, !PT ;  /* 0x0000002006ff7812 */ /* 0x000fe4000782c0ff */
[----:B------:R-:W-:Y:S01]  /*c4440*/  LOP3.LUT P0, RZ, R45, 0x4, RZ, 0xc0, !PT ;  /* 0x000000042dff7812 */ /* 0x000fe2000780c0ff */
[----:B------:R-:W3:Y:S01]  /*c4450*/  LDL.LU.64 R20, [R1+0x3088] ;  /* 0x0030880001147983 */ /* 0x000ee20000300a00 */
[----:B0-----:R-:W-:-:S07]  /*c4460*/  PRMT R46, R59, 0x7771, RZ ;  /* 0x000077713b2e7816 */ /* 0x001fce00000000ff */
        /* <DEDUP_REMOVED lines=50> */
[----:B------:R-:W-:Y:S02]  /*c4790*/  LOP3.LUT R48, R48, 0xfffffffe, RZ, 0xc0, !PT ;  /* 0xfffffffe30307812 */ /* 0x000fe400078ec0ff */
[C---:B------:R-:W-:Y:S02]  /*c47a0*/  LOP3.LUT P2, RZ, R6.reuse, 0x40, RZ, 0xc0, !PT ;  /* 0x0000004006ff7812 */ /* 0x040fe4000784c0ff */
[----:B------:R-:W-:Y:S02]  /*c47b0*/  PRMT R46, R13, 0x7773, RZ ;  /* 0x000077730d2e7816 */ /* 0x000fe400000000ff */
[----:B------:R-:W-:-:S05]  /*c47c0*/  LOP3.LUT P1, RZ, R6, 0x80, RZ, 0xc0, !PT ;  /* 0x0000008006ff7812 */ /* 0x000fca000782c0ff */
[----:B------:R-:W-:Y:S02]  /*c47d0*/  @P6 LOP3.LUT R48, R48, 0x1, RZ, 0xfc, !PT ;  /* 0x0000000130306812 */ /* 0x000fe400078efcff */
[----:B------:R-:W-:Y:S02]  /*c47e0*/  LOP3.LUT P6, RZ, R6, 0x100, RZ, 0xc0, !PT ;  /* 0x0000010006ff7812 */ /* 0x000fe400078cc0ff */
[----:B------:R-:W-:Y:S02]  /*c47f0*/  LOP3.LUT P0, RZ, R45, 0x10, RZ, 0xc0, !PT ;  /* 0x000000102dff7812 */ /* 0x000fe4000780c0ff */
[----:B------:R-:W-:-:S09]  /*c4800*/  LOP3.LUT R48, R48, 0xfffffffd, RZ, 0xc0, !PT ;  /* 0xfffffffd30307812 */ /* 0x000fd200078ec0ff */
[----:B------:R-:W-:Y:S02]  /*c4810*/  @P6 LOP3.LUT R48, R48, 0x2, RZ, 0xfc, !PT ;  /* 0x0000000230306812 */ /* 0x000fe400078efcff */
[----:B------:R-:W-:Y:S01]  /*c4820*/  LOP3.LUT P6, RZ, R45, 0x20, RZ, 0xc0, !PT ;  /* 0x000000202dff7812 */ /* 0x000fe200078cc0ff */
[----:B--2---:R3:W-:Y:S02]  /*c4830*/  @P3 STG.E.U8 desc[UR40][R60.64], R46 ;  /* 0x0000002e3c003986 */ /* 0x0047e4000c101128 */
[C---:B---3--:R-:W-:Y:S02]  /*c4840*/  PRMT R46, R12.reuse, 0x7770, RZ ;  /* 0x000077700c2e7816 */ /* 0x048fe400000000ff */
[----:B------:R-:W2:Y:S04]  /*c4850*/  LDL.LU.64 R60, [R1+0x1b48] ;  /* 0x001b4800013c7983 */ /* 0x000ea80000300a00 */
[----:B----4-:R0:W-:Y:S02]  /*c4860*/  @P2 STG.E.U8 desc[UR40][R36.64], R46 ;  /* 0x0000002e24002986 */ /* 0x0101e4000c101128 */
[----:B0-----:R-:W-:-:S02]  /*c4870*/  PRMT R46, R12, 0x7771, RZ ;  /* 0x000077710c2e7816 */ /* 0x001fc400000000ff */
[----:B------:R-:W3:Y:S04]  /*c4880*/  LDL.LU.64 R36, [R1+0x1b40] ;  /* 0x001b400001247983 */ /* 0x000ee80000300a00 */
[----:B------:R-:W4:Y:S04]  /*c4890*/  LDL.LU R59, [R1+0xf8] ;  /* 0x0000f800013b7983 */ /* 0x000f280000300800 */
[----:B------:R-:W4:Y:S04]  /*c48a0*/  LDL.LU.64 R50, [R1+0x1b10] ;  /* 0x001b100001327983 */ /* 0x000f280000300a00 */
[----:B------:R-:W4:Y:S04]  /*c48b0*/  LDL.LU.64 R52, [R1+0x1af0] ;  /* 0x001af00001347983 */ /* 0x000f280000300a00 */
[----:B------:R0:W-:Y:S04]  /*c48c0*/  @P1 STG.E.U8 desc[UR40][R16.64], R46 ;  /* 0x0000002e10001986 */ /* 0x0001e8000c101128 */
[----:B------:R-:W4:Y:S04]  /*c48d0*/  LDL.LU.64 R56, [R1+0x1ae8] ;  /* 0x001ae80001387983 */ /* 0x000f280000300a00 */
[----:B------:R-:W4:Y:S04]  /*c48e0*/  LDL.LU R13, [R1+0xfc] ;  /* 0x0000fc00010d7983 */ /* 0x000f280000300800 */
[----:B------:R-:W4:Y:S04]  /*c48f0*/  LDL.LU.64 R22, [R1+0x1268] ;  /* 0x0012680001167983 */ /* 0x000f280000300a00 */
[----:B------:R-:W4:Y:S01]  /*c4900*/  LDL.LU.64 R18, [R1+0x1260] ;  /* 0x0012600001127983 */ /* 0x000f220000300a00 */
[----:B0-----:R-:W-:-:S03]  /*c4910*/  PRMT R46, R12, 0x7772, RZ ;  /* 0x000077720c2e7816 */ /* 0x001fc600000000ff */
[----:B------:R-:W4:Y:S04]  /*c4920*/  LDL.LU.64 R16, [R1+0x1170] ;  /* 0x0011700001107983 */ /* 0x000f280000300a00 */
        /* <DEDUP_REMOVED lines=10> */
[----:B0-----:R-:W4:Y:S04]  /*c49d0*/  LDL.LU.64 R8, [R1+0x1080] ;  /* 0x0010800001087983 */ /* 0x001f280000300a00 */
[----:B------:R-:W4:Y:S01]  /*c49e0*/  LDL.LU.64 R48, [R1+0x1b18] ;  /* 0x001b180001307983 */ /* 0x000f220000300a00 */
[----:B------:R-:W-:Y:S02]  /*c49f0*/  PRMT R46, R58, 0x7771, RZ ;  /* 0x000077713a2e7816 */ /* 0x000fe400000000ff */
[C---:B------:R-:W-:Y:S02]  /*c4a00*/  LOP3.LUT P5, RZ, R6.reuse, 0x1000, RZ, 0xc0, !PT ;  /* 0x0000100006ff7812 */ /* 0x040fe400078ac0ff */
[----:B------:R-:W-:Y:S02]  /*c4a10*/  LOP3.LUT P4, RZ, R6, 0x2000, RZ, 0xc0, !PT ;  /* 0x0000200006ff7812 */ /* 0x000fe4000788c0ff */
[----:B------:R-:W-:-:S02]  /*c4a20*/  LOP3.LUT P3, RZ, R45, 0x400, RZ, 0xc0, !PT ;  /* 0x000004002dff7812 */ /* 0x000fc4000786c0ff */
[----:B------:R-:W-:Y:S02]  /*c4a30*/  LOP3.LUT P2, RZ, R45, 0x800, RZ, 0xc0, !PT ;  /* 0x000008002dff7812 */ /* 0x000fe4000784c0ff */
[----:B------:R-:W-:Y:S01]  /*c4a40*/  LOP3.LUT P1, RZ, R6, 0x4000, RZ, 0xc0, !PT ;  /* 0x0000400006ff7812 */ /* 0x000fe2000782c0ff */
[----:B--2---:R0:W-:Y:S01]  /*c4a50*/  @P6 STG.E.U8 desc[UR40][R60.64], R46 ;  /* 0x0000002e3c006986 */ /* 0x0041e2000c101128 */
[----:B------:R-:W-:-:S03]  /*c4a60*/  LOP3.LUT P6, RZ, R5, 0x80000000, RZ, 0xc0, !PT ;  /* 0x8000000005ff7812 */ /* 0x000fc600078cc0ff */
[----:B0-----:R-:W2:Y:S01]  /*c4a70*/  LDL.LU.64 R60, [R1+0xa90] ;  /* 0x000a9000013c7983 */ /* 0x001ea20000300a00 */
[----:B------:R-:W-:-:S09]  /*c4a80*/  PRMT R46, R58, 0x7772, RZ ;  /* 0x000077723a2e7816 */ /* 0x000fd200000000ff */
[----:B---3--:R0:W-:Y:S01]  /*c4a90*/  @P6 STG.E.U8 desc[UR40][R36.64], R46 ;  /* 0x0000002e24006986 */ /* 0x0081e2000c101128 */
[C---:B------:R-:W-:Y:S02]  /*c4aa0*/  LOP3.LUT P6, RZ, R5.reuse, 0x40000000, RZ, 0xc0, !PT ;  /* 0x4000000005ff7812 */ /* 0x040fe400078cc0ff */
[----:B0-----:R-:W-:Y:S01]  /*c4ab0*/  PRMT R46, R58, 0x7773, RZ ;  /* 0x000077733a2e7816 */ /* 0x001fe200000000ff */
[----:B------:R-:W3:Y:S10]  /*c4ac0*/  LDL.LU.64 R36, [R1+0x3080] ;  /* 0x0030800001247983 */ /* 0x000ef40000300a00 */
[----:B----4-:R0:W-:Y:S01]  /*c4ad0*/  @P6 STG.E.U8 desc[UR40][R48.64], R46 ;  /* 0x0000002e30006986 */ /* 0x0101e2000c101128 */
        /* <DEDUP_REMOVED lines=21> */
[----:B------:R0:W-:Y:S04]  /*c4c30*/  @P1 STG.E.U8 desc[UR40][R8.64], R46 ;  /* 0x0000002e08001986 */ /* 0x0001e8000c101128 */
[----:B0-----:R-:W4:Y:S01]  /*c4c40*/  LDL.LU.64 R8, [R1+0xa78] ;  /* 0x000a780001087983 */ /* 0x001f220000300a00 */
[----:B------:R-:W-:Y:S02]  /*c4c50*/  LOP3.LUT P0, RZ, R6, 0x8000, RZ, 0xc0, !PT ;  /* 0x0000800006ff7812 */ /* 0x000fe4000780c0ff */
[----:B------:R-:W-:-:S11]  /*c4c60*/  PRMT R46, R12, 0x7771, RZ ;  /* 0x000077710c2e7816 */ /* 0x000fd600000000ff */
[----:B--2---:R0:W-:Y:S04]  /*c4c70*/  @P0 STG.E.U8 desc[UR40][R60.64], R46 ;  /* 0x0000002e3c000986 */ /* 0x0041e8000c101128 */
[----:B0-----:R-:W2:Y:S04]  /*c4c80*/  LDL.LU.64 R60, [R1+0x890] ;  /* 0x00089000013c7983 */ /* 0x001ea80000300a00 */
[----:B------:R-:W3:Y:S04]  /*c4c90*/  LDL.LU.64 R22, [R1+0x878] ;  /* 0x0008780001167983 */ /* 0x000ee80000300a00 */
[----:B------:R-:W3:Y:S04]  /*c4ca0*/  LDL.LU.64 R16, [R1+0x830] ;  /* 0x0008300001107983 */ /* 0x000ee80000300a00 */
[----:B------:R-:W3:Y:S04]  /*c4cb0*/  LDL.LU.64 R14, [R1+0x818] ;  /* 0x00081800010e7983 */ /* 0x000ee80000300a00 */
[----:B------:R-:W3:Y:S01]  /*c4cc0*/  LDL.LU R13, [R1+0xe4] ;  /* 0x0000e400010d7983 */ /* 0x000ee20000300800 */
[----:B------:R-:W-:-:S03]  /*c4cd0*/  LOP3.LUT P3, RZ, R45, 0x1000, RZ, 0xc0, !PT ;  /* 0x000010002dff7812 */ /* 0x000fc6000786c0ff */
[----:B------:R-:W3:Y:S01]  /*c4ce0*/  LDL.LU.64 R10, [R1+0x7f0] ;  /* 0x0007f000010a7983 */ /* 0x000ee20000300a00 */
[----:B------:R-:W-:-:S03]  /*c4cf0*/  PRMT R46, R12, 0x7772, RZ ;  /* 0x000077720c2e7816 */ /* 0x000fc600000000ff */
[----:B------:R-:W3:Y:S01]  /*c4d00*/  LDL.LU R54, [R1+0xe8] ;  /* 0x0000e80001367983 */ /* 0x000ee20000300800 */
        /* <DEDUP_REMOVED lines=8> */
[----:B------:R-:W-:Y:S01]  /*c4d90*/  LOP3.LUT R5, R5, 0xffefffff, RZ, 0xc0, !PT ;  /* 0xffefffff05057812 */ /* 0x000fe200078ec0ff */
[----:B----4-:R0:W-:Y:S04]  /*c4da0*/  @P3 STG.E.U8 desc[UR40][R8.64], R46 ;  /* 0x0000002e08003986 */ /* 0x0101e8000c101128 */
[----:B0-----:R-:W4:Y:S06]  /*c4db0*/  LDL.LU.64 R8, [R1+0x7d8] ;  /* 0x0007d80001087983 */ /* 0x001f2c0000300a00 */
[----:B------:R-:W-:-:S02]  /*c4dc0*/  @P6 LOP3.LUT R5, R5, 0x100000, RZ, 0xfc, !PT ;  /* 0x0010000005056812 */ /* 0x000fc400078efcff */
[----:B------:R-:W-:Y:S02]  /*c4dd0*/  LOP3.LUT P6, RZ, R45, 0x20000, RZ, 0xc0, !PT ;  /* 0x000200002dff7812 */ /* 0x000fe400078cc0ff */
[----:B------:R-:W-:Y:S02]  /*c4de0*/  PRMT R46, R12, 0x7773, RZ ;  /* 0x000077730c2e7816 */ /* 0x000fe400000000ff */
        /* <DEDUP_REMOVED lines=10> */
[----:B------:R-:W2:Y:S01]  /*c4e90*/  LDL.LU.64 R50, [R1+0x770] ;  /* 0x0007700001327983 */ /* 0x000ea20000300a00 */
[----:B------:R-:W-:-:S03]  /*c4ea0*/  LOP3.LUT R5, R5, 0xff7fffff, RZ, 0xc0, !PT ;  /* 0xff7fffff05057812 */ /* 0x000fc600078ec0ff */
[----:B------:R-:W2:Y:S01]  /*c4eb0*/  LDL.LU.64 R52, [R1+0x758] ;  /* 0x0007580001347983 */ /* 0x000ea20000300a00 */
[----:B------:R-:W-:-:S03]  /*c4ec0*/  LOP3.LUT P1, RZ, R6, 0x10000, RZ, 0xc0, !PT ;  /* 0x0001000006ff7812 */ /* 0x000fc6000782c0ff */
[----:B------:R-:W2:Y:S01]  /*c4ed0*/  LDL.LU.64 R56, [R1+0x730] ;  /* 0x0007300001387983 */ /* 0x000ea20000300a00 */
[----:B------:R-:W-:Y:S02]  /*c4ee0*/  @P6 LOP3.LUT R5, R5, 0x800000, RZ, 0xfc, !PT ;  /* 0x0080000005056812 */ /* 0x000fe400078efcff */
[C---:B------:R-:W-:Y:S02]  /*c4ef0*/  LOP3.LUT P6, RZ, R6.reuse, 0x40000, RZ, 0xc0, !PT ;  /* 0x0004000006ff7812 */ /* 0x040fe400078cc0ff */
[----:B------:R-:W-:Y:S02]  /*c4f00*/  LOP3.LUT P0, RZ, R6, 0x20000, RZ, 0xc0, !PT ;  /* 0x0002000006ff7812 */ /* 0x000fe4000780c0ff */
[----:B---3--:R-:W-:Y:S02]  /*c4f10*/  PRMT R46, R13, 0x7770, RZ ;  /* 0x000077700d2e7816 */ /* 0x008fe400000000ff */
[----:B------:R-:W-:Y:S01]  /*c4f20*/  LOP3.LUT R5, R5, 0xfeffffff, RZ, 0xc0, !PT ;  /* 0xfeffffff05057812 */ /* 0x000fe200078ec0ff */
[----:B------:R-:W3:Y:S06]  /*c4f30*/  LDL.LU.64 R58, [R1+0x718] ;  /* 0x00071800013a7983 */ /* 0x000eec0000300a00 */
[----:B------:R-:W-:-:S02]  /*c4f40*/  @P6 LOP3.LUT R5, R5, 0x1000000, RZ, 0xfc, !PT ;  /* 0x0100000005056812 */ /* 0x000fc400078efcff */
[----:B------:R-:W-:Y:S02]  /*c4f50*/  LOP3.LUT P6, RZ, R45, 0x8000, RZ, 0xc0, !PT ;  /* 0x000080002dff7812 */ /* 0x000fe400078cc0ff */
[----:B------:R-:W-:Y:S01]  /*c4f60*/  LOP3.LUT R5, R5, 0xfdffffff, RZ, 0xc0, !PT ;  /* 0xfdffffff05057812 */ /* 0x000fe200078ec0ff */
[----:B------:R0:W-:Y:S10]  /*c4f70*/  @P1 STG.E.U8 desc[UR40][R22.64], R46 ;  /* 0x0000002e16001986 */ /* 0x0001f4000c101128 */
        /* <DEDUP_REMOVED lines=10> */
[----:B------:R-:W3:Y:S04]  /*c5020*/  LDL.LU.64 R14, [R1+0x6b0] ;  /* 0x0006b000010e7983 */ /* 0x000ee80000300a00 */
[----:B------:R-:W3:Y:S06]  /*c5030*/  LDL.LU.64 R12, [R1+0x698] ;  /* 0x00069800010c7983 */ /* 0x000eec0000300a00 */
[----:B------:R0:W-:Y:S01]  /*c5040*/  @P6 STG.E.U8 desc[UR40][R10.64], R46 ;  /* 0x0000002e0a006986 */ /* 0x0001e2000c101128 */
[----:B------:R-:W-:-:S03]  /*c5050*/  LOP3.LUT P6, RZ, R5, 0x1000000, RZ, 0xc0, !PT ;  /* 0x0100000005ff7812 */ /* 0x000fc600078cc0ff */
[----:B0-----:R-:W3:Y:S01]  /*c5060*/  LDL.LU.64 R10, [R1+0x670] ;  /* 0x00067000010a7983 */ /* 0x001ee20000300a00 */
[----:B------:R-:W-:-:S03]  /*c5070*/  PRMT R46, R54, 0x7770, RZ ;  /* 0x00007770362e7816 */ /* 0x000fc600000000ff */
[----:B------:R-:W3:Y:S06]  /*c5080*/  LDL.LU R19, [R1+0xd4] ;  /* 0x0000d40001137983 */ /* 0x000eec0000300800 */
[----:B----4-:R0:W-:Y:S04]  /*c5090*/  @P6 STG.E.U8 desc[UR40][R8.64], R46 ;  /* 0x0000002e08006986 */ /* 0x0101e8000c101128 */
[----:B0-----:R-:W4:Y:S01]  /*c50a0*/  LDL.LU.64 R8, [R1+0x658] ;  /* 0x0006580001087983 */ /* 0x001f220000300a00 */
[----:B------:R-:W-:-:S02]  /*c50b0*/  LOP3.LUT P6, RZ, R5, 0x800000, RZ, 0xc0, !PT ;  /* 0x0080000005ff7812 */ /* 0x000fc400078cc0ff */
[----:B------:R-:W-:-:S11]  /*c50c0*/  PRMT R46, R54, 0x7771, RZ ;  /* 0x00007771362e7816 */ /* 0x000fd600000000ff */
[----:B--2---:R0:W-:Y:S01]  /*c50d0*/  @P6 STG.E.U8 desc[UR40][R60.64], R46 ;  /* 0x0000002e3c006986 */ /* 0x0041e2000c101128 */
        /* <DEDUP_REMOVED lines=10> */
[----:B------:R-:W2:Y:S01]  /*c5180*/  LDL.LU.64 R60, [R1+0x3078] ;  /* 0x00307800013c7983 */ /* 0x000ea20000300a00 */
        /* <DEDUP_REMOVED lines=10> */
[----:B---3--:R0:W-:Y:S02]  /*c5230*/  @P6 STG.E.U8 desc[UR40][R58.64], R46 ;  /* 0x0000002e3a006986 */ /* 0x0081e4000c101128 */
        /* <DEDUP_REMOVED lines=12> */
[----:B----4-:R0:W-:Y:S04]  /*c5300*/  @P0 STG.E.U8 desc[UR40][R8.64], R46 ;  /* 0x0000002e08000986 */ /* 0x0101e8000c101128 */
[----:B0-----:R-:W4:Y:S04]  /*c5310*/  LDL.LU.64 R8, [R1+0x630] ;  /* 0x0006300001087983 */ /* 0x001f280000300a00 */
[----:B------:R-:W2:Y:S04]  /*c5320*/  LDL.LU.64 R22, [R1+0x618] ;  /* 0x0006180001167983 */ /* 0x000ea80000300a00 */
        /* <DEDUP_REMOVED lines=23> */
[----:B----4-:R0:W-:Y:S04]  /*c54a0*/  @P3 STG.E.U8 desc[UR40][R8.64], R46 ;  /* 0x0000002e08003986 */ /* 0x0101e8000c101128 */
[----:B0-----:R-:W4:Y:S04]  /*c54b0*/  LDL.LU.64 R8, [R1+0x590] ;  /* 0x0005900001087983 */ /* 0x001f280000300a00 */
[----:B------:R-:W3:Y:S04]  /*c54c0*/  LDL.LU.64 R48, [R1+0x578] ;  /* 0x0005780001307983 */ /* 0x000ee80000300a00 */
[----:B------:R-:W3:Y:S04]  /*c54d0*/  LDL.LU.64 R50, [R1+0x550] ;  /* 0x0005500001327983 */ /* 0x000ee80000300a00 */
[----:B------:R-:W3:Y:S01]  /*c54e0*/  LDL.LU.64 R52, [R1+0x538] ;  /* 0x0005380001347983 */ /* 0x000ee20000300a00 */
[----:B------:R-:W-:-:S03]  /*c54f0*/  LOP3.LUT R5, R5, 0xffff7fff, RZ, 0xc0, !PT ;  /* 0xffff7fff05057812 */ /* 0x000fc600078ec0ff */
[----:B------:R-:W3:Y:S01]  /*c5500*/  LDL.LU.64 R56, [R1+0x510] ;  /* 0x0005100001387983 */ /* 0x000ee20000300a00 */
[C---:B------:R-:W-:Y:S02]  /*c5510*/  LOP3.LUT P2, RZ, R45.reuse, 0x400000, RZ, 0xc0, !PT ;  /* 0x004000002dff7812 */ /* 0x040fe4000784c0ff */
[----:B------:R-:W-:Y:S02]  /*c5520*/  LOP3.LUT P1, RZ, R45, 0x800000, RZ, 0xc0, !PT ;  /* 0x008000002dff7812 */ /* 0x000fe4000782c0ff */
[----:B------:R-:W-:Y:S02]  /*c5530*/  @P6 LOP3.LUT R5, R5, 0x8000, RZ, 0xfc, !PT ;  /* 0x0000800005056812 */ /* 0x000fe400078efcff */
[----:B------:R-:W-:Y:S02]  /*c5540*/  LOP3.LUT P6, RZ, R45, 0x2000000, RZ, 0xc0, !PT ;  /* 0x020000002dff7812 */ /* 0x000fe400078cc0ff */
[----:B------:R-:W-:Y:S01]  /*c5550*/  PRMT R46, R19, 0x7772, RZ ;  /* 0x00007772132e7816 */ /* 0x000fe200000000ff */
[----:B------:R-:W3:Y:S01]  /*c5560*/  LDL.LU.64 R58, [R1+0x4f8] ;  /* 0x0004f800013a7983 */ /* 0x000ee20000300a00 */
[----:B------:R-:W-:-:S02]  /*c5570*/  LOP3.LUT R5, R5, 0xfffeffff, RZ, 0xc0, !PT ;  /* 0xfffeffff05057812 */ /* 0x000fc400078ec0ff */
[----:B------:R-:W-:-:S07]  /*c5580*/  LOP3.LUT P0, RZ, R6, 0x4000000, RZ, 0xc0, !PT ;  /* 0x0400000006ff7812 */ /* 0x000fce000780c0ff */
[----:B------:R-:W-:Y:S02]  /*c5590*/  @P6 LOP3.LUT R5, R5, 0x10000, RZ, 0xfc, !PT ;  /* 0x0001000005056812 */ /* 0x000fe400078efcff */
[----:B------:R-:W-:Y:S01]  /*c55a0*/  LOP3.LUT P6, RZ, R45, 0x1000000, RZ, 0xc0, !PT ;  /* 0x010000002dff7812 */ /* 0x000fe200078cc0ff */
[----:B--2---:R0:W-:Y:S01]  /*c55b0*/  @P2 STG.E.U8 desc[UR40][R22.64], R46 ;  /* 0x0000002e16002986 */ /* 0x0041e2000c101128 */
[----:B------:R-:W-:Y:S02]  /*c55c0*/  LOP3.LUT R5, R5, 0xfffdffff, RZ, 0xc0, !PT ;  /* 0xfffdffff05057812 */ /* 0x000fe400078ec0ff */
[----:B0-----:R-:W-:-:S09]  /*c55d0*/  PRMT R46, R19, 0x7773, RZ ;  /* 0x00007773132e7816 */ /* 0x001fd200000000ff */
[----:B------:R-:W-:Y:S02]  /*c55e0*/  @P6 LOP3.LUT R5, R5, 0x20000, RZ, 0xfc, !PT ;  /* 0x0002000005056812 */ /* 0x000fe400078efcff */
[----:B------:R-:W-:Y:S01]  /*c55f0*/  LOP3.LUT P6, RZ, R6, 0x8000000, RZ, 0xc0, !PT ;  /* 0x0800000006ff7812 */ /* 0x000fe200078cc0ff */
[----:B------:R-:W2:Y:S04]  /*c5600*/  LDL.LU.64 R22, [R1+0x4d0] ;  /* 0x0004d00001167983 */ /* 0x000ea80000300a00 */
[----:B------:R0:W-:Y:S01]  /*c5610*/  @P1 STG.E.U8 desc[UR40][R16.64], R46 ;  /* 0x0000002e10001986 */ /* 0x0001e2000c101128 */
[C---:B------:R-:W-:Y:S02]  /*c5620*/  LOP3.LUT P5, RZ, R45.reuse, 0x10000000, RZ, 0xc0, !PT ;  /* 0x100000002dff7812 */ /* 0x040fe400078ac0ff */
[----:B------:R-:W-:-:S02]  /*c5630*/  LOP3.LUT P4, RZ, R45, 0x20000000, RZ, 0xc0, !PT ;  /* 0x200000002dff7812 */ /* 0x000fc4000788c0ff */
[----:B------:R-:W-:Y:S01]  /*c5640*/  LOP3.LUT P1, RZ, R45, 0x40000000, RZ, 0xc0, !PT ;  /* 0x400000002dff7812 */ /* 0x000fe2000782c0ff */
[----:B------:R-:W2:Y:S01]  /*c5650*/  LDL.LU.64 R18, [R1+0x4b8] ;  /* 0x0004b80001127983 */ /* 0x000ea20000300a00 */
[----:B0-----:R-:W-:-:S03]  /*c5660*/  PRMT R46, R54, 0x7770, RZ ;  /* 0x00007770362e7816 */ /* 0x001fc600000000ff */
[----:B------:R-:W2:Y:S04]  /*c5670*/  LDL.LU.64 R16, [R1+0x490] ;  /* 0x0004900001107983 */ /* 0x000ea80000300a00 */
[----:B------:R0:W-:Y:S01]  /*c5680*/  @P0 STG.E.U8 desc[UR40][R14.64], R46 ;  /* 0x0000002e0e000986 */ /* 0x0001e2000c101128 */
[----:B------:R-:W-:Y:S02]  /*c5690*/  LOP3.LUT P0, RZ, R45, 0x80000000, RZ, 0xc0, !PT ;  /* 0x800000002dff7812 */ /* 0x000fe4000780c0ff */
[----:B------:R-:W-:-:S05]  /*c56a0*/  PRMT R45, R54, 0x7771, RZ ;  /* 0x00007771362d7816 */ /* 0x000fca00000000ff */
[----:B------:R1:W-:Y:S01]  /*c56b0*/  @P6 STG.E.U8 desc[UR40][R12.64], R45 ;  /* 0x0000002d0c006986 */ /* 0x0003e2000c101128 */
[----:B------:R-:W-:-:S03]  /*c56c0*/  LOP3.LUT P6, RZ, R5, 0x20000, RZ, 0xc0, !PT ;  /* 0x0002000005ff7812 */ /* 0x000fc600078cc0ff */
[----:B0-----:R-:W2:Y:S01]  /*c56d0*/  LDL.LU.64 R14, [R1+0x478] ;  /* 0x00047800010e7983 */ /* 0x001ea20000300a00 */
[----:B-1----:R-:W-:-:S03]  /*c56e0*/  PRMT R45, R54, 0x7772, RZ ;  /* 0x00007772362d7816 */ /* 0x002fc600000000ff */
[----:B------:R-:W2:Y:S06]  /*c56f0*/  LDL.LU.64 R12, [R1+0x3d0] ;  /* 0x0003d000010c7983 */ /* 0x000eac0000300a00 */
[----:B------:R0:W-:Y:S01]  /*c5700*/  @P6 STG.E.U8 desc[UR40][R10.64], R45 ;  /* 0x0000002d0a006986 */ /* 0x0001e2000c101128 */
[----:B------:R-:W-:-:S03]  /*c5710*/  LOP3.LUT P6, RZ, R5, 0x10000, RZ, 0xc0, !PT ;  /* 0x0001000005ff7812 */ /* 0x000fc600078cc0ff */
[----:B0-----:R-:W2:Y:S01]  /*c5720*/  LDL.LU.64 R10, [R1+0x3c8] ;  /* 0x0003c800010a7983 */ /* 0x001ea20000300a00 */
[----:B------:R-:W-:-:S09]  /*c5730*/  PRMT R45, R54, 0x7773, RZ ;  /* 0x00007773362d7816 */ /* 0x000fd200000000ff */
[----:B----4-:R0:W-:Y:S04]  /*c5740*/  @P6 STG.E.U8 desc[UR40][R8.64], R45 ;  /* 0x0000002d08006986 */ /* 0x0101e8000c101128 */
[----:B0-----:R-:W4:Y:S01]  /*c5750*/  LDL.LU.64 R8, [R1+0x3b0] ;  /* 0x0003b00001087983 */ /* 0x001f220000300a00 */
        /* <DEDUP_REMOVED lines=10> */
[----:B0-----:R-:W-:Y:S02]  /*c5800*/  PRMT R45, R36, 0x7773, RZ ;  /* 0x00007773242d7816 */ /* 0x001fe400000000ff */
[C---:B------:R-:W-:Y:S02]  /*c5810*/  LOP3.LUT P3, RZ, R7.reuse, 0x1, RZ, 0xc0, !PT ;  /* 0x0000000107ff7812 */ /* 0x040fe4000786c0ff */
[----:B------:R-:W-:Y:S01]  /*c5820*/  LOP3.LUT P2, RZ, R7, 0x2, RZ, 0xc0, !PT ;  /* 0x0000000207ff7812 */ /* 0x000fe2000784c0ff */
[----:B------:R-:W3:Y:S06]  /*c5830*/  LDL.LU R36, [R1+0x3070] ;  /* 0x0030700001247983 */ /* 0x000eec0000300800 */
[----:B------:R0:W-:Y:S01]  /*c5840*/  @P6 STG.E.U8 desc[UR40][R56.64], R45 ;  /* 0x0000002d38006986 */ /* 0x0001e2000c101128 */
[----:B------:R-:W-:-:S02]  /*c5850*/  LOP3.LUT P6, RZ, R5, 0x800, RZ, 0xc0, !PT ;  /* 0x0000080005ff7812 */ /* 0x000fc400078cc0ff */
[----:B0-----:R-:W-:-:S11]  /*c5860*/  PRMT R45, R60, 0x7770, RZ ;  /* 0x000077703c2d7816 */ /* 0x001fd600000000ff */
[----:B------:R0:W-:Y:S01]  /*c5870*/  @P6 STG.E.U8 desc[UR40][R58.64], R45 ;  /* 0x0000002d3a006986 */ /* 0x0001e2000c101128 */
[----:B------:R-:W-:Y:S02]  /*c5880*/  LOP3.LUT P6, RZ, R5, 0x400, RZ, 0xc0, !PT ;  /* 0x0000040005ff7812 */ /* 0x000fe400078cc0ff */
[----:B0-----:R-:W-:-:S11]  /*c5890*/  PRMT R45, R60, 0x7771, RZ ;  /* 0x000077713c2d7816 */ /* 0x001fd600000000ff */
[----:B--2---:R0:W-:Y:S02]  /*c58a0*/  @P6 STG.E.U8 desc[UR40][R22.64], R45 ;  /* 0x0000002d16006986 */ /* 0x0041e4000c101128 */
[----:B0-----:R-:W-:-:S05]  /*c58b0*/  PRMT R45, R60, 0x7772, RZ ;  /* 0x000077723c2d7816 */ /* 0x001fca00000000ff */
[----:B------:R0:W-:Y:S02]  /*c58c0*/  @P5 STG.E.U8 desc[UR40][R18.64], R45 ;  /* 0x0000002d12005986 */ /* 0x0001e4000c101128 */
[----:B0-----:R-:W-:Y:S02]  /*c58d0*/  PRMT R45, R60, 0x7773, RZ ;  /* 0x000077733c2d7816 */ /* 0x001fe400000000ff */
[----:B------:R-:W2:Y:S04]  /*c58e0*/  LDL.LU R60, [R1+0x306c] ;  /* 0x00306c00013c7983 */ /* 0x000ea80000300800 */
        /* <DEDUP_REMOVED lines=9> */
[----:B----4-:R0:W-:Y:S04]  /*c5980*/  @P0 STG.E.U8 desc[UR40][R8.64], R45 ;  /* 0x0000002d08000986 */ /* 0x0101e8000c101128 */
[----:B0-----:R-:W4:Y:S04]  /*c5990*/  LDL.LU.64 R8, [R1+0x3a8] ;  /* 0x0003a80001087983 */ /* 0x001f280000300a00 */
[----:B------:R-:W2:Y:S04]  /*c59a0*/  LDL.LU.64 R18, [R1+0x3a0] ;  /* 0x0003a00001127983 */ /* 0x000ea80000300a00 */
[----:B------:R-:W2:Y:S04]  /*c59b0*/  LDL.LU R17, [R1+0xc8] ;  /* 0x0000c80001117983 */ /* 0x000ea80000300800 */
[----:B------:R-:W4:Y:S04]  /*c59c0*/  LDL.LU.64 R12, [R1+0x128] ;  /* 0x00012800010c7983 */ /* 0x000f280000300a00 */
[----:B------:R-:W4:Y:S04]  /*c59d0*/  LDL.LU.64 R14, [R1+0x3c0] ;  /* 0x0003c000010e7983 */ /* 0x000f280000300a00 */
[----:B------:R-:W4:Y:S04]  /*c59e0*/  LDL.LU.64 R10, [R1+0x3b8] ;  /* 0x0003b800010a7983 */ /* 0x000f280000300a00 */
[----:B------:R-:W4:Y:S01]  /*c59f0*/  LDL.LU R54, [R1+0xcc] ;  /* 0x0000cc0001367983 */ /* 0x000f220000300800 */
[----:B------:R-:W-:-:S02]  /*c5a00*/  LOP3.LUT P3, RZ, R7, 0x4, RZ, 0xc0, !PT ;  /* 0x0000000407ff7812 */ /* 0x000fc4000786c0ff */
[----:B------:R-:W-:Y:S02]  /*c5a10*/  LOP3.LUT P6, RZ, R7, 0x100, RZ, 0xc0, !PT ;  /* 0x0000010007ff7812 */ /* 0x000fe400078cc0ff */
[----:B------:R-:W-:-:S11]  /*c5a20*/  LOP3.LUT R5, R5, 0xfffffffb, RZ, 0xc0, !PT ;  /* 0xfffffffb05057812 */ /* 0x000fd600078ec0ff */
[----:B------:R-:W-:-:S04]  /*c5a30*/  @P6 LOP3.LUT R5, R5, 0x4, RZ, 0xfc, !PT ;  /* 0x0000000405056812 */ /* 0x000fc800078efcff */
[----:B------:R-:W-:Y:S02]  /*c5a40*/  LOP3.LUT R5, R5, 0xfffffff7, RZ, 0xc0, !PT ;  /* 0xfffffff705057812 */ /* 0x000fe400078ec0ff */
        /* <DEDUP_REMOVED lines=11> */
[----:B----4-:R0:W-:Y:S04]  /*c5b00*/  @P3 STG.E.U8 desc[UR40][R8.64], R45 ;  /* 0x0000002d08003986 */ /* 0x0101e8000c101128 */
[----:B0-----:R-:W2:Y:S01]  /*c5b10*/  LDL.LU.64 R8, [R1+0x470] ;  /* 0x0004700001087983 */ /* 0x001ea20000300a00 */
[----:B------:R-:W-:-:S03]  /*c5b20*/  PRMT R45, R17, 0x7771, RZ ;  /* 0x00007771112d7816 */ /* 0x000fc600000000ff */
[----:B------:R-:W3:Y:S04]  /*c5b30*/  LDL.LU.64 R46, [R1+0x4b0] ;  /* 0x0004b000012e7983 */ /* 0x000ee80000300a00 */
[----:B------:R-:W4:Y:S04]  /*c5b40*/  LDL.LU R53, [R1+0xb0] ;  /* 0x0000b00001357983 */ /* 0x000f280000300800 */
[----:B------:R0:W-:Y:S04]  /*c5b50*/  @P2 STG.E.U8 desc[UR40][R60.64], R45 ;  /* 0x0000002d3c002986 */ /* 0x0001e8000c101128 */
[----:B0-----:R-:W3:Y:S01]  /*c5b60*/  LDL.LU.64 R60, [R1+0x3d8] ;  /* 0x0003d800013c7983 */ /* 0x001ee20000300a00 */
[----:B------:R-:W-:-:S03]  /*c5b70*/  LOP3.LUT R5, R5, 0xffffffbf, RZ, 0xc0, !PT ;  /* 0xffffffbf05057812 */ /* 0x000fc600078ec0ff */
[----:B------:R-:W4:Y:S04]  /*c5b80*/  LDL.LU.64 R48, [R1+0x498] ;  /* 0x0004980001307983 */ /* 0x000f280000300a00 */
[----:B------:R-:W4:Y:S01]  /*c5b90*/  LDL.LU.64 R50, [R1+0x4f0] ;  /* 0x0004f00001327983 */ /* 0x000f220000300a00 */
[C---:B------:R-:W-:Y:S02]  /*c5ba0*/  LOP3.LUT P1, RZ, R36.reuse, 0x1, RZ, 0xc0, !PT ;  /* 0x0000000124ff7812 */ /* 0x040fe4000782c0ff */
[----:B------:R-:W-:Y:S02]  /*c5bb0*/  @P6 LOP3.LUT R5, R5, 0x40, RZ, 0xfc, !PT ;  /* 0x0000004005056812 */ /* 0x000fe400078efcff */
[C---:B------:R-:W-:Y:S02]  /*c5bc0*/  LOP3.LUT P6, RZ, R36.reuse, 0x8, RZ, 0xc0, !PT ;  /* 0x0000000824ff7812 */ /* 0x040fe400078cc0ff */
[----:B------:R-:W-:-:S02]  /*c5bd0*/  LOP3.LUT P0, RZ, R36, 0x2, RZ, 0xc0, !PT ;  /* 0x0000000224ff7812 */ /* 0x000fc4000780c0ff */
[----:B------:R-:W-:Y:S02]  /*c5be0*/  PRMT R45, R17, 0x7772, RZ ;  /* 0x00007772112d7816 */ /* 0x000fe400000000ff */
[----:B------:R-:W-:Y:S01]  /*c5bf0*/  LOP3.LUT R5, R5, 0xffffff7f, RZ, 0xc0, !PT ;  /* 0xffffff7f05057812 */ /* 0x000fe200078ec0ff */
[----:B------:R-:W4:Y:S06]  /*c5c00*/  LDL.LU.64 R56, [R1+0x4d8] ;  /* 0x0004d80001387983 */ /* 0x000f2c0000300a00 */
[----:B------:R-:W-:Y:S02]  /*c5c10*/  @P6 LOP3.LUT R5, R5, 0x80, RZ, 0xfc, !PT ;  /* 0x0000008005056812 */ /* 0x000fe400078efcff */
[----:B------:R-:W-:-:S02]  /*c5c20*/  LOP3.LUT P6, RZ, R36, 0x4, RZ, 0xc0, !PT ;  /* 0x0000000424ff7812 */ /* 0x000fc400078cc0ff */
[----:B------:R-:W-:Y:S01]  /*c5c30*/  LOP3.LUT R5, R5, 0xfffffeff, RZ, 0xc0, !PT ;  /* 0xfffffeff05057812 */ /* 0x000fe200078ec0ff */
[----:B------:R0:W-:Y:S10]  /*c5c40*/  @P1 STG.E.U8 desc[UR40][R18.64], R45 ;  /* 0x0000002d12001986 */ /* 0x0001f4000c101128 */
[----:B------:R-:W-:-:S02]  /*c5c50*/  @P6 LOP3.LUT R5, R5, 0x100, RZ, 0xfc, !PT ;  /* 0x0000010005056812 */ /* 0x000fc400078efcff */
[----:B------:R-:W-:Y:S02]  /*c5c60*/  LOP3.LUT P6, RZ, R7, 0x20, RZ, 0xc0, !PT ;  /* 0x0000002007ff7812 */ /* 0x000fe400078cc0ff */
[----:B0-----:R-:W-:Y:S02]  /*c5c70*/  PRMT R45, R17, 0x7773, RZ ;  /* 0x00007773112d7816 */ /* 0x001fe400000000ff */
[----:B------:R-:W-:-:S03]  /*c5c80*/  LOP3.LUT R5, R5, 0xfffffdff, RZ, 0xc0, !PT ;  /* 0xfffffdff05057812 */ /* 0x000fc600078ec0ff */
[----:B------:R0:W-:Y:S06]  /*c5c90*/  @P0 STG.E.U8 desc[UR40][R12.64], R45 ;  /* 0x0000002d0c000986 */ /* 0x0001ec000c101128 */
[----:B------:R-:W-:Y:S02]  /*c5ca0*/  @P6 LOP3.LUT R5, R5, 0x200, RZ, 0xfc, !PT ;  /* 0x0000020005056812 */ /* 0x000fe400078efcff */
[----:B------:R-:W-:Y:S01]  /*c5cb0*/  LOP3.LUT P6, RZ, R7, 0x10, RZ, 0xc0, !PT ;  /* 0x0000001007ff7812 */ /* 0x000fe200078cc0ff */
[----:B0-----:R-:W4:Y:S04]  /*c5cc0*/  LDL.LU R12, [R1+0xb4] ;  /* 0x0000b400010c7983 */ /* 0x001f280000300800 */
[----:B------:R-:W4:Y:S01]  /*c5cd0*/  LDL.LU.64 R58, [R1+0x530] ;  /* 0x00053000013a7983 */ /* 0x000f220000300a00 */
[----:B------:R-:W-:-:S03]  /*c5ce0*/  PRMT R45, R54, 0x7770, RZ ;  /* 0x00007770362d7816 */ /* 0x000fc600000000ff */
[----:B------:R-:W4:Y:S04]  /*c5cf0*/  LDL.LU.64 R22, [R1+0x518] ;  /* 0x0005180001167983 */ /* 0x000f280000300a00 */
[----:B------:R-:W4:Y:S04]  /*c5d00*/  LDL.LU.64 R18, [R1+0x570] ;  /* 0x0005700001127983 */ /* 0x000f280000300a00 */
        /* <DEDUP_REMOVED lines=76> */
[----:B0-----:R-:W2:Y:S01]  /*c61d0*/  LDL.LU.64 R8, [R1+0x6b8] ;  /* 0x0006b80001087983 */ /* 0x001ea20000300a00 */
[----:B---3--:R-:W-:-:S05]  /*c61e0*/  PRMT R45, R12, 0x7770, RZ ;  /* 0x000077700c2d7816 */ /* 0x008fca00000000ff */
[----:B------:R0:W-:Y:S04]  /*c61f0*/  @P2 STG.E.U8 desc[UR40][R22.64], R45 ;  /* 0x0000002d16002986 */ /* 0x0001e8000c101128 */
[----:B0-----:R-:W3:Y:S04]  /*c6200*/  LDL.LU.64 R22, [R1+0x710] ;  /* 0x0007100001167983 */ /* 0x001ee80000300a00 */
[----:B------:R-:W3:Y:S04]  /*c6210*/  LDL.LU.64 R60, [R1+0x6f8] ;  /* 0x0006f800013c7983 */ /* 0x000ee80000300a00 */
[----:B------:R-:W3:Y:S04]  /*c6220*/  LDL.LU R53, [R1+0xa4] ;  /* 0x0000a40001357983 */ /* 0x000ee80000300800 */
[----:B------:R-:W3:Y:S01]  /*c6230*/  LDL.LU.64 R46, [R1+0x750] ;  /* 0x00075000012e7983 */ /* 0x000ee20000300a00 */
[----:B------:R-:W-:-:S03]  /*c6240*/  LOP3.LUT R6, R6, 0x7fffffff, RZ, 0xc0, !PT ;  /* 0x7fffffff06067812 */ /* 0x000fc600078ec0ff */
[----:B------:R-:W3:Y:S01]  /*c6250*/  LDL.LU.64 R48, [R1+0x738] ;  /* 0x0007380001307983 */ /* 0x000ee20000300a00 */
[----:B------:R-:W-:Y:S02]  /*c6260*/  LOP3.LUT R5, R5, 0xfffffffe, RZ, 0xc0, !PT ;  /* 0xfffffffe05057812 */ /* 0x000fe400078ec0ff */
[C---:B------:R-:W-:Y:S02]  /*c6270*/  LOP3.LUT P1, RZ, R7.reuse, 0x2000, RZ, 0xc0, !PT ;  /* 0x0000200007ff7812 */ /* 0x040fe4000782c0ff */
[----:B------:R-:W-:Y:S02]  /*c6280*/  @P6 LOP3.LUT R6, R6, 0x80000000, RZ, 0xfc, !PT ;  /* 0x8000000006066812 */ /* 0x000fe400078efcff */
[----:B------:R-:W-:Y:S01]  /*c6290*/  LOP3.LUT P6, RZ, R7, 0x8000, RZ, 0xc0, !PT ;  /* 0x0000800007ff7812 */ /* 0x000fe200078cc0ff */
[----:B------:R-:W3:Y:S01]  /*c62a0*/  LDL.LU.64 R50, [R1+0x790] ;  /* 0x0007900001327983 */ /* 0x000ee20000300a00 */
[----:B------:R-:W-:Y:S02]  /*c62b0*/  LOP3.LUT P0, RZ, R36, 0x400, RZ, 0xc0, !PT ;  /* 0x0000040024ff7812 */ /* 0x000fe4000780c0ff */
[----:B------:R-:W-:Y:S01]  /*c62c0*/  PRMT R45, R12, 0x7771, RZ ;  /* 0x000077710c2d7816 */ /* 0x000fe200000000ff */
[----:B------:R-:W3:Y:S04]  /*c62d0*/  LDL.LU R13, [R1+0xa8] ;  /* 0x0000a800010d7983 */ /* 0x000ee80000300800 */
[----:B------:R-:W3:Y:S04]  /*c62e0*/  LDL.LU.64 R56, [R1+0x778] ;  /* 0x0007780001387983 */ /* 0x000ee80000300a00 */
[----:B------:R-:W3:Y:S01]  /*c62f0*/  LDL.LU.64 R58, [R1+0x7d0] ;  /* 0x0007d000013a7983 */ /* 0x000ee20000300a00 */
[----:B------:R-:W-:-:S02]  /*c6300*/  @P6 LOP3.LUT R5, R5, 0x1, RZ, 0xfc, !PT ;  /* 0x0000000105056812 */ /* 0x000fc400078efcff */
        /* <DEDUP_REMOVED lines=25> */
[----:B0-----:R-:W-:Y:S02]  /*c64a0*/  PRMT R5, R54, 0x7773, RZ ;  /* 0x0000777336057816 */ /* 0x001fe400000000ff */
[C---:B------:R-:W-:Y:S02]  /*c64b0*/  LOP3.LUT P5, RZ, R7.reuse, 0x40000, RZ, 0xc0, !PT ;  /* 0x0004000007ff7812 */ /* 0x040fe400078ac0ff */
[----:B------:R-:W-:Y:S02]  /*c64c0*/  LOP3.LUT P4, RZ, R7, 0x80000, RZ, 0xc0, !PT ;  /* 0x0008000007ff7812 */ /* 0x000fe4000788c0ff */
[C---:B------:R-:W-:Y:S02]  /*c64d0*/  LOP3.LUT P3, RZ, R36.reuse, 0x10000, RZ, 0xc0, !PT ;  /* 0x0001000024ff7812 */ /* 0x040fe4000786c0ff */
[----:B------:R-:W-:-:S03]  /*c64e0*/  LOP3.LUT P2, RZ, R36, 0x20000, RZ, 0xc0, !PT ;  /* 0x0002000024ff7812 */ /* 0x000fc6000784c0ff */
[----:B------:R0:W-:Y:S01]  /*c64f0*/  @P6 STG.E.U8 desc[UR40][R60.64], R5 ;  /* 0x000000053c006986 */ /* 0x0001e2000c101128 */
[----:B------:R-:W-:Y:S02]  /*c6500*/  LOP3.LUT P6, RZ, R6, 0x20000000, RZ, 0xc0, !PT ;  /* 0x2000000006ff7812 */ /* 0x000fe400078cc0ff */
[C---:B------:R-:W-:Y:S02]  /*c6510*/  LOP3.LUT P1, RZ, R7.reuse, 0x100000, RZ, 0xc0, !PT ;  /* 0x0010000007ff7812 */ /* 0x040fe4000782c0ff */
        /* <DEDUP_REMOVED lines=58> */
[----:B------:R-:W-:Y:S02]  /*c68c0*/  LOP3.LUT P2, RZ, R36, 0x80000, RZ, 0xc0, !PT ;  /* 0x0008000024ff7812 */ /* 0x000fe4000784c0ff */
[C---:B------:R-:W-:Y:S02]  /*c68d0*/  LOP3.LUT P1, RZ, R7.reuse, 0x400000, RZ, 0xc0, !PT ;  /* 0x0040000007ff7812 */ /* 0x040fe4000782c0ff */
[----:B------:R-:W-:Y:S02]  /*c68e0*/  @P6 LOP3.LUT R6, R6, 0x800000, RZ, 0xfc, !PT ;  /* 0x0080000006066812 */ /* 0x000fe400078efcff */
[----:B------:R-:W-:Y:S02]  /*c68f0*/  LOP3.LUT P6, RZ, R7, 0x1000000, RZ, 0xc0, !PT ;  /* 0x0100000007ff7812 */ /* 0x000fe400078cc0ff */
[----:B------:R-:W-:Y:S01]  /*c6900*/  PRMT R5, R12, 0x7773, RZ ;  /* 0x000077730c057816 */ /* 0x000fe200000000ff */
[----:B------:R-:W2:Y:S01]  /*c6910*/  LDL.LU.64 R52, [R1+0x930] ;  /* 0x0009300001347983 */ /* 0x000ea20000300a00 */
[----:B------:R-:W-:-:S02]  /*c6920*/  LOP3.LUT R6, R6, 0xfeffffff, RZ, 0xc0, !PT ;  /* 0xfeffffff06067812 */ /* 0x000fc400078ec0ff */
[----:B------:R-:W-:-:S07]  /*c6930*/  LOP3.LUT P0, RZ, R7, 0x800000, RZ, 0xc0, !PT ;  /* 0x0080000007ff7812 */ /* 0x000fce000780c0ff */
[----:B------:R-:W-:Y:S02]  /*c6940*/  @P6 LOP3.LUT R6, R6, 0x1000000, RZ, 0xfc, !PT ;  /* 0x0100000006066812 */ /* 0x000fe400078efcff */
[----:B------:R-:W-:Y:S01]  /*c6950*/  LOP3.LUT P6, RZ, R36, 0x200000, RZ, 0xc0, !PT ;  /* 0x0020000024ff7812 */ /* 0x000fe200078cc0ff */
[----:B----4-:R3:W-:Y:S01]  /*c6960*/  @P2 STG.E.U8 desc[UR40][R56.64], R5 ;  /* 0x0000000538002986 */ /* 0x0107e2000c101128 */
[----:B------:R-:W-:Y:S02]  /*c6970*/  LOP3.LUT R6, R6, 0xfdffffff, RZ, 0xc0, !PT ;  /* 0xfdffffff06067812 */ /* 0x000fe400078ec0ff */
[----:B---3--:R-:W-:-:S09]  /*c6980*/  PRMT R5, R13, 0x7770, RZ ;  /* 0x000077700d057816 */ /* 0x008fd200000000ff */
[----:B------:R-:W-:Y:S02]  /*c6990*/  @P6 LOP3.LUT R6, R6, 0x2000000, RZ, 0xfc, !PT ;  /* 0x0200000006066812 */ /* 0x000fe400078efcff */
[----:B------:R-:W-:Y:S01]  /*c69a0*/  LOP3.LUT P6, RZ, R36, 0x100000, RZ, 0xc0, !PT ;  /* 0x0010000024ff7812 */ /* 0x000fe200078cc0ff */
[----:B------:R-:W3:Y:S04]  /*c69b0*/  LDL.LU.64 R56, [R1+0x958] ;  /* 0x0009580001387983 */ /* 0x000ee80000300a00 */
[----:B------:R0:W-:Y:S02]  /*c69c0*/  @P1 STG.E.U8 desc[UR40][R58.64], R5 ;  /* 0x000000053a001986 */ /* 0x0001e4000c101128 */
[C---:B0-----:R-:W-:Y:S02]  /*c69d0*/  PRMT R5, R13.reuse, 0x7771, RZ ;  /* 0x000077710d057816 */ /* 0x041fe400000000ff */
[----:B------:R-:W4:Y:S04]  /*c69e0*/  LDL.LU.64 R58, [R1+0x950] ;  /* 0x00095000013a7983 */ /* 0x000f280000300a00 */
[----:B------:R0:W-:Y:S02]  /*c69f0*/  @P0 STG.E.U8 desc[UR40][R16.64], R5 ;  /* 0x0000000510000986 */ /* 0x0001e4000c101128 */
[----:B0-----:R-:W-:-:S02]  /*c6a00*/  PRMT R5, R13, 0x7772, RZ ;  /* 0x000077720d057816 */ /* 0x001fc400000000ff */
[----:B------:R-:W3:Y:S04]  /*c6a10*/  LDL.LU.64 R16, [R1+0x978] ;  /* 0x0009780001107983 */ /* 0x000ee80000300a00 */
[----:B------:R0:W-:Y:S01]  /*c6a20*/  @P6 STG.E.U8 desc[UR40][R14.64], R5 ;  /* 0x000000050e006986 */ /* 0x0001e2000c101128 */
[C---:B------:R-:W-:Y:S02]  /*c6a30*/  LOP3.LUT P6, RZ, R6.reuse, 0x2000000, RZ, 0xc0, !PT ;  /* 0x0200000006ff7812 */ /* 0x040fe400078cc0ff */
[----:B0-----:R-:W-:Y:S01]  /*c6a40*/  PRMT R5, R13, 0x7773, RZ ;  /* 0x000077730d057816 */ /* 0x001fe200000000ff */
[----:B------:R-:W3:Y:S04]  /*c6a50*/  LDL.LU.64 R14, [R1+0x970] ;  /* 0x00097000010e7983 */ /* 0x000ee80000300a00 */
        /* <DEDUP_REMOVED lines=27> */
[----:B---3--:R0:W-:Y:S01]  /*c6c10*/  @P6 STG.E.U8 desc[UR40][R56.64], R5 ;  /* 0x0000000538006986 */ /* 0x0081e2000c101128 */
[----:B------:R-:W-:Y:S02]  /*c6c20*/  LOP3.LUT P3, RZ, R7, 0x20000000, RZ, 0xc0, !PT ;  /* 0x2000000007ff7812 */ /* 0x000fe4000786c0ff */
[C---:B------:R-:W-:Y:S02]  /*c6c30*/  LOP3.LUT P2, RZ, R36.reuse, 0x4000000, RZ, 0xc0, !PT ;  /* 0x0400000024ff7812 */ /* 0x040fe4000784c0ff */
[----:B0-----:R-:W-:Y:S02]  /*c6c40*/  PRMT R5, R37, 0x7773, RZ ;  /* 0x0000777325057816 */ /* 0x001fe400000000ff */
[----:B------:R-:W-:Y:S02]  /*c6c50*/  LOP3.LUT P1, RZ, R36, 0x8000000, RZ, 0xc0, !PT ;  /* 0x0800000024ff7812 */ /* 0x000fe4000782c0ff */
[----:B------:R-:W-:Y:S01]  /*c6c60*/  LOP3.LUT P0, RZ, R7, 0x40000000, RZ, 0xc0, !PT ;  /* 0x4000000007ff7812 */ /* 0x000fe2000780c0ff */
[----:B------:R-:W3:Y:S04]  /*c6c70*/  LDL.LU R37, [R1+0x305c] ;  /* 0x00305c0001257983 */ /* 0x000ee80000300800 */
        /* <DEDUP_REMOVED lines=17> */
[----:B------:R-:W4:Y:S04]  /*c6d90*/  LDL.LU.64 R12, [R1+0xa30] ;  /* 0x000a3000010c7983 */ /* 0x000f280000300a00 */
[----:B------:R-:W4:Y:S01]  /*c6da0*/  LDL.LU R45, [R1+0x84] ;  /* 0x00008400012d7983 */ /* 0x000f220000300800 */
[----:B------:R-:W-:-:S02]  /*c6db0*/  LOP3.LUT P3, RZ, R7, 0x80000000, RZ, 0xc0, !PT ;  /* 0x8000000007ff7812 */ /* 0x000fc4000786c0ff */
[----:B------:R-:W-:Y:S02]  /*c6dc0*/  PRMT R5, R19, 0x7771, RZ ;  /* 0x0000777113057816 */ /* 0x000fe400000000ff */
[----:B------:R-:W-:Y:S02]  /*c6dd0*/  LOP3.LUT R6, R6, 0xfffffbff, RZ, 0xc0, !PT ;  /* 0xfffffbff06067812 */ /* 0x000fe400078ec0ff */
[C---:B------:R-:W-:Y:S02]  /*c6de0*/  LOP3.LUT P2, RZ, R36.reuse, 0x10000000, RZ, 0xc0, !PT ;  /* 0x1000000024ff7812 */ /* 0x040fe4000784c0ff */
[----:B------:R-:W-:Y:S02]  /*c6df0*/  LOP3.LUT P1, RZ, R36, 0x20000000, RZ, 0xc0, !PT ;  /* 0x2000000024ff7812 */ /* 0x000fe4000782c0ff */
[----:B---3--:R-:W-:-:S13]  /*c6e00*/  LOP3.LUT P6, RZ, R37, 0x20, RZ, 0xc0, !PT ;  /* 0x0000002025ff7812 */ /* 0x008fda00078cc0ff */
[----:B------:R-:W-:Y:S02]  /*c6e10*/  @P6 LOP3.LUT R6, R6, 0x400, RZ, 0xfc, !PT ;  /* 0x0000040006066812 */ /* 0x000fe400078efcff */
[----:B------:R-:W-:Y:S02]  /*c6e20*/  LOP3.LUT P6, RZ, R37, 0x10, RZ, 0xc0, !PT ;  /* 0x0000001025ff7812 */ /* 0x000fe400078cc0ff */
[----:B------:R-:W-:Y:S01]  /*c6e30*/  LOP3.LUT R6, R6, 0xfffff7ff, RZ, 0xc0, !PT ;  /* 0xfffff7ff06067812 */ /* 0x000fe200078ec0ff */
[----:B--2---:R0:W-:Y:S04]  /*c6e40*/  @P3 STG.E.U8 desc[UR40][R8.64], R5 ;  /* 0x0000000508003986 */ /* 0x0041e8000c101128 */
[----:B0-----:R-:W2:Y:S06]  /*c6e50*/  LDL.LU.64 R8, [R1+0xa18] ;  /* 0x000a180001087983 */ /* 0x001eac0000300a00 */
[----:B------:R-:W-:-:S02]  /*c6e60*/  @P6 LOP3.LUT R6, R6, 0x800, RZ, 0xfc, !PT ;  /* 0x0000080006066812 */ /* 0x000fc400078efcff */
[----:B----4-:R-:W-:Y:S01]  /*c6e70*/  LOP3.LUT P6, RZ, R38, 0x2, RZ, 0xc0, !PT ;  /* 0x0000000226ff7812 */ /* 0x010fe200078cc0ff */
[----:B------:R-:W3:Y:S04]  /*c6e80*/  LDL.LU R54, [R1+0x88] ;  /* 0x0000880001367983 */ /* 0x000ee80000300800 */
[----:B------:R-:W4:Y:S01]  /*c6e90*/  LDL.LU.64 R60, [R1+0xa50] ;  /* 0x000a5000013c7983 */ /* 0x000f220000300a00 */
[----:B------:R-:W-:-:S03]  /*c6ea0*/  LOP3.LUT R6, R6, 0xffffefff, RZ, 0xc0, !PT ;  /* 0xffffefff06067812 */ /* 0x000fc600078ec0ff */
[----:B------:R-:W3:Y:S04]  /*c6eb0*/  LDL.LU.64 R46, [R1+0xa38] ;  /* 0x000a3800012e7983 */ /* 0x000ee80000300a00 */
[----:B------:R-:W4:Y:S01]  /*c6ec0*/  LDL.LU.64 R48, [R1+0xa70] ;  /* 0x000a700001307983 */ /* 0x000f220000300a00 */
[----:B------:R-:W-:-:S03]  /*c6ed0*/  PRMT R5, R19, 0x7772, RZ ;  /* 0x0000777213057816 */ /* 0x000fc600000000ff */
[----:B------:R-:W4:Y:S01]  /*c6ee0*/  LDL.LU.64 R50, [R1+0xa58] ;  /* 0x000a580001327983 */ /* 0x000f220000300a00 */
        /* <DEDUP_REMOVED lines=19> */
[----:B------:R-:W-:-:S02]  /*c7020*/  LOP3.LUT P0, RZ, R37, 0x1, RZ, 0xc0, !PT ;  /* 0x0000000125ff7812 */ /* 0x000fc4000780c0ff */
[----:B------:R-:W-:Y:S02]  /*c7030*/  LOP3.LUT R6, R6, 0xfffdffff, RZ, 0xc0, !PT ;  /* 0xfffdffff06067812 */ /* 0x000fe400078ec0ff */
[----:B------:R-:W-:Y:S01]  /*c7040*/  PRMT R5, R45, 0x7770, RZ ;  /* 0x000077702d057816 */ /* 0x000fe200000000ff */
[----:B------:R-:W4:Y:S04]  /*c7050*/  LDL.LU.64 R56, [R1+0xa98] ;  /* 0x000a980001387983 */ /* 0x000f280000300a00 */
[----:B------:R-:W4:Y:S04]  /*c7060*/  LDL.LU R11, [R1+0x70] ;  /* 0x00007000010b7983 */ /* 0x000f280000300800 */
[----:B------:R-:W4:Y:S01]  /*c7070*/  LDL.LU.64 R58, [R1+0xad0] ;  /* 0x000ad000013a7983 */ /* 0x000f220000300a00 */
[----:B------:R-:W-:-:S02]  /*c7080*/  @P6 LOP3.LUT R6, R6, 0x20000, RZ, 0xfc, !PT ;  /* 0x0002000006066812 */ /* 0x000fc400078efcff */
[----:B------:R-:W-:Y:S01]  /*c7090*/  LOP3.LUT P6, RZ, R37, 0x2, RZ, 0xc0, !PT ;  /* 0x0000000225ff7812 */ /* 0x000fe200078cc0ff */
        /* <DEDUP_REMOVED lines=78> */
[----:B0-----:R-:W2:Y:S01]  /*c7580*/  LDL.LU.64 R8, [R1+0xfb0] ;  /* 0x000fb00001087983 */ /* 0x001ea20000300a00 */
[----:B------:R-:W-:-:S03]  /*c7590*/  PRMT R5, R14, 0x7771, RZ ;  /* 0x000077710e057816 */ /* 0x000fc600000000ff */
[----:B------:R-:W2:Y:S04]  /*c75a0*/  LDL.LU R15, [R1+0x7c] ;  /* 0x00007c00010f7983 */ /* 0x000ea80000300800 */
[----:B---3--:R0:W-:Y:S04]  /*c75b0*/  @P2 STG.E.U8 desc[UR40][R16.64], R5 ;  /* 0x0000000510002986 */ /* 0x0081e8000c101128 */
[----:B0-----:R-:W3:Y:S04]  /*c75c0*/  LDL.LU.64 R16, [R1+0xfa8] ;  /* 0x000fa80001107983 */ /* 0x001ee80000300a00 */
[----:B------:R-:W3:Y:S04]  /*c75d0*/  LDL.LU.64 R60, [R1+0xfc0] ;  /* 0x000fc000013c7983 */ /* 0x000ee80000300a00 */
[----:B------:R-:W3:Y:S01]  /*c75e0*/  LDL.LU.64 R46, [R1+0xfb8] ;  /* 0x000fb800012e7983 */ /* 0x000ee20000300a00 */
[----:B------:R-:W-:-:S03]  /*c75f0*/  LOP3.LUT R6, R6, 0xffffff7f, RZ, 0xc0, !PT ;  /* 0xffffff7f06067812 */ /* 0x000fc600078ec0ff */
[----:B------:R-:W3:Y:S01]  /*c7600*/  LDL.LU.64 R48, [R1+0xfd8] ;  /* 0x000fd80001307983 */ /* 0x000ee20000300a00 */
[----:B------:R-:W-:-:S03]  /*c7610*/  LOP3.LUT P1, RZ, R38, 0x40, RZ, 0xc0, !PT ;  /* 0x0000004026ff7812 */ /* 0x000fc6000782c0ff */
[----:B------:R-:W3:Y:S01]  /*c7620*/  LDL.LU.64 R50, [R1+0xfd0] ;  /* 0x000fd00001327983 */ /* 0x000ee20000300a00 */
[----:B------:R-:W-:Y:S02]  /*c7630*/  @P6 LOP3.LUT R6, R6, 0x80, RZ, 0xfc, !PT ;  /* 0x0000008006066812 */ /* 0x000fe400078efcff */
[C---:B------:R-:W-:Y:S02]  /*c7640*/  LOP3.LUT P6, RZ, R38.reuse, 0x100, RZ, 0xc0, !PT ;  /* 0x0000010026ff7812 */ /* 0x040fe400078cc0ff */
[----:B------:R-:W-:Y:S02]  /*c7650*/  LOP3.LUT P0, RZ, R38, 0x80, RZ, 0xc0, !PT ;  /* 0x0000008026ff7812 */ /* 0x000fe4000780c0ff */
[----:B------:R-:W-:Y:S02]  /*c7660*/  PRMT R5, R14, 0x7772, RZ ;  /* 0x000077720e057816 */ /* 0x000fe400000000ff */
[----:B------:R-:W-:Y:S01]  /*c7670*/  LOP3.LUT R6, R6, 0xfffffeff, RZ, 0xc0, !PT ;  /* 0xfffffeff06067812 */ /* 0x000fe200078ec0ff */
[----:B------:R-:W3:Y:S04]  /*c7680*/  LDL.LU.64 R52, [R1+0xfe8] ;  /* 0x000fe80001347983 */ /* 0x000ee80000300a00 */
[----:B------:R-:W3:Y:S02]  /*c7690*/  LDL.LU.64 R56, [R1+0xfe0] ;  /* 0x000fe00001387983 */ /* 0x000ee40000300a00 */
[----:B------:R-:W-:-:S02]  /*c76a0*/  @P6 LOP3.LUT R6, R6, 0x100, RZ, 0xfc, !PT ;  /* 0x0000010006066812 */ /* 0x000fc400078efcff */
[----:B------:R-:W-:Y:S02]  /*c76b0*/  LOP3.LUT P6, RZ, R37, 0x800, RZ, 0xc0, !PT ;  /* 0x0000080025ff7812 */ /* 0x000fe400078cc0ff */
[----:B------:R-:W-:Y:S01]  /*c76c0*/  LOP3.LUT R6, R6, 0xfffffdff, RZ, 0xc0, !PT ;  /* 0xfffffdff06067812 */ /* 0x000fe200078ec0ff */
[----:B----4-:R0:W-:Y:S10]  /*c76d0*/  @P1 STG.E.U8 desc[UR40][R58.64], R5 ;  /* 0x000000053a001986 */ /* 0x0101f4000c101128 */
[----:B------:R-:W-:-:S02]  /*c76e0*/  @P6 LOP3.LUT R6, R6, 0x200, RZ, 0xfc, !PT ;  /* 0x0000020006066812 */ /* 0x000fc400078efcff */
[----:B------:R-:W-:Y:S02]  /*c76f0*/  LOP3.LUT P6, RZ, R37, 0x400, RZ, 0xc0, !PT ;  /* 0x0000040025ff7812 */ /* 0x000fe400078cc0ff */
[----:B0-----:R-:W-:Y:S01]  /*c7700*/  PRMT R5, R14, 0x7773, RZ ;  /* 0x000077730e057816 */ /* 0x001fe200000000ff */
        /* <DEDUP_REMOVED lines=44> */
[----:B0-----:R-:W-:Y:S02]  /*c79d0*/  PRMT R5, R44, 0x7773, RZ ;  /* 0x000077732c057816 */ /* 0x001fe400000000ff */
[----:B------:R-:W4:Y:S04]  /*c79e0*/  LDL.LU R44, [R1+0x304c] ;  /* 0x00304c00012c7983 */ /* 0x000f280000300800 */
        /* <DEDUP_REMOVED lines=9> */
[----:B------:R-:W3:Y:S04]  /*c7a80*/  LDL.LU.64 R58, [R1+0x1028] ;  /* 0x00102800013a7983 */ /* 0x000ee80000300a00 */
        /* <DEDUP_REMOVED lines=8> */
[----:B------:R-:W-:Y:S02]  /*c7b10*/  LOP3.LUT R6, R6, 0xfffffffe, RZ, 0xc0, !PT ;  /* 0xfffffffe06067812 */ /* 0x000fe400078ec0ff */
[C---:B------:R-:W-:Y:S02]  /*c7b20*/  LOP3.LUT P2, RZ, R37.reuse, 0x40000, RZ, 0xc0, !PT ;  /* 0x0004000025ff7812 */ /* 0x040fe4000784c0ff */
[----:B------:R-:W-:Y:S02]  /*c7b30*/  LOP3.LUT P1, RZ, R37, 0x80000, RZ, 0xc0, !PT ;  /* 0x0008000025ff7812 */ /* 0x000fe4000782c0ff */
[----:B------:R-:W-:-:S02]  /*c7b40*/  LOP3.LUT P0, RZ, R38, 0x10000, RZ, 0xc0, !PT ;  /* 0x0001000026ff7812 */ /* 0x000fc4000780c0ff */
[----:B----4-:R-:W-:-:S04]  /*c7b50*/  LOP3.LUT R44, R44, 0xfbffffff, RZ, 0xc0, !PT ;  /* 0xfbffffff2c2c7812 */ /* 0x010fc800078ec0ff */
        /* <DEDUP_REMOVED lines=13> */
[----:B------:R-:W-:Y:S02]  /*c7c30*/  LOP3.LUT R44, R44, 0xbfffffff, RZ, 0xc0, !PT ;  /* 0xbfffffff2c2c7812 */ /* 0x000fe400078ec0ff */
[----:B---3--:R-:W-:Y:S01]  /*c7c40*/  PRMT R5, R15, 0x7770, RZ ;  /* 0x000077700f057816 */ /* 0x008fe200000000ff */
[----:B------:R-:W3:Y:S04]  /*c7c50*/  LDL.LU.64 R60, [R1+0x1060] ;  /* 0x00106000013c7983 */ /* 0x000ee80000300a00 */
[----:B------:R-:W4:Y:S01]  /*c7c60*/  LDL.LU R54, [R1+0x50] ;  /* 0x0000500001367983 */ /* 0x000f220000300800 */
[----:B------:R-:W-:-:S02]  /*c7c70*/  @P6 LOP3.LUT R44, R44, 0x40000000, RZ, 0xfc, !PT ;  /* 0x400000002c2c6812 */ /* 0x000fc400078efcff */
[----:B------:R-:W-:Y:S01]  /*c7c80*/  LOP3.LUT P6, RZ, R38, 0x40000, RZ, 0xc0, !PT ;  /* 0x0004000026ff7812 */ /* 0x000fe200078cc0ff */
[----:B------:R0:W-:Y:S04]  /*c7c90*/  @P2 STG.E.U8 desc[UR40][R56.64], R5 ;  /* 0x0000000538002986 */ /* 0x0001e8000c101128 */
[----:B------:R-:W3:Y:S01]  /*c7ca0*/  LDL.LU.64 R46, [R1+0x1078] ;  /* 0x00107800012e7983 */ /* 0x000ee20000300a00 */
[----:B------:R-:W-:-:S03]  /*c7cb0*/  LOP3.LUT R44, R44, 0x7fffffff, RZ, 0xc0, !PT ;  /* 0x7fffffff2c2c7812 */ /* 0x000fc600078ec0ff */
[----:B------:R-:W3:Y:S04]  /*c7cc0*/  LDL.LU.64 R48, [R1+0x1070] ;  /* 0x0010700001307983 */ /* 0x000ee80000300a00 */
[----:B------:R-:W3:Y:S01]  /*c7cd0*/  LDL.LU.64 R50, [R1+0x1098] ;  /* 0x0010980001327983 */ /* 0x000ee20000300a00 */
[----:B------:R-:W-:Y:S02]  /*c7ce0*/  @P6 LOP3.LUT R44, R44, 0x80000000, RZ, 0xfc, !PT ;  /* 0x800000002c2c6812 */ /* 0x000fe400078efcff */
[----:B------:R-:W-:Y:S02]  /*c7cf0*/  LOP3.LUT P6, RZ, R37, 0x200000, RZ, 0xc0, !PT ;  /* 0x0020000025ff7812 */ /* 0x000fe400078cc0ff */
[----:B0-----:R-:W-:Y:S01]  /*c7d00*/  PRMT R5, R15, 0x7771, RZ ;  /* 0x000077710f057816 */ /* 0x001fe200000000ff */
[----:B------:R-:W3:Y:S10]  /*c7d10*/  LDL.LU.64 R56, [R1+0x1090] ;  /* 0x0010900001387983 */ /* 0x000ef40000300a00 */
        /* <DEDUP_REMOVED lines=11> */
[----:B------:R-:W3:Y:S04]  /*c7dd0*/  LDL.LU.64 R14, [R1+0x10b8] ;  /* 0x0010b800010e7983 */ /* 0x000ee80000300a00 */
[----:B------:R-:W3:Y:S04]  /*c7de0*/  LDL.LU R53, [R1+0x58] ;  /* 0x0000580001357983 */ /* 0x000ee80000300800 */
[----:B------:R0:W-:Y:S01]  /*c7df0*/  @P6 STG.E.U8 desc[UR40][R12.64], R5 ;  /* 0x000000050c006986 */ /* 0x0001e2000c101128 */
[----:B------:R-:W-:-:S02]  /*c7e00*/  LOP3.LUT P6, RZ, R6, 0x2, RZ, 0xc0, !PT ;  /* 0x0000000206ff7812 */ /* 0x000fc400078cc0ff */
        /* <DEDUP_REMOVED lines=13> */
[C---:B------:R-:W-:Y:S02]  /*c7ee0*/  LOP3.LUT P3, RZ, R38.reuse, 0x400000, RZ, 0xc0, !PT ;  /* 0x0040000026ff7812 */ /* 0x040fe4000786c0ff */
[----:B------:R-:W-:-:S03]  /*c7ef0*/  LOP3.LUT P2, RZ, R38, 0x800000, RZ, 0xc0, !PT ;  /* 0x0080000026ff7812 */ /* 0x000fc6000784c0ff */
        /* <DEDUP_REMOVED lines=24> */
[----:B0-----:R-:W-:Y:S02]  /*c8080*/  PRMT R5, R3, 0x7773, RZ ;  /* 0x0000777303057816 */ /* 0x001fe400000000ff */
[----:B------:R-:W3:Y:S04]  /*c8090*/  LDL.LU R3, [R1+0x3048] ;  /* 0x0030480001037983 */ /* 0x000ee80000300800 */
        /* <DEDUP_REMOVED lines=10> */
[----:B------:R-:W4:Y:S01]  /*c8140*/  LDL.LU R15, [R1+0x5c] ;  /* 0x00005c00010f7983 */ /* 0x000f220000300800 */
[----:B------:R-:W-:-:S03]  /*c8150*/  LOP3.LUT P3, RZ, R38, 0x1000000, RZ, 0xc0, !PT ;  /* 0x0100000026ff7812 */ /* 0x000fc6000786c0ff */
[----:B------:R-:W4:Y:S01]  /*c8160*/  LDL.LU.64 R10, [R1+0x10f8] ;  /* 0x0010f800010a7983 */ /* 0x000f220000300a00 */
[----:B------:R-:W-:Y:S02]  /*c8170*/  PRMT R5, R53, 0x7772, RZ ;  /* 0x0000777235057816 */ /* 0x000fe400000000ff */
[----:B------:R-:W-:Y:S02]  /*c8180*/  LOP3.LUT P6, RZ, R38, 0x40000000, RZ, 0xc0, !PT ;  /* 0x4000000026ff7812 */ /* 0x000fe400078cc0ff */
[----:B------:R-:W-:-:S11]  /*c8190*/  LOP3.LUT R44, R44, 0xfffbffff, RZ, 0xc0, !PT ;  /* 0xfffbffff2c2c7812 */ /* 0x000fd600078ec0ff */
[----:B------:R-:W-:-:S04]  /*c81a0*/  @P6 LOP3.LUT R44, R44, 0x40000, RZ, 0xfc, !PT ;  /* 0x000400002c2c6812 */ /* 0x000fc800078efcff */
[----:B------:R-:W-:Y:S02]  /*c81b0*/  LOP3.LUT R44, R44, 0xfff7ffff, RZ, 0xc0, !PT ;  /* 0xfff7ffff2c2c7812 */ /* 0x000fe400078ec0ff */
[----:B------:R-:W-:Y:S02]  /*c81c0*/  LOP3.LUT P2, RZ, R38, 0x2000000, RZ, 0xc0, !PT ;  /* 0x0200000026ff7812 */ /* 0x000fe4000784c0ff */
[C---:B------:R-:W-:Y:S02]  /*c81d0*/  LOP3.LUT P1, RZ, R37.reuse, 0x10000000, RZ, 0xc0, !PT ;  /* 0x1000000025ff7812 */ /* 0x040fe4000782c0ff */
[----:B------:R-:W-:Y:S01]  /*c81e0*/  LOP3.LUT P0, RZ, R37, 0x20000000, RZ, 0xc0, !PT ;  /* 0x2000000025ff7812 */ /* 0x000fe2000780c0ff */
[----:B--2---:R0:W-:Y:S04]  /*c81f0*/  @P3 STG.E.U8 desc[UR40][R8.64], R5 ;  /* 0x0000000508003986 */ /* 0x0041e8000c101128 */
[----:B0-----:R-:W2:Y:S04]  /*c8200*/  LDL.LU.64 R8, [R1+0x1110] ;  /* 0x0011100001087983 */ /* 0x001ea80000300a00 */
[----:B------:R-:W2:Y:S01]  /*c8210*/  LDL.LU R14, [R1+0x40] ;  /* 0x00004000010e7983 */ /* 0x000ea20000300800 */
        /* <DEDUP_REMOVED lines=9> */
[----:B------:R-:W-:Y:S02]  /*c82b0*/  PRMT R5, R53, 0x7773, RZ ;  /* 0x0000777335057816 */ /* 0x000fe400000000ff */
[----:B------:R-:W-:-:S03]  /*c82c0*/  LOP3.LUT R44, R44, 0xffbfffff, RZ, 0xc0, !PT ;  /* 0xffbfffff2c2c7812 */ /* 0x000fc600078ec0ff */
[----:B----4-:R0:W-:Y:S06]  /*c82d0*/  @P2 STG.E.U8 desc[UR40][R18.64], R5 ;  /* 0x0000000512002986 */ /* 0x0101ec000c101128 */
[----:B------:R-:W-:Y:S02]  /*c82e0*/  @P6 LOP3.LUT R44, R44, 0x400000, RZ, 0xfc, !PT ;  /* 0x004000002c2c6812 */ /* 0x000fe400078efcff */
[----:B------:R-:W-:Y:S01]  /*c82f0*/  LOP3.LUT P6, RZ, R37, 0x80000000, RZ, 0xc0, !PT ;  /* 0x8000000025ff7812 */ /* 0x000fe200078cc0ff */
[----:B0-----:R-:W3:Y:S01]  /*c8300*/  LDL.LU.64 R18, [R1+0x1108] ;  /* 0x0011080001127983 */ /* 0x001ee20000300a00 */
[----:B------:R-:W-:-:S11]  /*c8310*/  LOP3.LUT R44, R44, 0xff7fffff, RZ, 0xc0, !PT ;  /* 0xff7fffff2c2c7812 */ /* 0x000fd600078ec0ff */
[----:B------:R-:W-:Y:S02]  /*c8320*/  @P6 LOP3.LUT R44, R44, 0x800000, RZ, 0xfc, !PT ;  /* 0x008000002c2c6812 */ /* 0x000fe400078efcff */
[----:B------:R-:W-:Y:S02]  /*c8330*/  LOP3.LUT P6, RZ, R37, 0x40000000, RZ, 0xc0, !PT ;  /* 0x4000000025ff7812 */ /* 0x000fe400078cc0ff */
[----:B------:R-:W4:Y:S04]  /*c8340*/  LDL.LU.64 R36, [R1+0x1120] ;  /* 0x0011200001247983 */ /* 0x000f280000300a00 */
[----:B------:R-:W4:Y:S01]  /*c8350*/  LDL.LU.64 R6, [R1+0x1118] ;  /* 0x0011180001067983 */ /* 0x000f220000300a00 */
[----:B------:R-:W-:-:S05]  /*c8360*/  PRMT R5, R15, 0x7770, RZ ;  /* 0x000077700f057816 */ /* 0x000fca00000000ff */
[----:B------:R0:W-:Y:S01]  /*c8370*/  @P1 STG.E.U8 desc[UR40][R12.64], R5 ;  /* 0x000000050c001986 */ /* 0x0001e2000c101128 */
[----:B------:R-:W-:-:S03]  /*c8380*/  LOP3.LUT R44, R44, 0xfeffffff, RZ, 0xc0, !PT ;  /* 0xfeffffff2c2c7812 */ /* 0x000fc600078ec0ff */
[----:B0-----:R-:W4:Y:S04]  /*c8390*/  LDL.LU R12, [R1+0x44] ;  /* 0x00004400010c7983 */ /* 0x001f280000300800 */
[----:B------:R-:W4:Y:S01]  /*c83a0*/  LDL.LU.64 R60, [R1+0x1130] ;  /* 0x00113000013c7983 */ /* 0x000f220000300a00 */
[----:B------:R-:W-:Y:S02]  /*c83b0*/  @P6 LOP3.LUT R44, R44, 0x1000000, RZ, 0xfc, !PT ;  /* 0x010000002c2c6812 */ /* 0x000fe400078efcff */
[----:B------:R-:W-:Y:S01]  /*c83c0*/  LOP3.LUT P6, RZ, R38, 0x8000000, RZ, 0xc0, !PT ;  /* 0x0800000026ff7812 */ /* 0x000fe200078cc0ff */
[----:B------:R-:W4:Y:S01]  /*c83d0*/  LDL.LU.64 R46, [R1+0x1128] ;  /* 0x00112800012e7983 */ /* 0x000f220000300a00 */
[----:B------:R-:W-:Y:S02]  /*c83e0*/  PRMT R5, R15, 0x7771, RZ ;  /* 0x000077710f057816 */ /* 0x000fe400000000ff */
[----:B------:R-:W-:Y:S01]  /*c83f0*/  LOP3.LUT R44, R44, 0xfdffffff, RZ, 0xc0, !PT ;  /* 0xfdffffff2c2c7812 */ /* 0x000fe200078ec0ff */
[----:B------:R-:W4:Y:S04]  /*c8400*/  LDL.LU R13, [R1+0x48] ;  /* 0x00004800010d7983 */ /* 0x000f280000300800 */
[----:B------:R-:W4:Y:S04]  /*c8410*/  LDL.LU.64 R48, [R1+0x1140] ;  /* 0x0011400001307983 */ /* 0x000f280000300a00 */
[----:B------:R0:W-:Y:S04]  /*c8420*/  @P0 STG.E.U8 desc[UR40][R56.64], R5 ;  /* 0x0000000538000986 */ /* 0x0001e8000c101128 */
[----:B------:R-:W4:Y:S04]  /*c8430*/  LDL.LU.64 R50, [R1+0x1138] ;  /* 0x0011380001327983 */ /* 0x000f280000300a00 */
[----:B------:R-:W4:Y:S01]  /*c8440*/  LDL.LU.64 R52, [R1+0x1150] ;  /* 0x0011500001347983 */ /* 0x000f220000300a00 */
[----:B------:R-:W-:-:S02]  /*c8450*/  @P6 LOP3.LUT R44, R44, 0x2000000, RZ, 0xfc, !PT ;  /* 0x020000002c2c6812 */ /* 0x000fc400078efcff */
[----:B------:R-:W-:Y:S02]  /*c8460*/  LOP3.LUT P6, RZ, R38, 0x4000000, RZ, 0xc0, !PT ;  /* 0x0400000026ff7812 */ /* 0x000fe400078cc0ff */
[----:B0-----:R-:W-:Y:S01]  /*c8470*/  PRMT R5, R15, 0x7772, RZ ;  /* 0x000077720f057816 */ /* 0x001fe200000000ff */
[----:B------:R-:W4:Y:S10]  /*c8480*/  LDL.LU.64 R56, [R1+0x1148] ;  /* 0x0011480001387983 */ /* 0x000f340000300a00 */
[----:B------:R0:W-:Y:S01]  /*c8490*/  @P6 STG.E.U8 desc[UR40][R58.64], R5 ;  /* 0x000000053a006986 */ /* 0x0001e2000c101128 */
[----:B------:R-:W-:-:S02]  /*c84a0*/  LOP3.LUT P6, RZ, R44, 0x2000000, RZ, 0xc0, !PT ;  /* 0x020000002cff7812 */ /* 0x000fc400078cc0ff */
[----:B0-----:R-:W-:Y:S01]  /*c84b0*/  PRMT R5, R15, 0x7773, RZ ;  /* 0x000077730f057816 */ /* 0x001fe200000000ff */
[----:B------:R-:W4:Y:S10]  /*c84c0*/  LDL.LU.64 R58, [R1+0x1160] ;  /* 0x00116000013a7983 */ /* 0x000f340000300a00 */
        /* <DEDUP_REMOVED lines=9> */
[----:B---3--:R0:W-:Y:S01]  /*c8560*/  @P6 STG.E.U8 desc[UR40][R18.64], R5 ;  /* 0x0000000512006986 */ /* 0x0081e2000c101128 */
[----:B------:R-:W-:Y:S02]  /*c8570*/  LOP3.LUT P6, RZ, R44, 0x400000, RZ, 0xc0, !PT ;  /* 0x004000002cff7812 */ /* 0x000fe400078cc0ff */
[----:B0-----:R-:W-:Y:S02]  /*c8580*/  PRMT R5, R14, 0x7772, RZ ;  /* 0x000077720e057816 */ /* 0x001fe400000000ff */
[----:B------:R-:W-:Y:S02]  /*c8590*/  LOP3.LUT P5, RZ, R38, 0x80000000, RZ, 0xc0, !PT ;  /* 0x8000000026ff7812 */ /* 0x000fe400078ac0ff */
[C---:B------:R-:W-:Y:S02]  /*c85a0*/  LOP3.LUT P4, RZ, R3.reuse, 0x4, RZ, 0xc0, !PT ;  /* 0x0000000403ff7812 */ /* 0x040fe4000788c0ff */
[----:B------:R-:W-:Y:S02]  /*c85b0*/  LOP3.LUT P3, RZ, R3, 0x8, RZ, 0xc0, !PT ;  /* 0x0000000803ff7812 */ /* 0x000fe4000786c0ff */
[----:B------:R-:W-:-:S03]  /*c85c0*/  LOP3.LUT P2, RZ, R2, 0x1, RZ, 0xc0, !PT ;  /* 0x0000000102ff7812 */ /* 0x000fc6000784c0ff */
[----:B----4-:R0:W-:Y:S01]  /*c85d0*/  @P6 STG.E.U8 desc[UR40][R36.64], R5 ;  /* 0x0000000524006986 */ /* 0x0101e2000c101128 */
        /* <DEDUP_REMOVED lines=55> */
[----:B------:R-:W-:-:S03]  /*c8950*/  PRMT R5, R15, 0x7772, RZ ;  /* 0x000077720f057816 */ /* 0x000fc600000000ff */
[----:B------:R-:W2:Y:S04]  /*c8960*/  LDL.LU R54, [R1+0x34] ;  /* 0x0000340001367983 */ /* 0x000ea80000300800 */
[----:B----4-:R0:W-:Y:S04]  /*c8970*/  @P0 STG.E.U8 desc[UR40][R12.64], R5 ;  /* 0x000000050c000986 */ /* 0x0101e8000c101128 */
[----:B0-----:R-:W4:Y:S01]  /*c8980*/  LDL.LU.64 R12, [R1+0x11c0] ;  /* 0x0011c000010c7983 */ /* 0x001f220000300a00 */
[----:B------:R-:W-:-:S03]  /*c8990*/  PRMT R5, R15, 0x7773, RZ ;  /* 0x000077730f057816 */ /* 0x000fc600000000ff */
[----:B------:R-:W4:Y:S04]  /*c89a0*/  LDL.LU.64 R14, [R1+0x11b8] ;  /* 0x0011b800010e7983 */ /* 0x000f280000300a00 */
[----:B------:R-:W4:Y:S01]  /*c89b0*/  LDL.LU.64 R36, [R1+0x11d8] ;  /* 0x0011d80001247983 */ /* 0x000f220000300a00 */
[----:B------:R-:W-:Y:S02]  /*c89c0*/  LOP3.LUT R44, R44, 0xffff7fff, RZ, 0xc0, !PT ;  /* 0xffff7fff2c2c7812 */ /* 0x000fe400078ec0ff */
[----:B------:R-:W-:Y:S01]  /*c89d0*/  LOP3.LUT P1, RZ, R2, 0x8, RZ, 0xc0, !PT ;  /* 0x0000000802ff7812 */ /* 0x000fe2000782c0ff */
[----:B------:R-:W4:Y:S01]  /*c89e0*/  LDL.LU.64 R6, [R1+0x11d0] ;  /* 0x0011d00001067983 */ /* 0x000f220000300a00 */
[----:B------:R-:W-:Y:S02]  /*c89f0*/  @P6 LOP3.LUT R44, R44, 0x8000, RZ, 0xfc, !PT ;  /* 0x000080002c2c6812 */ /* 0x000fe400078efcff */
[----:B------:R-:W-:-:S02]  /*c8a00*/  LOP3.LUT P6, RZ, R2, 0x20, RZ, 0xc0, !PT ;  /* 0x0000002002ff7812 */ /* 0x000fc400078cc0ff */
[----:B------:R-:W-:-:S07]  /*c8a10*/  LOP3.LUT R44, R44, 0xfffeffff, RZ, 0xc0, !PT ;  /* 0xfffeffff2c2c7812 */ /* 0x000fce00078ec0ff */
[----:B---3--:R0:W-:Y:S04]  /*c8a20*/  @P1 STG.E.U8 desc[UR40][R10.64], R5 ;  /* 0x000000050a001986 */ /* 0x0081e8000c101128 */
[----:B------:R-:W-:Y:S02]  /*c8a30*/  @P6 LOP3.LUT R44, R44, 0x10000, RZ, 0xfc, !PT ;  /* 0x000100002c2c6812 */ /* 0x000fe400078efcff */
[----:B------:R-:W-:Y:S01]  /*c8a40*/  LOP3.LUT P6, RZ, R2, 0x10, RZ, 0xc0, !PT ;  /* 0x0000001002ff7812 */ /* 0x000fe200078cc0ff */
[----:B0-----:R-:W3:Y:S04]  /*c8a50*/  LDL.LU R10, [R1+0x38] ;  /* 0x00003800010a7983 */ /* 0x001ee80000300800 */
[----:B------:R-:W3:Y:S01]  /*c8a60*/  LDL.LU.64 R60, [R1+0x11e8] ;  /* 0x0011e800013c7983 */ /* 0x000ee20000300a00 */
[----:B------:R-:W-:-:S02]  /*c8a70*/  LOP3.LUT P2, RZ, R3, 0x40, RZ, 0xc0, !PT ;  /* 0x0000004003ff7812 */ /* 0x000fc4000784c0ff */
[----:B------:R-:W-:Y:S02]  /*c8a80*/  LOP3.LUT R44, R44, 0xfffdffff, RZ, 0xc0, !PT ;  /* 0xfffdffff2c2c7812 */ /* 0x000fe400078ec0ff */
[----:B------:R-:W-:Y:S01]  /*c8a90*/  PRMT R5, R45, 0x7770, RZ ;  /* 0x000077702d057816 */ /* 0x000fe200000000ff */
[----:B------:R-:W3:Y:S04]  /*c8aa0*/  LDL.LU.64 R46, [R1+0x11e0] ;  /* 0x0011e000012e7983 */ /* 0x000ee80000300a00 */
[----:B------:R-:W3:Y:S01]  /*c8ab0*/  LDL.LU R11, [R1+0x3c] ;  /* 0x00003c00010b7983 */ /* 0x000ee20000300800 */
[----:B------:R-:W-:Y:S02]  /*c8ac0*/  @P6 LOP3.LUT R44, R44, 0x20000, RZ, 0xfc, !PT ;  /* 0x000200002c2c6812 */ /* 0x000fe400078efcff */
[----:B------:R-:W-:Y:S01]  /*c8ad0*/  LOP3.LUT P6, RZ, R3, 0x80, RZ, 0xc0, !PT ;  /* 0x0000008003ff7812 */ /* 0x000fe200078cc0ff */
[----:B------:R-:W3:Y:S04]  /*c8ae0*/  LDL.LU.64 R48, [R1+0x11f8] ;  /* 0x0011f80001307983 */ /* 0x000ee80000300a00 */
[----:B------:R-:W3:Y:S04]  /*c8af0*/  LDL.LU.64 R50, [R1+0x11f0] ;  /* 0x0011f00001327983 */ /* 0x000ee80000300a00 */
[----:B------:R0:W-:Y:S02]  /*c8b00*/  @P2 STG.E.U8 desc[UR40][R52.64], R5 ;  /* 0x0000000534002986 */ /* 0x0001e4000c101128 */
[----:B0-----:R-:W-:-:S02]  /*c8b10*/  PRMT R5, R45, 0x7771, RZ ;  /* 0x000077712d057816 */ /* 0x001fc400000000ff */
[----:B------:R-:W3:Y:S04]  /*c8b20*/  LDL.LU.64 R52, [R1+0x1208] ;  /* 0x0012080001347983 */ /* 0x000ee80000300a00 */
[----:B------:R0:W-:Y:S01]  /*c8b30*/  @P6 STG.E.U8 desc[UR40][R56.64], R5 ;  /* 0x0000000538006986 */ /* 0x0001e2000c101128 */
[C---:B------:R-:W-:Y:S02]  /*c8b40*/  LOP3.LUT P6, RZ, R44.reuse, 0x20000, RZ, 0xc0, !PT ;  /* 0x000200002cff7812 */ /* 0x040fe400078cc0ff */
[----:B0-----:R-:W-:Y:S01]  /*c8b50*/  PRMT R5, R45, 0x7772, RZ ;  /* 0x000077722d057816 */ /* 0x001fe200000000ff */
[----:B------:R-:W3:Y:S10]  /*c8b60*/  LDL.LU.64 R56, [R1+0x1200] ;  /* 0x0012000001387983 */ /* 0x000ef40000300a00 */
[----:B------:R0:W-:Y:S01]  /*c8b70*/  @P6 STG.E.U8 desc[UR40][R58.64], R5 ;  /* 0x000000053a006986 */ /* 0x0001e2000c101128 */
[----:B------:R-:W-:-:S03]  /*c8b80*/  LOP3.LUT P6, RZ, R44, 0x10000, RZ, 0xc0, !PT ;  /* 0x000100002cff7812 */ /* 0x000fc600078cc0ff */
[----:B0-----:R-:W3:Y:S01]  /*c8b90*/  LDL.LU.64 R58, [R1+0x1218] ;  /* 0x00121800013a7983 */ /* 0x001ee20000300a00 */
[----:B------:R-:W-:-:S09]  /*c8ba0*/  PRMT R5, R45, 0x7773, RZ ;  /* 0x000077732d057816 */ /* 0x000fd200000000ff */
[----:B--2---:R0:W-:Y:S04]  /*c8bb0*/  @P6 STG.E.U8 desc[UR40][R8.64], R5 ;  /* 0x0000000508006986 */ /* 0x0041e8000c101128 */
[----:B0-----:R-:W2:Y:S01]  /*c8bc0*/  LDL.LU.64 R8, [R1+0x1210] ;  /* 0x0012100001087983 */ /* 0x001ea20000300a00 */
[----:B------:R-:W-:Y:S02]  /*c8bd0*/  LOP3.LUT P6, RZ, R44, 0x8000, RZ, 0xc0, !PT ;  /* 0x000080002cff7812 */ /* 0x000fe400078cc0ff */
[----:B------:R-:W-:-:S11]  /*c8be0*/  PRMT R5, R54, 0x7770, RZ ;  /* 0x0000777036057816 */ /* 0x000fd600000000ff */
[----:B----4-:R0:W-:Y:S01]  /*c8bf0*/  @P6 STG.E.U8 desc[UR40][R12.64], R5 ;  /* 0x000000050c006986 */ /* 0x0101e2000c101128 */
        /* <DEDUP_REMOVED lines=10> */
[----:B------:R-:W4:Y:S01]  /*c8ca0*/  LDL.LU.64 R12, [R1+0x3038] ;  /* 0x00303800010c7983 */ /* 0x000f220000300a00 */
[----:B0-----:R-:W-:-:S03]  /*c8cb0*/  PRMT R5, R54, 0x7772, RZ ;  /* 0x0000777236057816 */ /* 0x001fc600000000ff */
[----:B------:R-:W4:Y:S04]  /*c8cc0*/  LDL.LU.64 R14, [R1+0x3030] ;  /* 0x00303000010e7983 */ /* 0x000f280000300a00 */
        /* <DEDUP_REMOVED lines=8> */
[C---:B0-----:R-:W-:Y:S01]  /*c8d50*/  PRMT R5, R10.reuse, 0x7771, RZ ;  /* 0x000077710a057816 */ /* 0x041fe200000000ff */
[----:B------:R-:W3:Y:S10]  /*c8d60*/  LDL.LU.64 R60, [R1+0x1228] ;  /* 0x00122800013c7983 */ /* 0x000ef40000300a00 */
[----:B------:R0:W-:Y:S02]  /*c8d70*/  @P6 STG.E.U8 desc[UR40][R46.64], R5 ;  /* 0x000000052e006986 */ /* 0x0001e4000c101128 */
[----:B0-----:R-:W-:-:S05]  /*c8d80*/  PRMT R5, R10, 0x7772, RZ ;  /* 0x000077720a057816 */ /* 0x001fca00000000ff */
[----:B------:R0:W-:Y:S02]  /*c8d90*/  @P5 STG.E.U8 desc[UR40][R48.64], R5 ;  /* 0x0000000530005986 */ /* 0x0001e4000c101128 */
[----:B0-----:R-:W-:Y:S02]  /*c8da0*/  PRMT R5, R10, 0x7773, RZ ;  /* 0x000077730a057816 */ /* 0x001fe400000000ff */
[----:B------:R-:W3:Y:S04]  /*c8db0*/  LDL.LU.64 R48, [R1+0x1220] ;  /* 0x0012200001307983 */ /* 0x000ee80000300a00 */
        /* <DEDUP_REMOVED lines=10> */
[----:B------:R-:W2:Y:S04]  /*c8e60*/  LDL.LU R46, [R1+0x20] ;  /* 0x00002000012e7983 */ /* 0x000ea80000300800 */
[----:B------:R-:W3:Y:S04]  /*c8e70*/  LDL.LU.64 R50, [R1+0x1230] ;  /* 0x0012300001327983 */ /* 0x000ee80000300a00 */
[----:B------:R-:W4:Y:S04]  /*c8e80*/  LDL.LU.64 R52, [R1+0x1248] ;  /* 0x0012480001347983 */ /* 0x000f280000300a00 */
[----:B------:R-:W4:Y:S04]  /*c8e90*/  LDL.LU.64 R56, [R1+0x1240] ;  /* 0x0012400001387983 */ /* 0x000f280000300a00 */
[----:B------:R-:W4:Y:S04]  /*c8ea0*/  LDL.LU.64 R10, [R1+0x1258] ;  /* 0x00125800010a7983 */ /* 0x000f280000300a00 */
[----:B------:R-:W4:Y:S04]  /*c8eb0*/  LDL.LU R47, [R1+0x24] ;  /* 0x00002400012f7983 */ /* 0x000f280000300800 */
[----:B------:R-:W4:Y:S01]  /*c8ec0*/  LDL.LU.64 R58, [R1+0x1250] ;  /* 0x00125000013a7983 */ /* 0x000f220000300a00 */
[----:B------:R-:W-:-:S02]  /*c8ed0*/  LOP3.LUT P2, RZ, R3, 0x400000, RZ, 0xc0, !PT ;  /* 0x0040000003ff7812 */ /* 0x000fc4000784c0ff */
[----:B------:R-:W-:Y:S02]  /*c8ee0*/  LOP3.LUT R44, R44, 0xfffffff7, RZ, 0xc0, !PT ;  /* 0xfffffff72c2c7812 */ /* 0x000fe400078ec0ff */
[C---:B------:R-:W-:Y:S02]  /*c8ef0*/  LOP3.LUT P0, RZ, R3.reuse, 0x4000, RZ, 0xc0, !PT ;  /* 0x0000400003ff7812 */ /* 0x040fe4000780c0ff */
[----:B------:R-:W-:Y:S02]  /*c8f00*/  LOP3.LUT P1, RZ, R3, 0x8000, RZ, 0xc0, !PT ;  /* 0x0000800003ff7812 */ /* 0x000fe4000782c0ff */
[C---:B------:R-:W-:Y:S02]  /*c8f10*/  LOP3.LUT P3, RZ, R2.reuse, 0x1000, RZ, 0xc0, !PT ;  /* 0x0000100002ff7812 */ /* 0x040fe4000786c0ff */
[----:B------:R-:W-:Y:S01]  /*c8f20*/  LOP3.LUT P5, RZ, R2, 0x2000, RZ, 0xc0, !PT ;  /* 0x0000200002ff7812 */ /* 0x000fe200078ac0ff */
[----:B------:R-:W4:Y:S02]  /*c8f30*/  LDL.LU R54, [R1+0x28] ;  /* 0x0000280001367983 */ /* 0x000f240000300800 */
        /* <DEDUP_REMOVED lines=17> */
[----:B------:R-:W-:Y:S02]  /*c9050*/  LOP3.LUT P4, RZ, R3, 0x10000, RZ, 0xc0, !PT ;  /* 0x0001000003ff7812 */ /* 0x000fe4000788c0ff */
[----:B------:R-:W-:-:S09]  /*c9060*/  LOP3.LUT R44, R44, 0xfffffdff, RZ, 0xc0, !PT ;  /* 0xfffffdff2c2c7812 */ /* 0x000fd200078ec0ff */
[----:B------:R-:W-:Y:S02]  /*c9070*/  @P2 LOP3.LUT R44, R44, 0x200, RZ, 0xfc, !PT ;  /* 0x000002002c2c2812 */ /* 0x000fe400078efcff */
[----:B------:R-:W-:Y:S02]  /*c9080*/  LOP3.LUT P2, RZ, R3, 0x20000, RZ, 0xc0, !PT ;  /* 0x0002000003ff7812 */ /* 0x000fe4000784c0ff */
[----:B--2---:R-:W-:-:S05]  /*c9090*/  PRMT R2, R46, 0x7770, RZ ;  /* 0x000077702e027816 */ /* 0x004fca00000000ff */
[----:B---3--:R0:W-:Y:S02]  /*c90a0*/  @P0 STG.E.U8 desc[UR40][R60.64], R2 ;  /* 0x000000023c000986 */ /* 0x0081e4000c101128 */
[----:B0-----:R-:W-:-:S05]  /*c90b0*/  PRMT R2, R46, 0x7771, RZ ;  /* 0x000077712e027816 */ /* 0x001fca00000000ff */
[----:B------:R0:W-:Y:S04]  /*c90c0*/  @P1 STG.E.U8 desc[UR40][R48.64], R2 ;  /* 0x0000000230001986 */ /* 0x0001e8000c101128 */
[----:B0-----:R-:W2:Y:S01]  /*c90d0*/  LDL.LU.64 R48, [R1+0x1278] ;  /* 0x0012780001307983 */ /* 0x001ea20000300a00 */
[----:B------:R-:W-:-:S05]  /*c90e0*/  PRMT R2, R46, 0x7772, RZ ;  /* 0x000077722e027816 */ /* 0x000fca00000000ff */
[----:B------:R0:W-:Y:S04]  /*c90f0*/  @P3 STG.E.U8 desc[UR40][R8.64], R2 ;  /* 0x0000000208003986 */ /* 0x0001e8000c101128 */
[----:B0-----:R-:W3:Y:S01]  /*c9100*/  LDL.LU.64 R8, [R1+0x1270] ;  /* 0x0012700001087983 */ /* 0x001ee20000300a00 */
[----:B------:R-:W-:-:S05]  /*c9110*/  PRMT R2, R46, 0x7773, RZ ;  /* 0x000077732e027816 */ /* 0x000fca00000000ff */
[----:B------:R0:W-:Y:S04]  /*c9120*/  @P5 STG.E.U8 desc[UR40][R50.64], R2 ;  /* 0x0000000232005986 */ /* 0x0001e8000c101128 */
[----:B0-----:R-:W3:Y:S01]  /*c9130*/  LDL.LU.64 R50, [R1+0x1288] ;  /* 0x0012880001327983 */ /* 0x001ee20000300a00 */
[----:B----4-:R-:W-:-:S05]  /*c9140*/  PRMT R2, R47, 0x7770, RZ ;  /* 0x000077702f027816 */ /* 0x010fca00000000ff */
        /* <DEDUP_REMOVED lines=12> */
[----:B------:R0:W-:Y:S04]  /*c9210*/  @P2 STG.E.U8 desc[UR40][R58.64], R2 ;  /* 0x000000023a002986 */ /* 0x0001e8000c101128 */
[----:B0-----:R-:W4:Y:S04]  /*c9220*/  LDL.LU.64 R58, [R1+0x12b0] ;  /* 0x0012b000013a7983 */ /* 0x001f280000300a00 */
[----:B------:R-:W4:Y:S04]  /*c9230*/  LDL.LU.64 R36, [R1+0x12a8] ;  /* 0x0012a80001247983 */ /* 0x000f280000300a00 */
[----:B------:R-:W4:Y:S04]  /*c9240*/  LDL.LU.64 R46, [R1+0x12c0] ;  /* 0x0012c000012e7983 */ /* 0x000f280000300a00 */
[----:B------:R-:W4:Y:S01]  /*c9250*/  LDL.LU R61, [R1+0x10] ;  /* 0x00001000013d7983 */ /* 0x000f220000300800 */
[----:B------:R-:W-:-:S02]  /*c9260*/  LOP3.LUT P2, RZ, R44, 0x80, RZ, 0xc0, !PT ;  /* 0x000000802cff7812 */ /* 0x000fc4000784c0ff */
[----:B------:R-:W-:Y:S01]  /*c9270*/  PRMT R2, R54, 0x7770, RZ ;  /* 0x0000777036027816 */ /* 0x000fe200000000ff */
[----:B------:R-:W4:Y:S01]  /*c9280*/  LDL.LU R7, [R1+0x120] ;  /* 0x0001200001077983 */ /* 0x000f220000300800 */
[C---:B------:R-:W-:Y:S02]  /*c9290*/  LOP3.LUT P0, RZ, R3.reuse, 0x800000, RZ, 0xc0, !PT ;  /* 0x0080000003ff7812 */ /* 0x040fe4000780c0ff */
[----:B------:R-:W-:-:S07]  /*c92a0*/  LOP3.LUT P1, RZ, R3, 0x1000000, RZ, 0xc0, !PT ;  /* 0x0100000003ff7812 */ /* 0x000fce000782c0ff */
[----:B--2---:R0:W-:Y:S01]  /*c92b0*/  @P2 STG.E.U8 desc[UR40][R48.64], R2 ;  /* 0x0000000230002986 */ /* 0x0041e2000c101128 */
[----:B------:R-:W-:Y:S02]  /*c92c0*/  LOP3.LUT P2, RZ, R44, 0x40, RZ, 0xc0, !PT ;  /* 0x000000402cff7812 */ /* 0x000fe4000784c0ff */
[----:B0-----:R-:W-:Y:S01]  /*c92d0*/  PRMT R2, R54, 0x7771, RZ ;  /* 0x0000777136027816 */ /* 0x001fe200000000ff */
[----:B------:R-:W2:Y:S04]  /*c92e0*/  LDL.LU.64 R48, [R1+0x12b8] ;  /* 0x0012b80001307983 */ /* 0x000ea80000300a00 */
[----:B------:R-:W2:Y:S06]  /*c92f0*/  LDL.LU R45, [R1+0x124] ;  /* 0x00012400012d7983 */ /* 0x000eac0000300800 */
[----:B---3--:R0:W-:Y:S01]  /*c9300*/  @P2 STG.E.U8 desc[UR40][R8.64], R2 ;  /* 0x0000000208002986 */ /* 0x0081e2000c101128 */
[----:B------:R-:W-:-:S02]  /*c9310*/  LOP3.LUT P2, RZ, R44, 0x20, RZ, 0xc0, !PT ;  /* 0x000000202cff7812 */ /* 0x000fc4000784c0ff */
[----:B0-----:R-:W-:Y:S01]  /*c9320*/  PRMT R2, R54, 0x7772, RZ ;  /* 0x0000777236027816 */ /* 0x001fe200000000ff */
[----:B------:R-:W3:Y:S10]  /*c9330*/  LDL.LU.64 R8, [R1+0x3028] ;  /* 0x0030280001087983 */ /* 0x000ef40000300a00 */
[----:B------:R0:W-:Y:S01]  /*c9340*/  @P2 STG.E.U8 desc[UR40][R50.64], R2 ;  /* 0x0000000232002986 */ /* 0x0001e2000c101128 */
[----:B------:R-:W-:-:S03]  /*c9350*/  LOP3.LUT P2, RZ, R44, 0x10, RZ, 0xc0, !PT ;  /* 0x000000102cff7812 */ /* 0x000fc6000784c0ff */
[----:B0-----:R-:W3:Y:S01]  /*c9360*/  LDL.LU.64 R50, [R1+0x12d0] ;  /* 0x0012d00001327983 */ /* 0x001ee20000300a00 */
[----:B------:R-:W-:-:S09]  /*c9370*/  PRMT R2, R54, 0x7773, RZ ;  /* 0x0000777336027816 */ /* 0x000fd200000000ff */
[----:B----4-:R0:W-:Y:S01]  /*c9380*/  @P2 STG.E.U8 desc[UR40][R52.64], R2 ;  /* 0x0000000234002986 */ /* 0x0101e2000c101128 */
[----:B------:R-:W-:-:S03]  /*c9390*/  LOP3.LUT P2, RZ, R44, 0x8, RZ, 0xc0, !PT ;  /* 0x000000082cff7812 */ /* 0x000fc6000784c0ff */
[----:B0-----:R-:W4:Y:S01]  /*c93a0*/  LDL.LU.64 R52, [R1+0x12c8] ;  /* 0x0012c80001347983 */ /* 0x001f220000300a00 */
[----:B------:R-:W-:-:S03]  /*c93b0*/  PRMT R2, R60, 0x7770, RZ ;  /* 0x000077703c027816 */ /* 0x000fc600000000ff */
[----:B------:R-:W4:Y:S06]  /*c93c0*/  LDL.LU R54, [R1+0x14] ;  /* 0x0000140001367983 */ /* 0x000f2c0000300800 */
[----:B------:R0:W-:Y:S04]  /*c93d0*/  @P2 STG.E.U8 desc[UR40][R56.64], R2 ;  /* 0x0000000238002986 */ /* 0x0001e8000c101128 */
[----:B0-----:R-:W4:Y:S01]  /*c93e0*/  LDL.LU.64 R56, [R1+0x12e0] ;  /* 0x0012e00001387983 */ /* 0x001f220000300a00 */
[----:B------:R-:W-:-:S05]  /*c93f0*/  PRMT R2, R60, 0x7771, RZ ;  /* 0x000077713c027816 */ /* 0x000fca00000000ff */
[----:B------:R0:W-:Y:S02]  /*c9400*/  @P0 STG.E.U8 desc[UR40][R10.64], R2 ;  /* 0x000000020a000986 */ /* 0x0001e4000c101128 */
[----:B0-----:R-:W-:Y:S02]  /*c9410*/  PRMT R2, R60, 0x7772, RZ ;  /* 0x000077723c027816 */ /* 0x001fe400000000ff */
[----:B------:R-:W4:Y:S04]  /*c9420*/  LDL.LU.64 R10, [R1+0x3020] ;  /* 0x00302000010a7983 */ /* 0x000f280000300a00 */
[----:B------:R0:W-:Y:S04]  /*c9430*/  @P1 STG.E.U8 desc[UR40][R58.64], R2 ;  /* 0x000000023a001986 */ /* 0x0001e8000c101128 */
[----:B0-----:R-:W4:Y:S01]  /*c9440*/  LDL.LU.64 R58, [R1+0x12d8] ;  /* 0x0012d800013a7983 */ /* 0x001f220000300a00 */
[----:B------:R-:W-:-:S02]  /*c9450*/  LOP3.LUT P6, RZ, R3, 0x2000000, RZ, 0xc0, !PT ;  /* 0x0200000003ff7812 */ /* 0x000fc400078cc0ff */
[----:B------:R-:W-:Y:S02]  /*c9460*/  LOP3.LUT P3, RZ, R3, 0x4000000, RZ, 0xc0, !PT ;  /* 0x0400000003ff7812 */ /* 0x000fe4000786c0ff */
[----:B------:R-:W-:-:S09]  /*c9470*/  PRMT R2, R60, 0x7773, RZ ;  /* 0x000077733c027816 */ /* 0x000fd200000000ff */
[----:B------:R0:W-:Y:S01]  /*c9480*/  @P6 STG.E.U8 desc[UR40][R36.64], R2 ;  /* 0x0000000224006986 */ /* 0x0001e2000c101128 */
[----:B------:R-:W-:Y:S02]  /*c9490*/  LOP3.LUT P5, RZ, R3, 0x8000000, RZ, 0xc0, !PT ;  /* 0x0800000003ff7812 */ /* 0x000fe400078ac0ff */
[----:B0-----:R-:W-:-:S05]  /*c94a0*/  PRMT R2, R61, 0x7770, RZ ;  /* 0x000077703d027816 */ /* 0x001fca00000000ff */
[----:B------:R0:W-:Y:S04]  /*c94b0*/  @P3 STG.E.U8 desc[UR40][R46.64], R2 ;  /* 0x000000022e003986 */ /* 0x0001e8000c101128 */
[----:B0-----:R-:W4:Y:S01]  /*c94c0*/  LDL.LU.64 R46, [R1+0x12f0] ;  /* 0x0012f000012e7983 */ /* 0x001f220000300a00 */
[----:B------:R-:W-:Y:S02]  /*c94d0*/  PRMT R2, R61, 0x7771, RZ ;  /* 0x000077713d027816 */ /* 0x000fe400000000ff */
[----:B------:R-:W-:Y:S02]  /*c94e0*/  LOP3.LUT P4, RZ, R4, 0x1, RZ, 0xc0, !PT ;  /* 0x0000000104ff7812 */ /* 0x000fe4000788c0ff */
[----:B------:R-:W-:Y:S01]  /*c94f0*/  LOP3.LUT P0, RZ, R44, 0x4, RZ, 0xc0, !PT ;  /* 0x000000042cff7812 */ /* 0x000fe2000780c0ff */
[----:B--2---:R0:W-:Y:S01]  /*c9500*/  @P5 STG.E.U8 desc[UR40][R48.64], R2 ;  /* 0x0000000230005986 */ /* 0x0041e2000c101128 */
[----:B------:R-:W-:-:S02]  /*c9510*/  ISETP.LT.AND P5, PT, R7, UR26, !P4 ;  /* 0x0000001a07007c0c */ /* 0x000fc4000e7a1270 */
[C---:B------:R-:W-:Y:S02]  /*c9520*/  LOP3.LUT P2, RZ, R4.reuse, 0x10, RZ, 0xc0, !PT ;  /* 0x0000001004ff7812 */ /* 0x040fe4000784c0ff */
[----:B------:R-:W-:Y:S02]  /*c9530*/  LOP3.LUT P3, RZ, R4, 0x100, RZ, 0xc0, !PT ;  /* 0x0000010004ff7812 */ /* 0x000fe4000786c0ff */
[----:B------:R-:W-:Y:S02]  /*c9540*/  LOP3.LUT P6, RZ, R40, 0x2000000, RZ, 0xc0, !PT ;  /* 0x0200000028ff7812 */ /* 0x000fe400078cc0ff */
[----:B------:R-:W-:Y:S01]  /*c9550*/  LOP3.LUT P1, RZ, R44, 0x2, RZ, 0xc0, !PT ;  /* 0x000000022cff7812 */ /* 0x000fe2000782c0ff */
[----:B------:R-:W1:Y:S01]  /*c9560*/  LDCU UR26, c[0x0][0x39c] ;  /* 0x00007380ff1a77ac */ /* 0x000e620008000800 */
[----:B0-----:R-:W2:Y:S01]  /*c9570*/  LDL.LU.64 R48, [R1+0x12e8] ;  /* 0x0012e80001307983 */ /* 0x001ea20000300a00 */
[----:B------:R-:W-:-:S03]  /*c9580*/  PRMT R2, R61, 0x7772, RZ ;  /* 0x000077723d027816 */ /* 0x000fc600000000ff */
[----:B------:R-:W2:Y:S04]  /*c9590*/  LDL.LU R60, [R1+0x18] ;  /* 0x00001800013c7983 */ /* 0x000ea80000300800 */
[----:B---3--:R0:W-:Y:S01]  /*c95a0*/  @P5 STG.E.U8 desc[UR40][R50.64], R2 ;  /* 0x0000000232005986 */ /* 0x0081e2000c101128 */
[----:B------:R-:W-:-:S03]  /*c95b0*/  ISETP.LT.AND P5, PT, R45, UR22, !P4 ;  /* 0x000000162d007c0c */ /* 0x000fc6000e7a1270 */
[----:B0-----:R-:W3:Y:S01]  /*c95c0*/  LDL.LU.64 R50, [R1+0x1300] ;  /* 0x0013000001327983 */ /* 0x001ee20000300a00 */
[----:B------:R-:W-:Y:S01]  /*c95d0*/  PRMT R2, R61, 0x7773, RZ ;  /* 0x000077733d027816 */ /* 0x000fe200000000ff */
[----:B------:R-:W0:Y:S08]  /*c95e0*/  LDCU UR22, c[0x0][0x398] ;  /* 0x00007300ff1677ac */ /* 0x000e300008000800 */
[----:B----4-:R4:W-:Y:S01]  /*c95f0*/  @P5 STG.E.U8 desc[UR40][R52.64], R2 ;  /* 0x0000000234005986 */ /* 0x0109e2000c101128 */
[----:B------:R-:W-:-:S03]  /*c9600*/  ISETP.LT.AND P5, PT, R7, UR20, !P0 ;  /* 0x0000001407007c0c */ /* 0x000fc6000c7a1270 */
[----:B----4-:R-:W4:Y:S01]  /*c9610*/  LDL.LU.64 R52, [R1+0x12f8] ;  /* 0x0012f80001347983 */ /* 0x010f220000300a00 */
[----:B------:R-:W-:Y:S02]  /*c9620*/  PRMT R2, R54, 0x7770, RZ ;  /* 0x0000777036027816 */ /* 0x000fe400000000ff */
[----:B------:R-:W-:Y:S02]  /*c9630*/  ISETP.LT.AND P0, PT, R45, UR18, !P0 ;  /* 0x000000122d007c0c */ /* 0x000fe4000c701270 */
[----:B------:R-:W-:Y:S01]  /*c9640*/  LOP3.LUT P4, RZ, R4, 0x400, RZ, 0xc0, !PT ;  /* 0x0000040004ff7812 */ /* 0x000fe2000788c0ff */
[----:B------:R-:W0:Y:S01]  /*c9650*/  LDCU UR20, c[0x0][0x39c] ;  /* 0x00007380ff1477ac */ /* 0x000e220008000800 */
[----:B------:R-:W0:Y:S03]  /*c9660*/  LDCU UR18, c[0x0][0x39c] ;  /* 0x00007380ff1277ac */ /* 0x000e260008000800 */
[----:B------:R1:W-:Y:S04]  /*c9670*/  @P5 STG.E.U8 desc[UR40][R56.64], R2 ;  /* 0x0000000238005986 */ /* 0x0003e8000c101128 */
[----:B-1----:R-:W4:Y:S01]  /*c9680*/  LDL.LU.64 R56, [R1+0x1310] ;  /* 0x0013100001387983 */ /* 0x002f220000300a00 */
[----:B------:R-:W-:-:S05]  /*c9690*/  PRMT R2, R54, 0x7771, RZ ;  /* 0x0000777136027816 */ /* 0x000fca00000000ff */
[----:B------:R1:W-:Y:S04]  /*c96a0*/  @P0 STG.E.U8 desc[UR40][R58.64], R2 ;  /* 0x000000023a000986 */ /* 0x0003e8000c101128 */
[----:B-1----:R-:W4:Y:S01]  /*c96b0*/  LDL.LU.64 R58, [R1+0x1308] ;  /* 0x00130800013a7983 */ /* 0x002f220000300a00 */
[----:B------:R-:W-:Y:S02]  /*c96c0*/  ISETP.LT.AND P0, PT, R7, UR16, !P2 ;  /* 0x0000001007007c0c */ /* 0x000fe4000d701270 */
[----:B------:R-:W-:Y:S01]  /*c96d0*/  PRMT R2, R54, 0x7772, RZ ;  /* 0x0000777236027816 */ /* 0x000fe200000000ff */
[----:B------:R-:W4:Y:S01]  /*c96e0*/  LDL.LU R61, [R1+0x1c] ;  /* 0x00001c00013d7983 */ /* 0x000f220000300800 */
[----:B------:R-:W-:Y:S01]  /*c96f0*/  LOP3.LUT P5, RZ, R4, 0x1000, RZ, 0xc0, !PT ;  /* 0x0000100004ff7812 */ /* 0x000fe200078ac0ff */
[----:B------:R-:W1:Y:S08]  /*c9700*/  LDCU UR16, c[0x0][0x39c] ;  /* 0x00007380ff1077ac */ /* 0x000e700008000800 */
[----:B------:R0:W-:Y:S01]  /*c9710*/  @P0 STG.E.U8 desc[UR40][R46.64], R2 ;  /* 0x000000022e000986 */ /* 0x0001e2000c101128 */
[----:B------:R-:W-:-:S03]  /*c9720*/  ISETP.LT.AND P0, PT, R45, UR6, !P2 ;  /* 0x000000062d007c0c */ /* 0x000fc6000d701270 */
[----:B0-----:R-:W4:Y:S01]  /*c9730*/  LDL.LU.64 R46, [R1+0x1320] ;  /* 0x00132000012e7983 */ /* 0x001f220000300a00 */
[----:B------:R-:W-:Y:S01]  /*c9740*/  PRMT R2, R54, 0x7773, RZ ;  /* 0x0000777336027816 */ /* 0x000fe200000000ff */
[----:B------:R-:W0:Y:S08]  /*c9750*/  LDCU UR6, c[0x0][0x39c] ;  /* 0x00007380ff0677ac */ /* 0x000e300008000800 */
[----:B--2---:R2:W-:Y:S01]  /*c9760*/  @P0 STG.E.U8 desc[UR40][R48.64], R2 ;  /* 0x0000000230000986 */ /* 0x0045e2000c101128 */
[----:B------:R-:W-:-:S02]  /*c9770*/  ISETP.LT.AND P0, PT, R7, UR14, !P3 ;  /* 0x0000000e07007c0c */ /* 0x000fc4000df01270 */
[----:B------:R-:W-:Y:S01]  /*c9780*/  LOP3.LUT P2, RZ, R4, 0x4000, RZ, 0xc0, !PT ;  /* 0x0000400004ff7812 */ /* 0x000fe2000784c0ff */
[----:B------:R-:W0:Y:S01]  /*c9790*/  LDCU UR14, c[0x0][0x39c] ;  /* 0x00007380ff0e77ac */ /* 0x000e220008000800 */
[----:B--2---:R-:W2:Y:S01]  /*c97a0*/  LDL.LU.64 R48, [R1+0x1318] ;  /* 0x0013180001307983 */ /* 0x004ea20000300a00 */
[----:B------:R-:W-:-:S08]  /*c97b0*/  PRMT R2, R60, 0x7770, RZ ;  /* 0x000077703c027816 */ /* 0x000fd000000000ff */
[----:B---3--:R3:W-:Y:S01]  /*c97c0*/  @P0 STG.E.U8 desc[UR40][R50.64], R2 ;  /* 0x0000000232000986 */ /* 0x0087e2000c101128 */
[----:B------:R-:W-:-:S03]  /*c97d0*/  ISETP.LT.AND P0, PT, R45, UR10, !P3 ;  /* 0x0000000a2d007c0c */ /* 0x000fc6000df01270 */
[----:B---3--:R-:W3:Y:S01]  /*c97e0*/  LDL.LU.64 R50, [R1+0x1330] ;  /* 0x0013300001327983 */ /* 0x008ee20000300a00 */
[----:B------:R-:W-:Y:S01]  /*c97f0*/  PRMT R2, R60, 0x7771, RZ ;  /* 0x000077713c027816 */ /* 0x000fe200000000ff */
[----:B------:R-:W0:Y:S08]  /*c9800*/  LDCU UR10, c[0x0][0x39c] ;  /* 0x00007380ff0a77ac */ /* 0x000e300008000800 */
[----:B----4-:R4:W-:Y:S01]  /*c9810*/  @P0 STG.E.U8 desc[UR40][R52.64], R2 ;  /* 0x0000000234000986 */ /* 0x0109e2000c101128 */
[----:B------:R-:W-:-:S02]  /*c9820*/  ISETP.LT.AND P0, PT, R7, UR12, !P4 ;  /* 0x0000000c07007c0c */ /* 0x000fc4000e701270 */
[----:B------:R-:W-:Y:S01]  /*c9830*/  LOP3.LUT P3, RZ, R4, 0x10000, RZ, 0xc0, !PT ;  /* 0x0001000004ff7812 */ /* 0x000fe2000786c0ff */
[----:B------:R-:W0:Y:S01]  /*c9840*/  LDCU UR12, c[0x0][0x39c] ;  /* 0x00007380ff0c77ac */ /* 0x000e220008000800 */
[----:B----4-:R-:W4:Y:S01]  /*c9850*/  LDL.LU.64 R52, [R1+0x1328] ;  /* 0x0013280001347983 */ /* 0x010f220000300a00 */
[----:B------:R-:W-:-:S03]  /*c9860*/  PRMT R2, R60, 0x7772, RZ ;  /* 0x000077723c027816 */ /* 0x000fc600000000ff */
[----:B------:R-:W4:Y:S05]  /*c9870*/  LDL.LU R54, [R1] ;  /* 0x0000000001367983 */ /* 0x000f2a0000300800 */
[----:B------:R0:W-:Y:S01]  /*c9880*/  @P0 STG.E.U8 desc[UR40][R56.64], R2 ;  /* 0x0000000238000986 */ /* 0x0001e2000c101128 */
[----:B------:R-:W-:-:S03]  /*c9890*/  ISETP.LT.AND P0, PT, R45, UR8, !P4 ;  /* 0x000000082d007c0c */ /* 0x000fc6000e701270 */
[----:B0-----:R-:W4:Y:S01]  /*c98a0*/  LDL.LU.64 R56, [R1+0x1340] ;  /* 0x0013400001387983 */ /* 0x001f220000300a00 */
[----:B------:R-:W-:Y:S01]  /*c98b0*/  PRMT R2, R60, 0x7773, RZ ;  /* 0x000077733c027816 */ /* 0x000fe200000000ff */
[----:B------:R-:W0:Y:S08]  /*c98c0*/  LDCU UR8, c[0x0][0x398] ;  /* 0x00007300ff0877ac */ /* 0x000e300008000800 */
[----:B------:R0:W-:Y:S04]  /*c98d0*/  @P0 STG.E.U8 desc[UR40][R58.64], R2 ;  /* 0x000000023a000986 */ /* 0x0001e8000c101128 */
[----:B0-----:R-:W4:Y:S01]  /*c98e0*/  LDL.LU.64 R58, [R1+0x1338] ;  /* 0x00133800013a7983 */ /* 0x001f220000300a00 */
[----:B------:R-:W-:-:S02]  /*c98f0*/  ISETP.LT.AND P0, PT, R7, UR4, !P5 ;  /* 0x0000000407007c0c */ /* 0x000fc4000ef01270 */
[----:B------:R-:W-:Y:S01]  /*c9900*/  PRMT R2, R61, 0x7770, RZ ;  /* 0x000077703d027816 */ /* 0x000fe200000000ff */
[----:B------:R-:W0:Y:S10]  /*c9910*/  LDCU UR4, c[0x0][0x398] ;  /* 0x00007300ff0477ac */ /* 0x000e340008000800 */
[----:B------:R0:W-:Y:S01]  /*c9920*/  @P0 STG.E.U8 desc[UR40][R46.64], R2 ;  /* 0x000000022e000986 */ /* 0x0001e2000c101128 */
[----:B------:R-:W-:-:S03]  /*c9930*/  ISETP.LT.AND P0, PT, R45, UR24, !P5 ;  /* 0x000000182d007c0c */ /* 0x000fc6000ef01270 */
[----:B0-----:R-:W4:Y:S01]  /*c9940*/  LDL.LU.64 R46, [R1+0x1350] ;  /* 0x00135000012e7983 */ /* 0x001f220000300a00 */
[----:B------:R-:W-:Y:S02]  /*c9950*/  PRMT R2, R61, 0x7771, RZ ;  /* 0x000077713d027816 */ /* 0x000fe400000000ff */
[----:B------:R-:W-:Y:S01]  /*c9960*/  LOP3.LUT P4, RZ, R4, 0x40000, RZ, 0xc0, !PT ;  /* 0x0004000004ff7812 */ /* 0x000fe2000788c0ff */
[----:B------:R-:W0:Y:S06]  /*c9970*/  LDCU UR24, c[0x0][0x39c] ;  /* 0x00007380ff1877ac */ /* 0x000e2c0008000800 */
[----:B--2---:R2:W-:Y:S01]  /*c9980*/  @P0 STG.E.U8 desc[UR40][R48.64], R2 ;  /* 0x0000000230000986 */ /* 0x0045e2000c101128 */
[----:B------:R-:W-:Y:S01]  /*c9990*/  ISETP.LT.AND P0, PT, R7, UR4, !P2 ;  /* 0x0000000407007c0c */ /* 0x000fe2000d701270 */
[----:B------:R-:W0:Y:S02]  /*c99a0*/  LDCU UR4, c[0x0][0x398] ;  /* 0x00007300ff0477ac */ /* 0x000e240008000800 */
[----:B--2---:R-:W2:Y:S01]  /*c99b0*/  LDL.LU.64 R48, [R1+0x1348] ;  /* 0x0013480001307983 */ /* 0x004ea20000300a00 */
[----:B------:R-:W-:-:S03]  /*c99c0*/  PRMT R2, R61, 0x7772, RZ ;  /* 0x000077723d027816 */ /* 0x000fc600000000ff */
[----:B------:R-:W2:Y:S06]  /*c99d0*/  LDL.LU R60, [R1+0x4] ;  /* 0x00000400013c7983 */ /* 0x000eac0000300800 */
[----:B---3--:R3:W-:Y:S01]  /*c99e0*/  @P0 STG.E.U8 desc[UR40][R50.64], R2 ;  /* 0x0000000232000986 */ /* 0x0087e2000c101128 */
[----:B0-----:R-:W-:Y:S01]  /*c99f0*/  ISETP.LT.AND P0, PT, R45, UR4, !P2 ;  /* 0x000000042d007c0c */ /* 0x001fe2000d701270 */
[----:B------:R-:W0:Y:S02]  /*c9a00*/  LDCU UR4, c[0x0][0x398] ;  /* 0x00007300ff0477ac */ /* 0x000e240008000800 */
[----:B---3--:R-:W3:Y:S01]  /*c9a10*/  LDL.LU.64 R50, [R1+0x1360] ;  /* 0x0013600001327983 */ /* 0x008ee20000300a00 */
[----:B------:R-:W-:-:S09]  /*c9a20*/  PRMT R2, R61, 0x7773, RZ ;  /* 0x000077733d027816 */ /* 0x000fd200000000ff */
[----:B----4-:R4:W-:Y:S01]  /*c9a30*/  @P0 STG.E.U8 desc[UR40][R52.64], R2 ;  /* 0x0000000234000986 */ /* 0x0109e2000c101128 */
[----:B0-----:R-:W-:Y:S01]  /*c9a40*/  ISETP.LT.AND P0, PT, R7, UR4, !P3 ;  /* 0x0000000407007c0c */ /* 0x001fe2000df01270 */
[----:B------:R-:W0:Y:S02]  /*c9a50*/  LDCU UR4, c[0x0][0x398] ;  /* 0x00007300ff0477ac */ /* 0x000e240008000800 */
[----:B----4-:R-:W4:Y:S01]  /*c9a60*/  LDL.LU.64 R52, [R1+0x1358] ;  /* 0x0013580001347983 */ /* 0x010f220000300a00 */
[----:B------:R-:W-:-:S09]  /*c9a70*/  PRMT R2, R54, 0x7770, RZ ;  /* 0x0000777036027816 */ /* 0x000fd200000000ff */
[----:B------:R1:W-:Y:S01]  /*c9a80*/  @P0 STG.E.U8 desc[UR40][R56.64], R2 ;  /* 0x0000000238000986 */ /* 0x0003e2000c101128 */
[----:B0-----:R-:W-:Y:S01]  /*c9a90*/  ISETP.LT.AND P0, PT, R45, UR4, !P3 ;  /* 0x000000042d007c0c */ /* 0x001fe2000df01270 */
[----:B------:R-:W0:Y:S02]  /*c9aa0*/  LDCU UR4, c[0x0][0x398] ;  /* 0x00007300ff0477ac */ /* 0x000e240008000800 */
[----:B-1----:R-:W4:Y:S01]  /*c9ab0*/  LDL.LU.64 R56, [R1+0x1378] ;  /* 0x0013780001387983 */ /* 0x002f220000300a00 */
[----:B------:R-:W-:-:S09]  /*c9ac0*/  PRMT R2, R54, 0x7771, RZ ;  /* 0x0000777136027816 */ /* 0x000fd200000000ff */
[----:B------:R1:W-:Y:S04]  /*c9ad0*/  @P0 STG.E.U8 desc[UR40][R58.64], R2 ;  /* 0x000000023a000986 */ /* 0x0003e8000c101128 */
[----:B-1----:R-:W4:Y:S01]  /*c9ae0*/  LDL.LU.64 R58, [R1+0x1370] ;  /* 0x00137000013a7983 */ /* 0x002f220000300a00 */
[----:B0-----:R-:W-:Y:S01]  /*c9af0*/  ISETP.LT.AND P0, PT, R7, UR4, !P4 ;  /* 0x0000000407007c0c */ /* 0x001fe2000e701270 */
[----:B------:R-:W0:Y:S01]  /*c9b00*/  LDCU UR4, c[0x0][0x398] ;  /* 0x00007300ff0477ac */ /* 0x000e220008000800 */
[----:B------:R-:W-:Y:S01]  /*c9b10*/  PRMT R2, R54, 0x7772, RZ ;  /* 0x0000777236027816 */ /* 0x000fe200000000ff */
[----:B------:R-:W4:Y:S01]  /*c9b20*/  LDL.LU R61, [R1+0x8] ;  /* 0x00000800013d7983 */ /* 0x000f220000300800 */
[----:B------:R-:W-:-:S09]  /*c9b30*/  LOP3.LUT P5, RZ, R4, 0x200000, RZ, 0xc0, !PT ;  /* 0x0020000004ff7812 */ /* 0x000fd200078ac0ff */
[----:B------:R1:W-:Y:S01]  /*c9b40*/  @P0 STG.E.U8 desc[UR40][R46.64], R2 ;  /* 0x000000022e000986 */ /* 0x0003e2000c101128 */
[----:B0-----:R-:W-:Y:S01]  /*c9b50*/  ISETP.LT.AND P0, PT, R45, UR4, !P4 ;  /* 0x000000042d007c0c */ /* 0x001fe2000e701270 */
[----:B------:R-:W0:Y:S02]  /*c9b60*/  LDCU UR4, c[0x0][0x398] ;  /* 0x00007300ff0477ac */ /* 0x000e240008000800 */
[----:B-1----:R-:W4:Y:S01]  /*c9b70*/  LDL.LU.64 R46, [R1+0x1388] ;  /* 0x00138800012e7983 */ /* 0x002f220000300a00 */
[----:B------:R-:W-:Y:S02]  /*c9b80*/  PRMT R2, R54, 0x7773, RZ ;  /* 0x0000777336027816 */ /* 0x000fe400000000ff */
[----:B------:R-:W-:-:S07]  /*c9b90*/  LOP3.LUT P2, RZ, R4, 0x1000000, RZ, 0xc0, !PT ;  /* 0x0100000004ff7812 */ /* 0x000fce000784c0ff */
[----:B--2---:R1:W-:Y:S01]  /*c9ba0*/  @P0 STG.E.U8 desc[UR40][R48.64], R2 ;  /* 0x0000000230000986 */ /* 0x0043e2000c101128 */
[----:B0-----:R-:W-:Y:S01]  /*c9bb0*/  ISETP.LT.AND P0, PT, R7, UR4, !P5 ;  /* 0x0000000407007c0c */ /* 0x001fe2000ef01270 */
[----:B------:R-:W0:Y:S02]  /*c9bc0*/  LDCU UR4, c[0x0][0x398] ;  /* 0x00007300ff0477ac */ /* 0x000e240008000800 */
[----:B-1----:R-:W2:Y:S01]  /*c9bd0*/  LDL.LU.64 R48, [R1+0x1380] ;  /* 0x0013800001307983 */ /* 0x002ea20000300a00 */
[----:B------:R-:W-:-:S09]  /*c9be0*/  PRMT R2, R60, 0x7770, RZ ;  /* 0x000077703c027816 */ /* 0x000fd200000000ff */
[----:B---3--:R1:W-:Y:S01]  /*c9bf0*/  @P0 STG.E.U8 desc[UR40][R50.64], R2 ;  /* 0x0000000232000986 */ /* 0x0083e2000c101128 */
[----:B0-----:R-:W-:Y:S01]  /*c9c00*/  ISETP.LT.AND P0, PT, R45, UR4, !P5 ;  /* 0x000000042d007c0c */ /* 0x001fe2000ef01270 */
[----:B------:R-:W0:Y:S02]  /*c9c10*/  LDCU UR4, c[0x0][0x398] ;  /* 0x00007300ff0477ac */ /* 0x000e240008000800 */
[----:B-1----:R-:W3:Y:S01]  /*c9c20*/  LDL.LU.64 R50, [R1+0x1398] ;  /* 0x0013980001327983 */ /* 0x002ee20000300a00 */
[----:B------:R-:W-:-:S09]  /*c9c30*/  PRMT R2, R60, 0x7771, RZ ;  /* 0x000077713c027816 */ /* 0x000fd200000000ff */
[----:B----4-:R1:W-:Y:S01]  /*c9c40*/  @P0 STG.E.U8 desc[UR40][R52.64], R2 ;  /* 0x0000000234000986 */ /* 0x0103e2000c101128 */
[----:B0-----:R-:W-:Y:S01]  /*c9c50*/  ISETP.LT.AND P0, PT, R7, UR4, !P2 ;  /* 0x0000000407007c0c */ /* 0x001fe2000d701270 */
[----:B------:R-:W0:Y:S02]  /*c9c60*/  LDCU UR4, c[0x0][0x398] ;  /* 0x00007300ff0477ac */ /* 0x000e240008000800 */
[----:B-1----:R-:W4:Y:S01]  /*c9c70*/  LDL.LU.64 R52, [R1+0x1390] ;  /* 0x0013900001347983 */ /* 0x002f220000300a00 */
[----:B------:R-:W-:-:S03]  /*c9c80*/  PRMT R2, R60, 0x7772, RZ ;  /* 0x000077723c027816 */ /* 0x000fc600000000ff */
[----:B------:R-:W4:Y:S06]  /*c9c90*/  LDL.LU R54, [R1+0xc] ;  /* 0x00000c0001367983 */ /* 0x000f2c0000300800 */
[----:B------:R1:W-:Y:S01]  /*c9ca0*/  @P0 STG.E.U8 desc[UR40][R56.64], R2 ;  /* 0x0000000238000986 */ /* 0x0003e2000c101128 */
[----:B0-----:R-:W-:Y:S01]  /*c9cb0*/  ISETP.LT.AND P0, PT, R45, UR4, !P2 ;  /* 0x000000042d007c0c */ /* 0x001fe2000d701270 */
[----:B------:R-:W0:Y:S02]  /*c9cc0*/  LDCU UR4, c[0x0][0x398] ;  /* 0x00007300ff0477ac */ /* 0x000e240008000800 */
[----:B-1----:R-:W4:Y:S01]  /*c9cd0*/  LDL.LU.64 R56, [R1+0x13a8] ;  /* 0x0013a80001387983 */ /* 0x002f220000300a00 */
[----:B------:R-:W-:-:S09]  /*c9ce0*/  PRMT R2, R60, 0x7773, RZ ;  /* 0x000077733c027816 */ /* 0x000fd200000000ff */
[----:B------:R1:W-:Y:S04]  /*c9cf0*/  @P0 STG.E.U8 desc[UR40][R58.64], R2 ;  /* 0x000000023a000986 */ /* 0x0003e8000c101128 */
[----:B-1----:R-:W4:Y:S01]  /*c9d00*/  LDL.LU.64 R58, [R1+0x13a0] ;  /* 0x0013a000013a7983 */ /* 0x002f220000300a00 */
[----:B------:R-:W-:-:S04]  /*c9d10*/  LOP3.LUT P3, RZ, R4, 0x2000000, RZ, 0xc0, !PT ;  /* 0x0200000004ff7812 */ /* 0x000fc8000786c0ff */
[----:B0-----:R-:W-:Y:S01]  /*c9d20*/  ISETP.LT.AND P0, PT, R7, UR4, !P3 ;  /* 0x0000000407007c0c */ /* 0x001fe2000df01270 */
[----:B------:R-:W0:Y:S01]  /*c9d30*/  LDCU UR4, c[0x0][0x398] ;  /* 0x00007300ff0477ac */ /* 0x000e220008000800 */
[----:B------:R-:W-:Y:S02]  /*c9d40*/  PRMT R2, R61, 0x7770, RZ ;  /* 0x000077703d027816 */ /* 0x000fe400000000ff */
        /* <DEDUP_REMOVED lines=56> */
[----:B0-----:R-:W-:Y:S02]  /*ca0d0*/  ISETP.LT.AND P0, PT, R45, UR4, !P4 ;  /* 0x000000042d007c0c */ /* 0x001fe4000e701270 */
[----:B------:R-:W-:Y:S01]  /*ca0e0*/  PRMT R8, R8, 0x7773, RZ ;  /* 0x0000777308087816 */ /* 0x000fe200000000ff */
[----:B------:R-:W0:Y:S01]  /*ca0f0*/  LDCU UR4, c[0x0][0x398] ;  /* 0x00007300ff0477ac */ /* 0x000e220008000800 */
[----:B-1----:R-:W4:Y:S09]  /*ca100*/  LDL.LU.64 R56, [R1+0x1408] ;  /* 0x0014080001387983 */ /* 0x002f320000300a00 */
        /* <DEDUP_REMOVED lines=17> */
[C---:B------:R-:W-:Y:S02]  /*ca220*/  PRMT R2, R9.reuse, 0x7772, RZ ;  /* 0x0000777209027816 */ /* 0x040fe400000000ff */
[----:B------:R-:W-:-:S07]  /*ca230*/  PRMT R9, R9, 0x7773, RZ ;  /* 0x0000777309097816 */ /* 0x000fce00000000ff */
[----:B---3--:R1:W-:Y:S01]  /*ca240*/  @P0 STG.E.U8 desc[UR40][R50.64], R2 ;  /* 0x0000000232000986 */ /* 0x0083e2000c101128 */
[----:B0-----:R-:W-:Y:S01]  /*ca250*/  ISETP.LT.AND P0, PT, R45, UR4, !P2 ;  /* 0x000000042d007c0c */ /* 0x001fe2000d701270 */
[----:B------:R-:W0:Y:S02]  /*ca260*/  LDCU UR4, c[0x0][0x398] ;  /* 0x00007300ff0477ac */ /* 0x000e240008000800 */
[----:B-1----:R-:W3:Y:S10]  /*ca270*/  LDL.LU.64 R50, [R1+0x1428] ;  /* 0x0014280001327983 */ /* 0x002ef40000300a00 */
        /* <DEDUP_REMOVED lines=15> */
[C---:B------:R-:W-:Y:S02]  /*ca370*/  PRMT R2, R10.reuse, 0x7772, RZ ;  /* 0x000077720a027816 */ /* 0x040fe400000000ff */
[----:B------:R-:W-:Y:S02]  /*ca380*/  PRMT R10, R10, 0x7773, RZ ;  /* 0x000077730a0a7816 */ /* 0x000fe400000000ff */
[----:B------:R-:W-:-:S07]  /*ca390*/  LOP3.LUT P5, RZ, R43, 0x8000, RZ, 0xc0, !PT ;  /* 0x000080002bff7812 */ /* 0x000fce00078ac0ff */
        /* <DEDUP_REMOVED lines=9> */
[----:B-1----:R-:W2:Y:S10]  /*ca430*/  LDL.LU.64 R48, [R1+0x1448] ;  /* 0x0014480001307983 */ /* 0x002eb40000300a00 */
        /* <DEDUP_REMOVED lines=511> */
[----:B-1----:R-:W4:Y:S04]  /*cc430*/  LDL.LU.64 R58, [R1+0x1758] ;  /* 0x00175800013a7983 */ /* 0x002f280000300a00 */
[----:B------:R-:W4:Y:S01]  /*cc440*/  LDL.LU R54, [R1+0x380] ;  /* 0x0003800001367983 */ /* 0x000f220000300800 */
[----:B------:R-:W-:-:S03]  /*cc450*/  LOP3.LUT P4, RZ, R40, 0x400000, RZ, 0xc0, !PT ;  /* 0x0040000028ff7812 */ /* 0x000fc6000788c0ff */
[----:B------:R-:W4:Y:S01]  /*cc460*/  LDL.LU.64 R60, [R1+0x1770] ;  /* 0x00177000013c7983 */ /* 0x000f220000300a00 */
[----:B0-----:R-:W-:Y:S01]  /*cc470*/  ISETP.LT.AND P0, PT, R7, UR4, !P4 ;  /* 0x0000000407007c0c */ /* 0x001fe2000e701270 */
[----:B------:R-:W0:Y:S01]  /*cc480*/  LDCU UR4, c[0x0][0x398] ;  /* 0x00007300ff0477ac */ /* 0x000e220008000800 */
[C---:B------:R-:W-:Y:S02]  /*cc490*/  PRMT R2, R34.reuse, 0x7772, RZ ;  /* 0x0000777222027816 */ /* 0x040fe400000000ff */
[----:B------:R-:W-:-:S09]  /*cc4a0*/  PRMT R34, R34, 0x7773, RZ ;  /* 0x0000777322227816 */ /* 0x000fd200000000ff */
        /* <DEDUP_REMOVED lines=30> */
[----:B------:R-:W-:-:S11]  /*cc690*/  PRMT R2, R54, 0x7770, RZ ;  /* 0x0000777036027816 */ /* 0x000fd600000000ff */
[----:B------:R1:W-:Y:S01]  /*cc6a0*/  @P0 STG.E.U8 desc[UR40][R60.64], R2 ;  /* 0x000000023c000986 */ /* 0x0003e2000c101128 */
[----:B0-----:R-:W-:Y:S01]  /*cc6b0*/  ISETP.LT.AND P0, PT, R45, UR4, !P3 ;  /* 0x000000042d007c0c */ /* 0x001fe2000df01270 */
[----:B------:R-:W0:Y:S01]  /*cc6c0*/  LDCU UR4, c[0x0][0x398] ;  /* 0x00007300ff0477ac */ /* 0x000e220008000800 */
[----:B------:R-:W-:Y:S02]  /*cc6d0*/  LOP3.LUT P4, RZ, R39, 0x1, RZ, 0xc0, !PT ;  /* 0x0000000127ff7812 */ /* 0x000fe4000788c0ff */
[----:B-1----:R-:W-:-:S09]  /*cc6e0*/  PRMT R2, R54, 0x7771, RZ ;  /* 0x0000777136027816 */ /* 0x002fd200000000ff */
[----:B------:R1:W-:Y:S01]  /*cc6f0*/  @P0 STG.E.U8 desc[UR40][R46.64], R2 ;  /* 0x000000022e000986 */ /* 0x0003e2000c101128 */
[----:B0-----:R-:W-:Y:S01]  /*cc700*/  ISETP.LT.AND P0, PT, R7, UR4, !P4 ;  /* 0x0000000407007c0c */ /* 0x001fe2000e701270 */
[----:B------:R-:W0:Y:S01]  /*cc710*/  LDCU UR4, c[0x0][0x398] ;  /* 0x00007300ff0477ac */ /* 0x000e220008000800 */
[----:B-1----:R-:W-:Y:S02]  /*cc720*/  PRMT R2, R54, 0x7772, RZ ;  /* 0x0000777236027816 */ /* 0x002fe400000000ff */
[C---:B------:R-:W-:Y:S02]  /*cc730*/  LOP3.LUT P5, RZ, R39.reuse, 0x4, RZ, 0xc0, !PT ;  /* 0x0000000427ff7812 */ /* 0x040fe400078ac0ff */
[----:B------:R-:W-:-:S07]  /*cc740*/  LOP3.LUT P6, RZ, R39, 0x10, RZ, 0xc0, !PT ;  /* 0x0000001027ff7812 */ /* 0x000fce00078cc0ff */
[----:B--2---:R1:W-:Y:S01]  /*cc750*/  @P0 STG.E.U8 desc[UR40][R48.64], R2 ;  /* 0x0000000230000986 */ /* 0x0043e2000c101128 */
[----:B0-----:R-:W-:Y:S01]  /*cc760*/  ISETP.LT.AND P0, PT, R45, UR4, !P4 ;  /* 0x000000042d007c0c */ /* 0x001fe2000e701270 */
[----:B------:R-:W0:Y:S01]  /*cc770*/  LDCU UR4, c[0x0][0x398] ;  /* 0x00007300ff0477ac */ /* 0x000e220008000800 */
[----:B-1----:R-:W-:-:S11]  /*cc780*/  PRMT R2, R54, 0x7773, RZ ;  /* 0x0000777336027816 */ /* 0x002fd600000000ff */
[----:B---3--:R1:W-:Y:S01]  /*cc790*/  @P0 STG.E.U8 desc[UR40][R50.64], R2 ;  /* 0x0000000232000986 */ /* 0x0083e2000c101128 */
[----:B0-----:R-:W-:Y:S01]  /*cc7a0*/  ISETP.LT.AND P0, PT, R7, UR4, !P5 ;  /* 0x0000000407007c0c */ /* 0x001fe2000ef01270 */
[----:B------:R-:W0:Y:S01]  /*cc7b0*/  LDCU UR4, c[0x0][0x398] ;  /* 0x00007300ff0477ac */ /* 0x000e220008000800 */
[----:B-1----:R-:W-:-:S11]  /*cc7c0*/  PRMT R2, R0, 0x7770, RZ ;  /* 0x0000777000027816 */ /* 0x002fd600000000ff */
[----:B----4-:R1:W-:Y:S01]  /*cc7d0*/  @P0 STG.E.U8 desc[UR40][R52.64], R2 ;  /* 0x0000000234000986 */ /* 0x0103e2000c101128 */
[----:B0-----:R-:W-:Y:S01]  /*cc7e0*/  ISETP.LT.AND P0, PT, R45, UR4, !P5 ;  /* 0x000000042d007c0c */ /* 0x001fe2000ef01270 */
[----:B------:R-:W0:Y:S01]  /*cc7f0*/  LDCU UR4, c[0x0][0x398] ;  /* 0x00007300ff0477ac */ /* 0x000e220008000800 */
[C---:B-1----:R-:W-:Y:S01]  /*cc800*/  PRMT R2, R0.reuse, 0x7771, RZ ;  /* 0x0000777100027816 */ /* 0x042fe200000000ff */
[----:B------:R-:W2:Y:S04]  /*cc810*/  LDL.LU.64 R52, [R1+0x1798] ;  /* 0x0017980001347983 */ /* 0x000ea80000300a00 */
[----:B------:R-:W3:Y:S06]  /*cc820*/  LDL.LU.64 R46, [R1+0x17b0] ;  /* 0x0017b000012e7983 */ /* 0x000eec0000300a00 */
[----:B------:R1:W-:Y:S01]  /*cc830*/  @P0 STG.E.U8 desc[UR40][R56.64], R2 ;  /* 0x0000000238000986 */ /* 0x0003e2000c101128 */
[----:B0-----:R-:W-:Y:S01]  /*cc840*/  ISETP.LT.AND P0, PT, R7, UR4, !P6 ;  /* 0x0000000407007c0c */ /* 0x001fe2000f701270 */
[----:B------:R-:W0:Y:S01]  /*cc850*/  LDCU UR4, c[0x0][0x398] ;  /* 0x00007300ff0477ac */ /* 0x000e220008000800 */
[----:B-1----:R-:W-:-:S11]  /*cc860*/  PRMT R2, R0, 0x7772, RZ ;  /* 0x0000777200027816 */ /* 0x002fd600000000ff */
[----:B------:R1:W-:Y:S04]  /*cc870*/  @P0 STG.E.U8 desc[UR40][R58.64], R2 ;  /* 0x000000023a000986 */ /* 0x0003e8000c101128 */
[----:B-1----:R-:W4:Y:S04]  /*cc880*/  LDL.LU.64 R58, [R1+0x17a8] ;  /* 0x0017a800013a7983 */ /* 0x002f280000300a00 */
[----:B------:R-:W3:Y:S01]  /*cc890*/  LDL.LU R57, [R1+0x388] ;  /* 0x0003880001397983 */ /* 0x000ee20000300800 */
[----:B0-----:R-:W-:Y:S01]  /*cc8a0*/  ISETP.LT.AND P0, PT, R45, UR4, !P6 ;  /* 0x000000042d007c0c */ /* 0x001fe2000f701270 */
[----:B------:R-:W0:Y:S02]  /*cc8b0*/  LDCU UR4, c[0x0][0x398] ;  /* 0x00007300ff0477ac */ /* 0x000e240008000800 */
[----:B------:R-:W4:Y:S04]  /*cc8c0*/  LDL.LU.64 R50, [R1+0x17c8] ;  /* 0x0017c80001327983 */ /* 0x000f280000300a00 */
[----:B------:R-:W4:Y:S04]  /*cc8d0*/  LDL.LU.64 R48, [R1+0x17b8] ;  /* 0x0017b80001307983 */ /* 0x000f280000300a00 */
[----:B------:R-:W4:Y:S01]  /*cc8e0*/  LDL.LU R56, [R1+0x38c] ;  /* 0x00038c0001387983 */ /* 0x000f220000300800 */
[----:B------:R-:W-:-:S03]  /*cc8f0*/  PRMT R2, R0, 0x7773, RZ ;  /* 0x0000777300027816 */ /* 0x000fc600000000ff */
[----:B------:R-:W4:Y:S04]  /*cc900*/  LDL.LU R0, [R1+0x301c] ;  /* 0x00301c0001007983 */ /* 0x000f280000300800 */
[----:B--2---:R1:W-:Y:S01]  /*cc910*/  @P0 STG.E.U8 desc[UR40][R52.64], R2 ;  /* 0x0000000234000986 */ /* 0x0043e2000c101128 */
[----:B------:R-:W-:Y:S02]  /*cc920*/  ISETP.LT.AND P0, PT, R7, UR8, !P1 ;  /* 0x0000000807007c0c */ /* 0x000fe4000cf01270 */
[----:B0-----:R-:W-:Y:S02]  /*cc930*/  ISETP.LT.AND P1, PT, R45, UR4, !P1 ;  /* 0x000000042d007c0c */ /* 0x001fe4000cf21270 */
[----:B------:R-:W-:Y:S02]  /*cc940*/  LOP3.LUT P2, RZ, R44, 0x1, RZ, 0xc0, !PT ;  /* 0x000000012cff7812 */ /* 0x000fe4000784c0ff */
[----:B------:R-:W-:-:S02]  /*cc950*/  LOP3.LUT P3, RZ, R3, 0x80000000, RZ, 0xc0, !PT ;  /* 0x8000000003ff7812 */ /* 0x000fc4000786c0ff */
[C---:B------:R-:W-:Y:S02]  /*cc960*/  LOP3.LUT P4, RZ, R3.reuse, 0x40000000, RZ, 0xc0, !PT ;  /* 0x4000000003ff7812 */ /* 0x040fe4000788c0ff */
[C---:B------:R-:W-:Y:S02]  /*cc970*/  LOP3.LUT P5, RZ, R3.reuse, 0x20000000, RZ, 0xc0, !PT ;  /* 0x2000000003ff7812 */ /* 0x040fe400078ac0ff */
[----:B------:R-:W-:Y:S01]  /*cc980*/  LOP3.LUT P6, RZ, R3, 0x10000000, RZ, 0xc0, !PT ;  /* 0x1000000003ff7812 */ /* 0x000fe200078cc0ff */
[----:B------:R-:W0:Y:S01]  /*cc990*/  LDCU UR8, c[0x0][0x39c] ;  /* 0x00007380ff0877ac */ /* 0x000e220008000800 */
[----:B------:R-:W2:Y:S01]  /*cc9a0*/  LDCU UR4, c[0x0][0x39c] ;  /* 0x00007380ff0477ac */ /* 0x000ea20008000800 */
[----:B-1----:R-:W2:Y:S04]  /*cc9b0*/  LDL.LU.64 R52, [R1+0x17d0] ;  /* 0x0017d00001347983 */ /* 0x002ea80000300a00 */
[----:B------:R-:W2:Y:S01]  /*cc9c0*/  LDL.LU.64 R60, [R1+0x17e0] ;  /* 0x0017e000013c7983 */ /* 0x000ea20000300a00 */
[----:B---3--:R-:W-:-:S05]  /*cc9d0*/  PRMT R2, R57, 0x7770, RZ ;  /* 0x0000777039027816 */ /* 0x008fca00000000ff */
[----:B------:R1:W-:Y:S02]  /*cc9e0*/  @P0 STG.E.U8 desc[UR40][R46.64], R2 ;  /* 0x000000022e000986 */ /* 0x0003e4000c101128 */
[----:B-1----:R-:W-:-:S05]  /*cc9f0*/  PRMT R2, R57, 0x7771, RZ ;  /* 0x0000777139027816 */ /* 0x002fca00000000ff */
[----:B----4-:R1:W-:Y:S04]  /*cca00*/  @P1 STG.E.U8 desc[UR40][R58.64], R2 ;  /* 0x000000023a001986 */ /* 0x0103e8000c101128 */
[----:B-1----:R-:W3:Y:S01]  /*cca10*/  LDL.LU.64 R58, [R1+0x17e8] ;  /* 0x0017e800013a7983 */ /* 0x002ee20000300a00 */
[----:B------:R-:W-:Y:S01]  /*cca20*/  ISETP.LT.AND P0, PT, R7, UR22, !P2 ;  /* 0x0000001607007c0c */ /* 0x000fe2000d701270 */
[----:B------:R-:W1:Y:S01]  /*cca30*/  LDCU UR22, c[0x0][0x398] ;  /* 0x00007300ff1677ac */ /* 0x000e620008000800 */
[----:B------:R-:W-:Y:S01]  /*cca40*/  ISETP.LT.AND P2, PT, R45, UR65, !P2 ;  /* 0x000000412d007c0c */ /* 0x000fe2000d741270 */
[----:B------:R-:W4:Y:S01]  /*cca50*/  LDCU UR65, c[0x0][0x398] ;  /* 0x00007300ff4177ac */ /* 0x000f220008000800 */
[----:B------:R-:W-:Y:S02]  /*cca60*/  PRMT R3, R57, 0x7772, RZ ;  /* 0x0000777239037816 */ /* 0x000fe400000000ff */
[----:B------:R-:W-:Y:S01]  /*cca70*/  ISETP.LT.AND P1, PT, R7, UR66, !P3 ;  /* 0x0000004207007c0c */ /* 0x000fe2000df21270 */
[----:B------:R-:W-:Y:S01]  /*cca80*/  VIADD R2, R0, 0x1ff ;  /* 0x000001ff00027836 */ /* 0x000fe20000000000 */
[----:B------:R-:W-:Y:S01]  /*cca90*/  PRMT R4, R57, 0x7773, RZ ;  /* 0x0000777339047816 */ /* 0x000fe200000000ff */
[----:B------:R-:W0:Y:S04]  /*ccaa0*/  LDCU UR66, c[0x0][0x398] ;  /* 0x00007300ff4277ac */ /* 0x000e280008000800 */
[----:B------:R4:W-:Y:S01]  /*ccab0*/  @P0 STG.E.U8 desc[UR40][R50.64], R3 ;  /* 0x0000000332000986 */ /* 0x0009e2000c101128 */
[----:B------:R-:W-:-:S03]  /*ccac0*/  ISETP.GE.AND P0, PT, R2, UR25, PT ;  /* 0x0000001902007c0c */ /* 0x000fc6000bf06270 */
[----:B------:R0:W-:Y:S01]  /*ccad0*/  @P2 STG.E.U8 desc[UR40][R48.64], R4 ;  /* 0x0000000430002986 */ /* 0x0001e2000c101128 */
[----:B------:R-:W-:Y:S01]  /*ccae0*/  PRMT R2, R56, 0x7770, RZ ;  /* 0x0000777038027816 */ /* 0x000fe200000000ff */
[----:B------:R-:W2:Y:S01]  /*ccaf0*/  LDCU UR25, c[0x0][0x398] ;  /* 0x00007300ff1977ac */ /* 0x000ea20008000800 */
[----:B-1----:R-:W-:Y:S01]  /*ccb00*/  ISETP.LT.AND P3, PT, R45, UR22, !P3 ;  /* 0x000000162d007c0c */ /* 0x002fe2000df61270 */
[----:B------:R-:W1:Y:S01]  /*ccb10*/  LDCU UR22, c[0x0][0x39c] ;  /* 0x00007380ff1677ac */ /* 0x000e620008000800 */
[----:B----4-:R-:W4:Y:S04]  /*ccb20*/  LDL.LU.64 R50, [R1+0x17d8] ;  /* 0x0017d80001327983 */ /* 0x010f280000300a00 */
[----:B------:R-:W4:Y:S04]  /*ccb30*/  LDL.LU R57, [R1+0x360] ;  /* 0x0003600001397983 */ /* 0x000f280000300800 */
[----:B0-----:R-:W4:Y:S01]  /*ccb40*/  LDL.LU.64 R48, [R1+0x17f8] ;  /* 0x0017f80001307983 */ /* 0x001f220000300a00 */
[----:B------:R-:W-:Y:S01]  /*ccb50*/  VIADD R3, R0, 0x1f4 ;  /* 0x000001f400037836 */ /* 0x000fe20000000000 */
[----:B------:R-:W-:-:S02]  /*ccb60*/  ISETP.LT.AND P2, PT, R7, UR65, !P4 ;  /* 0x0000004107007c0c */ /* 0x000fc4000e741270 */
[----:B--2---:R0:W-:Y:S02]  /*ccb70*/  @P1 STG.E.U8 desc[UR40][R52.64], R2 ;  /* 0x0000000234001986 */ /* 0x0041e4000c101128 */
[----:B------:R-:W-:Y:S02]  /*ccb80*/  ISETP.GE.AND P1, PT, R3, UR27, PT ;  /* 0x0000001b03007c0c */ /* 0x000fe4000bf26270 */
[C---:B------:R-:W-:Y:S02]  /*ccb90*/  PRMT R3, R56.reuse, 0x7771, RZ ;  /* 0x0000777138037816 */ /* 0x040fe400000000ff */
[----:B------:R-:W-:Y:S01]  /*ccba0*/  ISETP.LT.AND P4, PT, R45, UR67, !P4 ;  /* 0x000000432d007c0c */ /* 0x000fe2000e781270 */
[----:B------:R-:W2:Y:S01]  /*ccbb0*/  LDCU UR27, c[0x0][0x398] ;  /* 0x00007300ff1b77ac */ /* 0x000ea20008000800 */
[----:B------:R-:W1:Y:S01]  /*ccbc0*/  LDCU UR65, c[0x0][0x398] ;  /* 0x00007300ff4177ac */ /* 0x000e620008000800 */
[----:B0-----:R-:W4:Y:S04]  /*ccbd0*/  LDL.LU.64 R52, [R1+0x17f0] ;  /* 0x0017f00001347983 */ /* 0x001f280000300a00 */
[----:B------:R-:W4:Y:S04]  /*ccbe0*/  LDL.LU.64 R46, [R1+0x1808] ;  /* 0x00180800012e7983 */ /* 0x000f280000300a00 */
[----:B------:R0:W-:Y:S01]  /*ccbf0*/  @P3 STG.E.U8 desc[UR40][R60.64], R3 ;  /* 0x000000033c003986 */ /* 0x0001e2000c101128 */
[----:B------:R-:W-:-:S03]  /*ccc00*/  PRMT R2, R56, 0x7772, RZ ;  /* 0x0000777238027816 */ /* 0x000fc600000000ff */
[----:B0-----:R-:W4:Y:S04]  /*ccc10*/  LDL.LU.64 R60, [R1+0x1800] ;  /* 0x00180000013c7983 */ /* 0x001f280000300a00 */
[----:B------:R-:W4:Y:S04]  /*ccc20*/  LDL.LU R54, [R1+0x364] ;  /* 0x0003640001367983 */ /* 0x000f280000300800 */
[----:B---3--:R0:W-:Y:S04]  /*ccc30*/  @P2 STG.E.U8 desc[UR40][R58.64], R2 ;  /* 0x000000023a002986 */ /* 0x0081e8000c101128 */
[----:B0-----:R-:W3:Y:S01]  /*ccc40*/  LDL.LU.64 R58, [R1+0x1820] ;  /* 0x00182000013a7983 */ /* 0x001ee20000300a00 */
[----:B------:R-:W-:Y:S01]  /*ccc50*/  VIADD R3, R0, 0x1f5 ;  /* 0x000001f500037836 */ /* 0x000fe20000000000 */
[----:B------:R-:W-:-:S02]  /*ccc60*/  ISETP.LT.AND P3, PT, R7, UR25, !P5 ;  /* 0x0000001907007c0c */ /* 0x000fc4000ef61270 */
[----:B------:R-:W-:Y:S02]  /*ccc70*/  PRMT R4, R56, 0x7773, RZ ;  /* 0x0000777338047816 */ /* 0x000fe400000000ff */
[----:B------:R-:W-:Y:S01]  /*ccc80*/  ISETP.GE.AND P2, PT, R3, UR23, PT ;  /* 0x0000001703007c0c */ /* 0x000fe2000bf46270 */
[----:B------:R-:W0:Y:S01]  /*ccc90*/  LDCU UR23, c[0x0][0x398] ;  /* 0x00007300ff1777ac */ /* 0x000e220008000800 */
[----:B------:R-:W-:Y:S01]  /*ccca0*/  ISETP.LT.AND P5, PT, R45, UR66, !P5 ;  /* 0x000000422d007c0c */ /* 0x000fe2000efa1270 */
[----:B------:R-:W-:Y:S01]  /*cccb0*/  VIADD R3, R0, 0x1aa ;  /* 0x000001aa00037836 */ /* 0x000fe20000000000 */
[----:B------:R-:W0:Y:S01]  /*cccc0*/  LDCU UR25, c[0x0][0x398] ;  /* 0x00007300ff1977ac */ /* 0x000e220008000800 */
[----:B----4-:R4:W-:Y:S01]  /*cccd0*/  @P4 STG.E.U8 desc[UR40][R50.64], R4 ;  /* 0x0000000432004986 */ /* 0x0109e2000c101128 */
[----:B------:R-:W-:Y:S02]  /*ccce0*/  PRMT R2, R57, 0x7770, RZ ;  /* 0x0000777039027816 */ /* 0x000fe400000000ff */
[----:B--2---:R-:W-:-:S03]  /*cccf0*/  ISETP.LT.AND P4, PT, R7, UR27, !P6 ;  /* 0x0000001b07007c0c */ /* 0x004fc6000f781270 */
[----:B------:R2:W-:Y:S04]  /*ccd00*/  @P3 STG.E.U8 desc[UR40][R48.64], R2 ;  /* 0x0000000230003986 */ /* 0x0005e8000c101128 */
[----:B----4-:R-:W4:Y:S01]  /*ccd10*/  LDL.LU.64 R50, [R1+0x1818] ;  /* 0x0018180001327983 */ /* 0x010f220000300a00 */
[----:B------:R-:W-:Y:S01]  /*ccd20*/  ISETP.GE.AND P3, PT, R3, UR64, PT ;  /* 0x0000004003007c0c */ /* 0x000fe2000bf66270 */
[----:B------:R-:W0:Y:S02]  /*ccd30*/  LDCU UR27, c[0x0][0x398] ;  /* 0x00007300ff1b77ac */ /* 0x000e240008000800 */
[----:B--2---:R-:W2:Y:S01]  /*ccd40*/  LDL.LU.64 R48, [R1+0x1830] ;  /* 0x0018300001307983 */ /* 0x004ea20000300a00 */
[----:B------:R-:W-:Y:S02]  /*ccd50*/  PRMT R2, R57, 0x7771, RZ ;  /* 0x0000777139027816 */ /* 0x000fe400000000ff */
[----:B-1----:R-:W-:Y:S01]  /*ccd60*/  ISETP.LT.AND P6, PT, R45, UR65, !P6 ;  /* 0x000000412d007c0c */ /* 0x002fe2000f7c1270 */
[----:B------:R-:W-:Y:S01]  /*ccd70*/  VIADD R3, R0, 0x1ab ;  /* 0x000001ab00037836 */ /* 0x000fe20000000000 */
[----:B------:R-:W1:Y:S01]  /*ccd80*/  LDCU UR64, c[0x0][0x398] ;  /* 0x00007300ff4077ac */ /* 0x000e620008000800 */
[----:B------:R1:W-:Y:S01]  /*ccd90*/  @P5 STG.E.U8 desc[UR40][R52.64], R2 ;  /* 0x0000000234005986 */ /* 0x0003e2000c101128 */
[----:B0-----:R-:W-:-:S03]  /*ccda0*/  ISETP.LT.AND P5, PT, R7, UR23, !P3 ;  /* 0x0000001707007c0c */ /* 0x001fc6000dfa1270 */
[----:B-1----:R-:W2:Y:S01]  /*ccdb0*/  LDL.LU.64 R52, [R1+0x1828] ;  /* 0x0018280001347983 */ /* 0x002ea20000300a00 */
[----:B------:R-:W-:-:S03]  /*ccdc0*/  PRMT R2, R57, 0x7772, RZ ;  /* 0x0000777239027816 */ /* 0x000fc600000000ff */
[----:B------:R-:W2:Y:S01]  /*ccdd0*/  LDL.LU R56, [R1+0x368] ;  /* 0x0003680001387983 */ /* 0x000ea20000300800 */
[----:B------:R-:W0:Y:S03]  /*ccde0*/  LDCU UR23, c[0x0][0x398] ;  /* 0x00007300ff1777ac */ /* 0x000e260008000800 */
[----:B------:R1:W-:Y:S01]  /*ccdf0*/  @P4 STG.E.U8 desc[UR40][R46.64], R2 ;  /* 0x000000022e004986 */ /* 0x0003e2000c101128 */
[----:B------:R-:W-:Y:S02]  /*cce00*/  ISETP.GE.AND P4, PT, R3, UR63, PT ;  /* 0x0000003f03007c0c */ /* 0x000fe4000bf86270 */
[----:B------:R-:W-:Y:S02]  /*cce10*/  PRMT R3, R54, 0x7770, RZ ;  /* 0x0000777036037816 */ /* 0x000fe400000000ff */
[----:B-1----:R-:W-:Y:S01]  /*cce20*/  PRMT R2, R57, 0x7773, RZ ;  /* 0x0000777339027816 */ /* 0x002fe200000000ff */
[----:B------:R-:W2:Y:S04]  /*cce30*/  LDL.LU.64 R46, [R1+0x1840] ;  /* 0x00184000012e7983 */ /* 0x000ea80000300a00 */
[----:B------:R-:W-:Y:S04]  /*cce40*/  @P6 STG.E.U8 desc[UR40][R60.64], R2 ;  /* 0x000000023c006986 */ /* 0x000fe8000c101128 */
[----:B---3--:R1:W-:Y:S04]  /*cce50*/  @P5 STG.E.U8 desc[UR40][R58.64], R3 ;  /* 0x000000033a005986 */ /* 0x0083e8000c101128 */
[----:B-1----:R-:W3:Y:S01]  /*cce60*/  LDL.LU.64 R58, [R1+0x1838] ;  /* 0x00183800013a7983 */ /* 0x002ee20000300a00 */
[----:B------:R-:W-:-:S02]  /*cce70*/  ISETP.LT.AND P3, PT, R45, UR25, !P3 ;  /* 0x000000192d007c0c */ /* 0x000fc4000df61270 */
[----:B------:R-:W-:Y:S01]  /*cce80*/  ISETP.LT.AND P6, PT, R7, UR27, !P4 ;  /* 0x0000001b07007c0c */ /* 0x000fe2000e7c1270 */
[----:B------:R-:W1:Y:S01]  /*cce90*/  LDCU UR25, c[0x0][0x398] ;  /* 0x00007300ff1977ac */ /* 0x000e620008000800 */
[----:B------:R-:W-:Y:S01]  /*ccea0*/  PRMT R3, R54, 0x7771, RZ ;  /* 0x0000777136037816 */ /* 0x000fe200000000ff */
[----:B------:R-:W-:Y:S01]  /*cceb0*/  VIADD R2, R0, 0x1ac ;  /* 0x000001ac00027836 */ /* 0x000fe20000000000 */
[----:B------:R-:W-:Y:S01]  /*ccec0*/  ISETP.LT.AND P4, PT, R45, UR64, !P4 ;  /* 0x000000402d007c0c */ /* 0x000fe2000e781270 */
[----:B------:R-:W1:Y:S03]  /*cced0*/  LDCU UR27, c[0x0][0x398] ;  /* 0x00007300ff1b77ac */ /* 0x000e660008000800 */
[----:B------:R-:W-:-:S03]  /*ccee0*/  ISETP.GE.AND P5, PT, R2, UR62, PT ;  /* 0x0000003e02007c0c */ /* 0x000fc6000bfa6270 */
[----:B----4-:R4:W-:Y:S01]  /*ccef0*/  @P3 STG.E.U8 desc[UR40][R50.64], R3 ;  /* 0x0000000332003986 */ /* 0x0109e2000c101128 */
[----:B0-----:R-:W-:Y:S01]  /*ccf00*/  ISETP.LT.AND P3, PT, R7, UR23, !P5 ;  /* 0x0000001707007c0c */ /* 0x001fe2000ef61270 */
[----:B------:R-:W-:Y:S01]  /*ccf10*/  VIADD R2, R0, 0x1ad ;  /* 0x000001ad00027836 */ /* 0x000fe20000000000 */
[----:B------:R-:W0:Y:S01]  /*ccf20*/  LDCU UR62, c[0x0][0x398] ;  /* 0x00007300ff3e77ac */ /* 0x000e220008000800 */
[----:B------:R-:W0:Y:S01]  /*ccf30*/  LDCU UR23, c[0x0][0x39c] ;  /* 0x00007380ff1777ac */ /* 0x000e220008000800 */
[----:B----4-:R-:W4:Y:S01]  /*ccf40*/  LDL.LU.64 R50, [R1+0x1850] ;  /* 0x0018500001327983 */ /* 0x010f220000300a00 */
[----:B------:R-:W-:-:S05]  /*ccf50*/  PRMT R3, R54, 0x7772, RZ ;  /* 0x0000777236037816 */ /* 0x000fca00000000ff */
[----:B--2---:R2:W-:Y:S01]  /*ccf60*/  @P6 STG.E.U8 desc[UR40][R48.64], R3 ;  /* 0x0000000330006986 */ /* 0x0045e2000c101128 */
[----:B-1----:R-:W-:Y:S02]  /*ccf70*/  ISETP.LT.AND P5, PT, R45, UR25, !P5 ;  /* 0x000000192d007c0c */ /* 0x002fe4000efa1270 */
[----:B------:R-:W-:Y:S01]  /*ccf80*/  ISETP.GE.AND P6, PT, R2, UR61, PT ;  /* 0x0000003d02007c0c */ /* 0x000fe2000bfc6270 */
[----:B------:R-:W1:Y:S01]  /*ccf90*/  LDCU UR61, c[0x0][0x398] ;  /* 0x00007300ff3d77ac */ /* 0x000e620008000800 */
[----:B------:R-:W0:Y:S01]  /*ccfa0*/  LDCU UR25, c[0x0][0x39c] ;  /* 0x00007380ff1977ac */ /* 0x000e220008000800 */
[----:B--2---:R-:W2:Y:S01]  /*ccfb0*/  LDL.LU.64 R48, [R1+0x1848] ;  /* 0x0018480001307983 */ /* 0x004ea20000300a00 */
[----:B------:R-:W-:-:S03]  /*ccfc0*/  PRMT R3, R54, 0x7773, RZ ;  /* 0x0000777336037816 */ /* 0x000fc600000000ff */
[----:B------:R-:W2:Y:S04]  /*ccfd0*/  LDL.LU R57, [R1+0x36c] ;  /* 0x00036c0001397983 */ /* 0x000ea80000300800 */
[----:B------:R0:W-:Y:S01]  /*ccfe0*/  @P4 STG.E.U8 desc[UR40][R52.64], R3 ;  /* 0x0000000334004986 */ /* 0x0001e2000c101128 */
[----:B------:R-:W-:-:S03]  /*ccff0*/  PRMT R2, R56, 0x7770, RZ ;  /* 0x0000777038027816 */ /* 0x000fc600000000ff */
[----:B0-----:R-:W2:Y:S04]  /*cd000*/  LDL.LU.64 R52, [R1+0x1858] ;  /* 0x0018580001347983 */ /* 0x001ea80000300a00 */
[----:B------:R-:W2:Y:S04]  /*cd010*/  LDL.LU.64 R60, [R1+0x1870] ;  /* 0x00187000013c7983 */ /* 0x000ea80000300a00 */
[----:B------:R0:W-:Y:S02]  /*cd020*/  @P3 STG.E.U8 desc[UR40][R46.64], R2 ;  /* 0x000000022e003986 */ /* 0x0001e4000c101128 */
[----:B0-----:R-:W-:-:S05]  /*cd030*/  PRMT R2, R56, 0x7771, RZ ;  /* 0x0000777138027816 */ /* 0x001fca00000000ff */
[----:B---3--:R0:W-:Y:S04]  /*cd040*/  @P5 STG.E.U8 desc[UR40][R58.64], R2 ;  /* 0x000000023a005986 */ /* 0x0081e8000c101128 */
[----:B0-----:R-:W3:Y:S01]  /*cd050*/  LDL.LU.64 R58, [R1+0x1878] ;  /* 0x00187800013a7983 */ /* 0x001ee20000300a00 */
[----:B------:R-:W-:Y:S01]  /*cd060*/  ISETP.LT.AND P4, PT, R7, UR27, !P6 ;  /* 0x0000001b07007c0c */ /* 0x000fe2000f781270 */
[C---:B------:R-:W-:Y:S01]  /*cd070*/  VIADD R3, R0.reuse, 0x1ae ;  /* 0x000001ae00037836 */ /* 0x040fe20000000000 */
[----:B------:R-:W0:Y:S01]  /*cd080*/  LDCU UR27, c[0x0][0x398] ;  /* 0x00007300ff1b77ac */ /* 0x000e220008000800 */
[----:B------:R-:W-:Y:S01]  /*cd090*/  ISETP.LT.AND P6, PT, R45, UR62, !P6 ;  /* 0x0000003e2d007c0c */ /* 0x000fe2000f7c1270 */
[----:B------:R-:W-:Y:S01]  /*cd0a0*/  VIADD R2, R0, 0x1af ;  /* 0x000001af00027836 */ /* 0x000fe20000000000 */
[----:B------:R-:W-:-:S02]  /*cd0b0*/  PRMT R4, R56, 0x7773, RZ ;  /* 0x0000777338047816 */ /* 0x000fc400000000ff */
[----:B------:R-:W-:Y:S01]  /*cd0c0*/  ISETP.GE.AND P3, PT, R3, UR60, PT ;  /* 0x0000003c03007c0c */ /* 0x000fe2000bf66270 */
[----:B------:R-:W0:Y:S01]  /*cd0d0*/  LDCU UR60, c[0x0][0x398] ;  /* 0x00007300ff3c77ac */ /* 0x000e220008000800 */
[----:B------:R-:W-:Y:S01]  /*cd0e0*/  PRMT R3, R56, 0x7772, RZ ;  /* 0x0000777238037816 */ /* 0x000fe200000000ff */
[----:B------:R-:W0:Y:S01]  /*cd0f0*/  LDCU UR62, c[0x0][0x398] ;  /* 0x00007300ff3e77ac */ /* 0x000e220008000800 */
[----:B-1----:R-:W-:Y:S01]  /*cd100*/  ISETP.LT.AND P5, PT, R7, UR61, !P3 ;  /* 0x0000003d07007c0c */ /* 0x002fe2000dfa1270 */
[----:B------:R-:W1:Y:S02]  /*cd110*/  LDCU UR61, c[0x0][0x398] ;  /* 0x00007300ff3d77ac */ /* 0x000e640008000800 */
[----:B----4-:R4:W-:Y:S01]  /*cd120*/  @P4 STG.E.U8 desc[UR40][R50.64], R3 ;  /* 0x0000000332004986 */ /* 0x0109e2000c101128 */
[----:B------:R-:W-:Y:S01]  /*cd130*/  ISETP.GE.AND P4, PT, R2, UR59, PT ;  /* 0x0000003b02007c0c */ /* 0x000fe2000bf86270 */
[----:B------:R-:W1:Y:S02]  /*cd140*/  LDCU UR59, c[0x0][0x398] ;  /* 0x00007300ff3b77ac */ /* 0x000e640008000800 */
[----:B----4-:R-:W4:Y:S04]  /*cd150*/  LDL.LU.64 R50, [R1+0x1868] ;  /* 0x0018680001327983 */ /* 0x010f280000300a00 */
[----:B------:R-:W4:Y:S01]  /*cd160*/  LDL.LU R56, [R1+0x350] ;  /* 0x0003500001387983 */ /* 0x000f220000300800 */
[----:B0-----:R-:W-:Y:S01]  /*cd170*/  ISETP.LT.AND P3, PT, R45, UR27, !P3 ;  /* 0x0000001b2d007c0c */ /* 0x001fe2000df61270 */
[----:B------:R-:W-:Y:S01]  /*cd180*/  VIADD R3, R0, 0x1b0 ;  /* 0x000001b000037836 */ /* 0x000fe20000000000 */
[----:B------:R-:W0:Y:S01]  /*cd190*/  LDCU UR27, c[0x0][0x39c] ;  /* 0x00007380ff1b77ac */ /* 0x000e220008000800 */
[----:B--2---:R2:W-:Y:S01]  /*cd1a0*/  @P6 STG.E.U8 desc[UR40][R48.64], R4 ;  /* 0x0000000430006986 */ /* 0x0045e2000c101128 */
[----:B------:R-:W-:-:S02]  /*cd1b0*/  PRMT R2, R57, 0x7770, RZ ;  /* 0x0000777039027816 */ /* 0x000fc400000000ff */
[----:B------:R-:W-:Y:S01]  /*cd1c0*/  ISETP.LT.AND P6, PT, R7, UR60, !P4 ;  /* 0x0000003c07007c0c */ /* 0x000fe2000e7c1270 */
[----:B--2---:R-:W2:Y:S04]  /*cd1d0*/  LDL.LU.64 R48, [R1+0x1888] ;  /* 0x0018880001307983 */ /* 0x004ea80000300a00 */
[----:B------:R0:W-:Y:S01]  /*cd1e0*/  @P5 STG.E.U8 desc[UR40][R52.64], R2 ;  /* 0x0000000234005986 */ /* 0x0001e2000c101128 */
[----:B------:R-:W-:Y:S02]  /*cd1f0*/  ISETP.GE.AND P5, PT, R3, UR58, PT ;  /* 0x0000003a03007c0c */ /* 0x000fe4000bfa6270 */
[----:B------:R-:W-:Y:S02]  /*cd200*/  PRMT R3, R57, 0x7771, RZ ;  /* 0x0000777139037816 */ /* 0x000fe400000000ff */
[----:B------:R-:W-:Y:S01]  /*cd210*/  ISETP.LT.AND P4, PT, R45, UR62, !P4 ;  /* 0x0000003e2d007c0c */ /* 0x000fe2000e781270 */
[----:B------:R-:W1:Y:S01]  /*cd220*/  LDCU UR58, c[0x0][0x398] ;  /* 0x00007300ff3a77ac */ /* 0x000e620008000800 */
[----:B------:R-:W1:Y:S01]  /*cd230*/  LDCU UR60, c[0x0][0x398] ;  /* 0x00007300ff3c77ac */ /* 0x000e620008000800 */
[----:B0-----:R-:W2:Y:S04]  /*cd240*/  LDL.LU.64 R52, [R1+0x1880] ;  /* 0x0018800001347983 */ /* 0x001ea80000300a00 */
[----:B------:R-:W2:Y:S04]  /*cd250*/  LDL.LU.64 R46, [R1+0x1898] ;  /* 0x00189800012e7983 */ /* 0x000ea80000300a00 */
[----:B------:R0:W-:Y:S01]  /*cd260*/  @P3 STG.E.U8 desc[UR40][R60.64], R3 ;  /* 0x000000033c003986 */ /* 0x0001e2000c101128 */
[----:B------:R-:W-:-:S03]  /*cd270*/  PRMT R2, R57, 0x7772, RZ ;  /* 0x0000777239027816 */ /* 0x000fc600000000ff */
[----:B0-----:R-:W2:Y:S04]  /*cd280*/  LDL.LU.64 R60, [R1+0x1890] ;  /* 0x00189000013c7983 */ /* 0x001ea80000300a00 */
[----:B------:R-:W2:Y:S04]  /*cd290*/  LDL.LU R54, [R1+0x354] ;  /* 0x0003540001367983 */ /* 0x000ea80000300800 */
[----:B---3--:R0:W-:Y:S04]  /*cd2a0*/  @P6 STG.E.U8 desc[UR40][R58.64], R2 ;  /* 0x000000023a006986 */ /* 0x0081e8000c101128 */
[----:B0-----:R-:W3:Y:S01]  /*cd2b0*/  LDL.LU.64 R58, [R1+0x18a8] ;  /* 0x0018a800013a7983 */ /* 0x001ee20000300a00 */
[----:B------:R-:W-:Y:S01]  /*cd2c0*/  VIADD R3, R0, 0x1b1 ;  /* 0x000001b100037836 */ /* 0x000fe20000000000 */
[----:B-1----:R-:W-:-:S02]  /*cd2d0*/  ISETP.LT.AND P3, PT, R7, UR59, !P5 ;  /* 0x0000003b07007c0c */ /* 0x002fc4000ef61270 */
[----:B------:R-:W-:Y:S02]  /*cd2e0*/  PRMT R4, R57, 0x7773, RZ ;  /* 0x0000777339047816 */ /* 0x000fe400000000ff */
[----:B------:R-:W-:Y:S01]  /*cd2f0*/  ISETP.GE.AND P6, PT, R3, UR53, PT ;  /* 0x0000003503007c0c */ /* 0x000fe2000bfc6270 */
[----:B------:R-:W0:Y:S01]  /*cd300*/  LDCU UR53, c[0x0][0x398] ;  /* 0x00007300ff3577ac */ /* 0x000e220008000800 */
[----:B------:R-:W-:Y:S01]  /*cd310*/  ISETP.LT.AND P5, PT, R45, UR61, !P5 ;  /* 0x0000003d2d007c0c */ /* 0x000fe2000efa1270 */
[----:B------:R-:W-:Y:S01]  /*cd320*/  VIADD R3, R0, 0x1b2 ;  /* 0x000001b200037836 */ /* 0x000fe20000000000 */
[----:B------:R-:W1:Y:S01]  /*cd330*/  LDCU UR59, c[0x0][0x398] ;  /* 0x00007300ff3b77ac */ /* 0x000e620008000800 */
[----:B----4-:R4:W-:Y:S01]  /*cd340*/  @P4 STG.E.U8 desc[UR40][R50.64], R4 ;  /* 0x0000000432004986 */ /* 0x0109e2000c101128 */
[----:B------:R-:W-:Y:S02]  /*cd350*/  PRMT R2, R56, 0x7770, RZ ;  /* 0x0000777038027816 */ /* 0x000fe400000000ff */
[----:B------:R-:W-:Y:S01]  /*cd360*/  ISETP.LT.AND P4, PT, R7, UR58, !P6 ;  /* 0x0000003a07007c0c */ /* 0x000fe2000f781270 */
[----:B----4-:R-:W4:Y:S04]  /*cd370*/  LDL.LU.64 R50, [R1+0x18a0] ;  /* 0x0018a00001327983 */ /* 0x010f280000300a00 */
[----:B--2---:R2:W-:Y:S01]  /*cd380*/  @P3 STG.E.U8 desc[UR40][R48.64], R2 ;  /* 0x0000000230003986 */ /* 0x0045e2000c101128 */
[----:B------:R-:W-:-:S02]  /*cd390*/  ISETP.GE.AND P3, PT, R3, UR57, PT ;  /* 0x0000003903007c0c */ /* 0x000fc4000bf66270 */
[----:B------:R-:W-:Y:S01]  /*cd3a0*/  ISETP.LT.AND P6, PT, R45, UR60, !P6 ;  /* 0x0000003c2d007c0c */ /* 0x000fe2000f7c1270 */
[----:B------:R-:W-:Y:S01]  /*cd3b0*/  VIADD R3, R0, 0x1b3 ;  /* 0x000001b300037836 */ /* 0x000fe20000000000 */
[----:B------:R-:W0:Y:S01]  /*cd3c0*/  LDCU UR57, c[0x0][0x398] ;  /* 0x00007300ff3977ac */ /* 0x000e220008000800 */
[----:B------:R-:W0:Y:S01]  /*cd3d0*/  LDCU UR58, c[0x0][0x398] ;  /* 0x00007300ff3a77ac */ /* 0x000e220008000800 */
[----:B--2---:R-:W2:Y:S01]  /*cd3e0*/  LDL.LU.64 R48, [R1+0x18b8] ;  /* 0x0018b80001307983 */ /* 0x004ea20000300a00 */
[----:B------:R-:W-:-:S05]  /*cd3f0*/  PRMT R2, R56, 0x7771, RZ ;  /* 0x0000777138027816 */ /* 0x000fca00000000ff */
        /* <DEDUP_REMOVED lines=9> */
[----:B------:R-:W-:Y:S01]  /*cd490*/  ISETP.LT.AND P3, PT, R45, UR59, !P3 ;  /* 0x0000003b2d007c0c */ /* 0x000fe2000df61270 */
[----:B------:R-:W0:Y:S01]  /*cd4a0*/  LDCU UR56, c[0x0][0x398] ;  /* 0x00007300ff3877ac */ /* 0x000e220008000800 */
[----:B-1----:R-:W-:Y:S01]  /*cd4b0*/  PRMT R2, R56, 0x7773, RZ ;  /* 0x0000777338027816 */ /* 0x002fe200000000ff */
[----:B------:R-:W2:Y:S04]  /*cd4c0*/  LDL.LU.64 R46, [R1+0x18d0] ;  /* 0x0018d000012e7983 */ /* 0x000ea80000300a00 */
[----:B------:R-:W-:Y:S04]  /*cd4d0*/  @P6 STG.E.U8 desc[UR40][R60.64], R2 ;  /* 0x000000023c006986 */ /* 0x000fe8000c101128 */
[----:B---3--:R1:W-:Y:S04]  /*cd4e0*/  @P5 STG.E.U8 desc[UR40][R58.64], R3 ;  /* 0x000000033a005986 */ /* 0x0083e8000c101128 */
[----:B-1----:R-:W3:Y:S01]  /*cd4f0*/  LDL.LU.64 R58, [R1+0x18c8] ;  /* 0x0018c800013a7983 */ /* 0x002ee20000300a00 */
[----:B------:R-:W-:-:S02]  /*cd500*/  ISETP.LT.AND P6, PT, R7, UR57, !P4 ;  /* 0x0000003907007c0c */ /* 0x000fc4000e7c1270 */
[----:B------:R-:W-:Y:S01]  /*cd510*/  PRMT R3, R54, 0x7771, RZ ;  /* 0x0000777136037816 */ /* 0x000fe200000000ff */
[----:B------:R-:W-:Y:S01]  /*cd520*/  VIADD R2, R0, 0x1b4 ;  /* 0x000001b400027836 */ /* 0x000fe20000000000 */
[----:B------:R-:W-:Y:S01]  /*cd530*/  ISETP.LT.AND P4, PT, R45, UR58, !P4 ;  /* 0x0000003a2d007c0c */ /* 0x000fe2000e781270 */
[----:B------:R-:W1:Y:S03]  /*cd540*/  LDCU UR57, c[0x0][0x398] ;  /* 0x00007300ff3977ac */ /* 0x000e660008000800 */
[----:B------:R-:W-:Y:S01]  /*cd550*/  ISETP.GE.AND P5, PT, R2, UR55, PT ;  /* 0x0000003702007c0c */ /* 0x000fe2000bfa6270 */
[----:B----4-:R4:W-:Y:S03]  /*cd560*/  @P3 STG.E.U8 desc[UR40][R50.64], R3 ;  /* 0x0000000332003986 */ /* 0x0109e6000c101128 */
[----:B0-----:R-:W-:Y:S01]  /*cd570*/  ISETP.LT.AND P3, PT, R7, UR53, !P5 ;  /* 0x0000003507007c0c */ /* 0x001fe2000ef61270 */
[----:B------:R-:W-:Y:S01]  /*cd580*/  VIADD R2, R0, 0x1b5 ;  /* 0x000001b500027836 */ /* 0x000fe20000000000 */
[----:B------:R-:W0:Y:S01]  /*cd590*/  LDCU UR55, c[0x0][0x398] ;  /* 0x00007300ff3777ac */ /* 0x000e220008000800 */
[----:B----4-:R-:W4:Y:S01]  /*cd5a0*/  LDL.LU.64 R50, [R1+0x18e0] ;  /* 0x0018e00001327983 */ /* 0x010f220000300a00 */
[----:B------:R-:W-:Y:S01]  /*cd5b0*/  PRMT R3, R54, 0x7772, RZ ;  /* 0x0000777236037816 */ /* 0x000fe200000000ff */
[----:B------:R-:W0:Y:S04]  /*cd5c0*/  LDCU UR53, c[0x0][0x39c] ;  /* 0x00007380ff3577ac */ /* 0x000e280008000800 */
[----:B--2---:R2:W-:Y:S01]  /*cd5d0*/  @P6 STG.E.U8 desc[UR40][R48.64], R3 ;  /* 0x0000000330006986 */ /* 0x0045e2000c101128 */
[----:B------:R-:W-:-:S02]  /*cd5e0*/  ISETP.LT.AND P5, PT, R45, UR56, !P5 ;  /* 0x000000382d007c0c */ /* 0x000fc4000efa1270 */
[----:B------:R-:W-:Y:S01]  /*cd5f0*/  ISETP.GE.AND P6, PT, R2, UR54, PT ;  /* 0x0000003602007c0c */ /* 0x000fe2000bfc6270 */
[----:B------:R-:W0:Y:S01]  /*cd600*/  LDCU UR54, c[0x0][0x398] ;  /* 0x00007300ff3677ac */ /* 0x000e220008000800 */
        /* <DEDUP_REMOVED lines=15> */
[----:B-1----:R-:W-:Y:S01]  /*cd700*/  ISETP.LT.AND P6, PT, R45, UR57, !P6 ;  /* 0x000000392d007c0c */ /* 0x002fe2000f7c1270 */
[----:B------:R-:W-:Y:S01]  /*cd710*/  VIADD R2, R0, 0x1b7 ;  /* 0x000001b700027836 */ /* 0x000fe20000000000 */
[----:B------:R-:W-:-:S02]  /*cd720*/  PRMT R4, R57, 0x7773, RZ ;  /* 0x0000777339047816 */ /* 0x000fc400000000ff */
[----:B------:R-:W-:Y:S02]  /*cd730*/  ISETP.GE.AND P3, PT, R3, UR52, PT ;  /* 0x0000003403007c0c */ /* 0x000fe4000bf66270 */
[----:B------:R-:W-:Y:S01]  /*cd740*/  PRMT R3, R57, 0x7772, RZ ;  /* 0x0000777239037816 */ /* 0x000fe200000000ff */
[----:B------:R-:W1:Y:S01]  /*cd750*/  LDCU UR57, c[0x0][0x398] ;  /* 0x00007300ff3977ac */ /* 0x000e620008000800 */
[----:B------:R-:W0:Y:S01]  /*cd760*/  LDCU UR52, c[0x0][0x39c] ;  /* 0x00007380ff3477ac */ /* 0x000e220008000800 */
[----:B------:R-:W-:Y:S01]  /*cd770*/  ISETP.LT.AND P5, PT, R7, UR54, !P3 ;  /* 0x0000003607007c0c */ /* 0x000fe2000dfa1270 */
[----:B------:R-:W0:Y:S01]  /*cd780*/  LDCU UR54, c[0x0][0x398] ;  /* 0x00007300ff3677ac */ /* 0x000e220008000800 */
        /* <DEDUP_REMOVED lines=14> */
[C---:B------:R-:W-:Y:S02]  /*cd870*/  PRMT R3, R56.reuse, 0x7771, RZ ;  /* 0x0000777138037816 */ /* 0x040fe400000000ff */
[----:B-1----:R-:W-:Y:S01]  /*cd880*/  ISETP.LT.AND P4, PT, R45, UR57, !P4 ;  /* 0x000000392d007c0c */ /* 0x002fe2000e781270 */
[----:B------:R-:W1:Y:S01]  /*cd890*/  LDCU UR56, c[0x0][0x398] ;  /* 0x00007300ff3877ac */ /* 0x000e620008000800 */
[C---:B------:R-:W-:Y:S01]  /*cd8a0*/  PRMT R4, R56.reuse, 0x7773, RZ ;  /* 0x0000777338047816 */ /* 0x040fe200000000ff */
        /* <DEDUP_REMOVED lines=10> */
[----:B------:R-:W-:-:S04]  /*cd950*/  ISETP.LT.AND P3, PT, R7, UR51, !P5 ;  /* 0x0000003307007c0c */ /* 0x000fc8000ef61270 */
[----:B------:R-:W-:Y:S01]  /*cd960*/  ISETP.GE.AND P6, PT, R3, UR45, PT ;  /* 0x0000002d03007c0c */ /* 0x000fe2000bfc6270 */
[----:B------:R-:W0:Y:S01]  /*cd970*/  LDCU UR45, c[0x0][0x398] ;  /* 0x00007300ff2d77ac */ /* 0x000e220008000800 */
[----:B------:R-:W-:Y:S01]  /*cd980*/  ISETP.LT.AND P5, PT, R45, UR54, !P5 ;  /* 0x000000362d007c0c */ /* 0x000fe2000efa1270 */
[----:B------:R-:W-:Y:S01]  /*cd990*/  VIADD R3, R0, 0x1ba ;  /* 0x000001ba00037836 */ /* 0x000fe20000000000 */
[----:B------:R-:W0:Y:S01]  /*cd9a0*/  LDCU UR51, c[0x0][0x398] ;  /* 0x00007300ff3377ac */ /* 0x000e220008000800 */
[----:B------:R-:W0:Y:S01]  /*cd9b0*/  LDCU UR54, c[0x0][0x398] ;  /* 0x00007300ff3677ac */ /* 0x000e220008000800 */
[----:B----4-:R4:W-:Y:S01]  /*cd9c0*/  @P4 STG.E.U8 desc[UR40][R50.64], R4 ;  /* 0x0000000432004986 */ /* 0x0109e2000c101128 */
[----:B------:R-:W-:Y:S02]  /*cd9d0*/  PRMT R2, R57, 0x7770, RZ ;  /* 0x0000777039027816 */ /* 0x000fe400000000ff */
[----:B------:R-:W-:Y:S01]  /*cd9e0*/  ISETP.LT.AND P4, PT, R7, UR55, !P6 ;  /* 0x0000003707007c0c */ /* 0x000fe2000f781270 */
[----:B----4-:R-:W4:Y:S04]  /*cd9f0*/  LDL.LU.64 R50, [R1+0x1930] ;  /* 0x0019300001327983 */ /* 0x010f280000300a00 */
[----:B--2---:R2:W-:Y:S01]  /*cda00*/  @P3 STG.E.U8 desc[UR40][R48.64], R2 ;  /* 0x0000000230003986 */ /* 0x0045e2000c101128 */
[----:B------:R-:W-:-:S02]  /*cda10*/  ISETP.GE.AND P3, PT, R3, UR49, PT ;  /* 0x0000003103007c0c */ /* 0x000fc4000bf66270 */
[----:B-1----:R-:W-:Y:S01]  /*cda20*/  ISETP.LT.AND P6, PT, R45, UR56, !P6 ;  /* 0x000000382d007c0c */ /* 0x002fe2000f7c1270 */
[----:B------:R-:W-:Y:S01]  /*cda30*/  VIADD R3, R0, 0x1bb ;  /* 0x000001bb00037836 */ /* 0x000fe20000000000 */
[----:B------:R-:W1:Y:S01]  /*cda40*/  LDCU UR49, c[0x0][0x398] ;  /* 0x00007300ff3177ac */ /* 0x000e620008000800 */
        /* <DEDUP_REMOVED lines=74> */
[----:B-1----:R-:W-:Y:S01]  /*cdef0*/  ISETP.LT.AND P4, PT, R45, UR49, !P4 ;  /* 0x000000312d007c0c */ /* 0x002fe2000e781270 */
        /* <DEDUP_REMOVED lines=20> */
[----:B-1----:R-:W-:Y:S01]  /*ce040*/  ISETP.LT.AND P4, PT, R7, UR43, !P6 ;  /* 0x0000002b07007c0c */ /* 0x002fe2000f781270 */
[----:B----4-:R-:W4:Y:S04]  /*ce050*/  LDL.LU.64 R50, [R1+0x19b8] ;  /* 0x0019b80001327983 */ /* 0x010f280000300a00 */
[----:B--2---:R1:W-:Y:S01]  /*ce060*/  @P3 STG.E.U8 desc[UR40][R48.64], R2 ;  /* 0x0000000230003986 */ /* 0x0043e2000c101128 */
[----:B------:R-:W-:-:S02]  /*ce070*/  ISETP.GE.AND P3, PT, R3, UR39, PT ;  /* 0x0000002703007c0c */ /* 0x000fc4000bf66270 */
[----:B------:R-:W-:Y:S01]  /*ce080*/  ISETP.LT.AND P6, PT, R45, UR47, !P6 ;  /* 0x0000002f2d007c0c */ /* 0x000fe2000f7c1270 */
[----:B------:R-:W-:Y:S01]  /*ce090*/  VIADD R3, R0, 0x1c3 ;  /* 0x000001c300037836 */ /* 0x000fe20000000000 */
[----:B------:R-:W2:Y:S01]  /*ce0a0*/  LDCU UR39, c[0x0][0x398] ;  /* 0x00007300ff2777ac */ /* 0x000ea20008000800 */
[----:B------:R-:W0:Y:S01]  /*ce0b0*/  LDCU UR43, c[0x0][0x398] ;  /* 0x00007300ff2b77ac */ /* 0x000e220008000800 */
[----:B-1----:R-:W4:Y:S01]  /*ce0c0*/  LDL.LU.64 R48, [R1+0x19c8] ;  /* 0x0019c80001307983 */ /* 0x002f220000300a00 */
[----:B------:R-:W-:-:S05]  /*ce0d0*/  PRMT R2, R56, 0x7771, RZ ;  /* 0x0000777138027816 */ /* 0x000fca00000000ff */
[----:B------:R1:W-:Y:S01]  /*ce0e0*/  @P5 STG.E.U8 desc[UR40][R52.64], R2 ;  /* 0x0000000234005986 */ /* 0x0003e2000c101128 */
[----:B0-----:R-:W-:-:S03]  /*ce0f0*/  ISETP.LT.AND P5, PT, R7, UR35, !P3 ;  /* 0x0000002307007c0c */ /* 0x001fc6000dfa1270 */
[----:B-1----:R-:W4:Y:S01]  /*ce100*/  LDL.LU.64 R52, [R1+0x19d8] ;  /* 0x0019d80001347983 */ /* 0x002f220000300a00 */
[----:B------:R-:W-:-:S03]  /*ce110*/  PRMT R2, R56, 0x7772, RZ ;  /* 0x0000777238027816 */ /* 0x000fc600000000ff */
[----:B------:R-:W4:Y:S01]  /*ce120*/  LDL.LU R57, [R1+0x338] ;  /* 0x0003380001397983 */ /* 0x000f220000300800 */
[----:B------:R-:W0:Y:S03]  /*ce130*/  LDCU UR35, c[0x0][0x398] ;  /* 0x00007300ff2377ac */ /* 0x000e260008000800 */
[----:B------:R1:W-:Y:S01]  /*ce140*/  @P4 STG.E.U8 desc[UR40][R46.64], R2 ;  /* 0x000000022e004986 */ /* 0x0003e2000c101128 */
[----:B------:R-:W-:Y:S02]  /*ce150*/  ISETP.GE.AND P4, PT, R3, UR38, PT ;  /* 0x0000002603007c0c */ /* 0x000fe4000bf86270 */
[----:B------:R-:W-:Y:S02]  /*ce160*/  PRMT R3, R54, 0x7770, RZ ;  /* 0x0000777036037816 */ /* 0x000fe400000000ff */
[----:B------:R-:W-:Y:S01]  /*ce170*/  ISETP.LT.AND P3, PT, R45, UR46, !P3 ;  /* 0x0000002e2d007c0c */ /* 0x000fe2000df61270 */
[----:B------:R-:W0:Y:S01]  /*ce180*/  LDCU UR38, c[0x0][0x398] ;  /* 0x00007300ff2677ac */ /* 0x000e220008000800 */
[----:B-1----:R-:W-:Y:S01]  /*ce190*/  PRMT R2, R56, 0x7773, RZ ;  /* 0x0000777338027816 */ /* 0x002fe200000000ff */
[----:B------:R-:W4:Y:S04]  /*ce1a0*/  LDL.LU.64 R46, [R1+0x19d0] ;  /* 0x0019d000012e7983 */ /* 0x000f280000300a00 */
[----:B------:R-:W-:Y:S04]  /*ce1b0*/  @P6 STG.E.U8 desc[UR40][R60.64], R2 ;  /* 0x000000023c006986 */ /* 0x000fe8000c101128 */
[----:B---3--:R1:W-:Y:S04]  /*ce1c0*/  @P5 STG.E.U8 desc[UR40][R58.64], R3 ;  /* 0x000000033a005986 */ /* 0x0083e8000c101128 */
[----:B-1----:R-:W3:Y:S01]  /*ce1d0*/  LDL.LU.64 R58, [R1+0x19e0] ;  /* 0x0019e000013a7983 */ /* 0x002ee20000300a00 */
[----:B--2---:R-:W-:-:S02]  /*ce1e0*/  ISETP.LT.AND P6, PT, R7, UR39, !P4 ;  /* 0x0000002707007c0c */ /* 0x004fc4000e7c1270 */
        /* <DEDUP_REMOVED lines=9> */
[----:B--2---:R-:W2:Y:S01]  /*ce280*/  LDL.LU.64 R50, [R1+0x19f0] ;  /* 0x0019f00001327983 */ /* 0x004ea20000300a00 */
[----:B------:R-:W-:Y:S01]  /*ce290*/  PRMT R3, R54, 0x7772, RZ ;  /* 0x0000777236037816 */ /* 0x000fe200000000ff */
[----:B------:R-:W4:Y:S04]  /*ce2a0*/  LDCU UR35, c[0x0][0x39c] ;  /* 0x00007380ff2377ac */ /* 0x000f280008000800 */
[----:B------:R0:W-:Y:S01]  /*ce2b0*/  @P6 STG.E.U8 desc[UR40][R48.64], R3 ;  /* 0x0000000330006986 */ /* 0x0001e2000c101128 */
[----:B------:R-:W-:-:S02]  /*ce2c0*/  ISETP.LT.AND P5, PT, R45, UR38, !P5 ;  /* 0x000000262d007c0c */ /* 0x000fc4000efa1270 */
[----:B------:R-:W-:Y:S01]  /*ce2d0*/  ISETP.GE.AND P6, PT, R2, UR36, PT ;  /* 0x0000002402007c0c */ /* 0x000fe2000bfc6270 */
[----:B------:R-:W1:Y:S01]  /*ce2e0*/  LDCU UR36, c[0x0][0x398] ;  /* 0x00007300ff2477ac */ /* 0x000e620008000800 */
[----:B------:R-:W1:Y:S01]  /*ce2f0*/  LDCU UR38, c[0x0][0x398] ;  /* 0x00007300ff2677ac */ /* 0x000e620008000800 */
[----:B0-----:R-:W4:Y:S01]  /*ce300*/  LDL.LU.64 R48, [R1+0x19e8] ;  /* 0x0019e80001307983 */ /* 0x001f220000300a00 */
[----:B------:R-:W-:-:S03]  /*ce310*/  PRMT R3, R54, 0x7773, RZ ;  /* 0x0000777336037816 */ /* 0x000fc600000000ff */
[----:B------:R-:W4:Y:S04]  /*ce320*/  LDL.LU R56, [R1+0x33c] ;  /* 0x00033c0001387983 */ /* 0x000f280000300800 */
[----:B------:R0:W-:Y:S01]  /*ce330*/  @P4 STG.E.U8 desc[UR40][R52.64], R3 ;  /* 0x0000000334004986 */ /* 0x0001e2000c101128 */
[----:B------:R-:W-:-:S03]  /*ce340*/  PRMT R2, R57, 0x7770, RZ ;  /* 0x0000777039027816 */ /* 0x000fc600000000ff */
[----:B0-----:R-:W4:Y:S04]  /*ce350*/  LDL.LU.64 R52, [R1+0x1a00] ;  /* 0x001a000001347983 */ /* 0x001f280000300a00 */
[----:B------:R-:W4:Y:S04]  /*ce360*/  LDL.LU.64 R60, [R1+0x1a18] ;  /* 0x001a1800013c7983 */ /* 0x000f280000300a00 */
        /* <DEDUP_REMOVED lines=16> */
[----:B--2---:R2:W-:Y:S01]  /*ce470*/  @P4 STG.E.U8 desc[UR40][R50.64], R3 ;  /* 0x0000000332004986 */ /* 0x0045e2000c101128 */
[----:B------:R-:W-:Y:S01]  /*ce480*/  ISETP.GE.AND P4, PT, R2, UR33, PT ;  /* 0x0000002102007c0c */ /* 0x000fe2000bf86270 */
[----:B------:R-:W1:Y:S02]  /*ce490*/  LDCU UR33, c[0x0][0x398] ;  /* 0x00007300ff2177ac */ /* 0x000e640008000800 */
[----:B--2---:R-:W2:Y:S04]  /*ce4a0*/  LDL.LU.64 R50, [R1+0x1a08] ;  /* 0x001a080001327983 */ /* 0x004ea80000300a00 */
[----:B------:R-:W2:Y:S01]  /*ce4b0*/  LDL.LU R57, [R1+0x320] ;  /* 0x0003200001397983 */ /* 0x000ea20000300800 */
[----:B0-----:R-:W-:Y:S01]  /*ce4c0*/  ISETP.LT.AND P3, PT, R45, UR37, !P3 ;  /* 0x000000252d007c0c */ /* 0x001fe2000df61270 */
[----:B------:R-:W-:Y:S01]  /*ce4d0*/  VIADD R3, R0, 0x1c8 ;  /* 0x000001c800037836 */ /* 0x000fe20000000000 */
[----:B------:R-:W0:Y:S01]  /*ce4e0*/  LDCU UR37, c[0x0][0x398] ;  /* 0x00007300ff2577ac */ /* 0x000e220008000800 */
[----:B----4-:R4:W-:Y:S01]  /*ce4f0*/  @P6 STG.E.U8 desc[UR40][R48.64], R4 ;  /* 0x0000000430006986 */ /* 0x0109e2000c101128 */
[----:B------:R-:W-:-:S02]  /*ce500*/  PRMT R2, R56, 0x7770, RZ ;  /* 0x0000777038027816 */ /* 0x000fc400000000ff */
[----:B------:R-:W-:Y:S01]  /*ce510*/  ISETP.LT.AND P6, PT, R7, UR38, !P4 ;  /* 0x0000002607007c0c */ /* 0x000fe2000e7c1270 */
[----:B----4-:R-:W4:Y:S04]  /*ce520*/  LDL.LU.64 R48, [R1+0x1a28] ;  /* 0x001a280001307983 */ /* 0x010f280000300a00 */
[----:B------:R0:W-:Y:S01]  /*ce530*/  @P5 STG.E.U8 desc[UR40][R52.64], R2 ;  /* 0x0000000234005986 */ /* 0x0001e2000c101128 */
[----:B------:R-:W-:Y:S02]  /*ce540*/  ISETP.GE.AND P5, PT, R3, UR32, PT ;  /* 0x0000002003007c0c */ /* 0x000fe4000bfa6270 */
[C---:B------:R-:W-:Y:S02]  /*ce550*/  PRMT R3, R56.reuse, 0x7771, RZ ;  /* 0x0000777138037816 */ /* 0x040fe400000000ff */
[----:B-1----:R-:W-:Y:S01]  /*ce560*/  ISETP.LT.AND P4, PT, R45, UR39, !P4 ;  /* 0x000000272d007c0c */ /* 0x002fe2000e781270 */
[----:B------:R-:W1:Y:S01]  /*ce570*/  LDCU UR38, c[0x0][0x398] ;  /* 0x00007300ff2677ac */ /* 0x000e620008000800 */
[C---:B------:R-:W-:Y:S01]  /*ce580*/  PRMT R4, R56.reuse, 0x7773, RZ ;  /* 0x0000777338047816 */ /* 0x040fe200000000ff */
        /* <DEDUP_REMOVED lines=17> */
[----:B--2---:R2:W-:Y:S01]  /*ce6a0*/  @P4 STG.E.U8 desc[UR40][R50.64], R4 ;  /* 0x0000000432004986 */ /* 0x0045e2000c101128 */
[----:B------:R-:W-:Y:S02]  /*ce6b0*/  PRMT R2, R57, 0x7770, RZ ;  /* 0x0000777039027816 */ /* 0x000fe400000000ff */
[----:B------:R-:W-:Y:S01]  /*ce6c0*/  ISETP.LT.AND P4, PT, R7, UR37, !P6 ;  /* 0x0000002507007c0c */ /* 0x000fe2000f781270 */
[----:B--2---:R-:W2:Y:S04]  /*ce6d0*/  LDL.LU.64 R50, [R1+0x1a48] ;  /* 0x001a480001327983 */ /* 0x004ea80000300a00 */
[----:B----4-:R4:W-:Y:S01]  /*ce6e0*/  @P3 STG.E.U8 desc[UR40][R48.64], R2 ;  /* 0x0000000230003986 */ /* 0x0109e2000c101128 */
[----:B------:R-:W-:-:S02]  /*ce6f0*/  ISETP.GE.AND P3, PT, R3, UR31, PT ;  /* 0x0000001f03007c0c */ /* 0x000fc4000bf66270 */
[----:B-1----:R-:W-:Y:S01]  /*ce700*/  ISETP.LT.AND P6, PT, R45, UR38, !P6 ;  /* 0x000000262d007c0c */ /* 0x002fe2000f7c1270 */
[----:B------:R-:W-:Y:S01]  /*ce710*/  VIADD R3, R0, 0x1cb ;  /* 0x000001cb00037836 */ /* 0x000fe20000000000 */
[----:B------:R-:W1:Y:S01]  /*ce720*/  LDCU UR31, c[0x0][0x398] ;  /* 0x00007300ff1f77ac */ /* 0x000e620008000800 */
[----:B----4-:R-:W4:Y:S01]  /*ce730*/  LDL.LU.64 R48, [R1+0x1a58] ;  /* 0x001a580001307983 */ /* 0x010f220000300a00 */
        /* <DEDUP_REMOVED lines=23> */
[----:B--2---:R2:W-:Y:S03]  /*ce8b0*/  @P3 STG.E.U8 desc[UR40][R50.64], R3 ;  /* 0x0000000332003986 */ /* 0x0045e6000c101128 */
[----:B0-----:R-:W-:Y:S01]  /*ce8c0*/  ISETP.LT.AND P3, PT, R7, UR26, !P5 ;  /* 0x0000001a07007c0c */ /* 0x001fe2000ef61270 */
[----:B------:R-:W-:Y:S01]  /*ce8d0*/  VIADD R2, R0, 0x1cd ;  /* 0x000001cd00027836 */ /* 0x000fe20000000000 */
[----:B------:R-:W0:Y:S01]  /*ce8e0*/  LDCU UR29, c[0x0][0x398] ;  /* 0x00007300ff1d77ac */ /* 0x000e220008000800 */
[----:B--2---:R-:W2:Y:S01]  /*ce8f0*/  LDL.LU.64 R50, [R1+0x1a80] ;  /* 0x001a800001327983 */ /* 0x004ea20000300a00 */
[----:B------:R-:W-:Y:S01]  /*ce900*/  PRMT R3, R54, 0x7772, RZ ;  /* 0x0000777236037816 */ /* 0x000fe200000000ff */
[----:B------:R-:W0:Y:S04]  /*ce910*/  LDCU UR26, c[0x0][0x39c] ;  /* 0x00007380ff1a77ac */ /* 0x000e280008000800 */
[----:B----4-:R4:W-:Y:S01]  /*ce920*/  @P6 STG.E.U8 desc[UR40][R48.64], R3 ;  /* 0x0000000330006986 */ /* 0x0109e2000c101128 */
[----:B------:R-:W-:-:S02]  /*ce930*/  ISETP.LT.AND P5, PT, R45, UR30, !P5 ;  /* 0x0000001e2d007c0c */ /* 0x000fc4000efa1270 */
[----:B------:R-:W-:Y:S01]  /*ce940*/  ISETP.GE.AND P6, PT, R2, UR28, PT ;  /* 0x0000001c02007c0c */ /* 0x000fe2000bfc6270 */
[----:B------:R-:W0:Y:S01]  /*ce950*/  LDCU UR28, c[0x0][0x398] ;  /* 0x00007300ff1c77ac */ /* 0x000e220008000800 */
[----:B------:R-:W0:Y:S01]  /*ce960*/  LDCU UR30, c[0x0][0x398] ;  /* 0x00007300ff1e77ac */ /* 0x000e220008000800 */
[----:B----4-:R-:W4:Y:S01]  /*ce970*/  LDL.LU.64 R48, [R1+0x1a78] ;  /* 0x001a780001307983 */ /* 0x010f220000300a00 */
        /* <DEDUP_REMOVED lines=36> */
[----:B------:R-:W-:Y:S02]  /*cebc0*/  PRMT R3, R57, 0x7771, RZ ;  /* 0x0000777139037816 */ /* 0x000fe400000000ff */
        /* <DEDUP_REMOVED lines=111> */
[----:B------:R-:W-:Y:S01]  /*cf2c0*/  PRMT R2, R56, 0x7772, RZ ;  /* 0x0000777238027816 */ /* 0x000fe200000000ff */
[----:B------:R-:W1:Y:S02]  /*cf2d0*/  LDCU UR22, c[0x0][0x398] ;  /* 0x00007300ff1677ac */ /* 0x000e640008000800 */
[----:B0-----:R-:W4:Y:S04]  /*cf2e0*/  LDL.LU.64 R60, [R1+0x1b58] ;  /* 0x001b5800013c7983 */ /* 0x001f280000300a00 */
[----:B------:R-:W4:Y:S04]  /*cf2f0*/  LDL.LU R54, [R1+0x304] ;  /* 0x0003040001367983 */ /* 0x000f280000300800 */
[----:B---3--:R0:W-:Y:S04]  /*cf300*/  @P6 STG.E.U8 desc[UR40][R58.64], R2 ;  /* 0x000000023a006986 */ /* 0x0081e8000c101128 */
[----:B0-----:R-:W3:Y:S01]  /*cf310*/  LDL.LU.64 R58, [R1+0x1b98] ;  /* 0x001b9800013a7983 */ /* 0x001ee20000300a00 */
[----:B------:R-:W-:Y:S01]  /*cf320*/  ISETP.LT.AND P3, PT, R7, UR4, !P5 ;  /* 0x0000000407007c0c */ /* 0x000fe2000ef61270 */
[C---:B------:R-:W-:Y:S01]  /*cf330*/  VIADD R3, R0.reuse, 0x1d9 ;  /* 0x000001d900037836 */ /* 0x040fe20000000000 */
[----:B------:R-:W-:Y:S01]  /*cf340*/  ISETP.LT.AND P5, PT, R45, UR10, !P5 ;  /* 0x0000000a2d007c0c */ /* 0x000fe2000efa1270 */
[----:B------:R-:W0:Y:S01]  /*cf350*/  LDCU UR10, c[0x0][0x398] ;  /* 0x00007300ff0a77ac */ /* 0x000e220008000800 */
[----:B------:R-:W0:Y:S02]  /*cf360*/  LDCU UR4, c[0x0][0x39c] ;  /* 0x00007380ff0477ac */ /* 0x000e240008000800 */
[----:B------:R-:W-:Y:S01]  /*cf370*/  ISETP.GE.AND P6, PT, R3, UR23, PT ;  /* 0x0000001703007c0c */ /* 0x000fe2000bfc6270 */
[----:B------:R-:W-:Y:S01]  /*cf380*/  VIADD R3, R0, 0x1da ;  /* 0x000001da00037836 */ /* 0x000fe20000000000 */
[----:B------:R-:W0:Y:S01]  /*cf390*/  LDCU UR23, c[0x0][0x398] ;  /* 0x00007300ff1777ac */ /* 0x000e220008000800 */
[----:B--2---:R2:W-:Y:S01]  /*cf3a0*/  @P4 STG.E.U8 desc[UR40][R50.64], R4 ;  /* 0x0000000432004986 */ /* 0x0045e2000c101128 */
[----:B------:R-:W-:-:S02]  /*cf3b0*/  PRMT R2, R57, 0x7770, RZ ;  /* 0x0000777039027816 */ /* 0x000fc400000000ff */
[----:B------:R-:W-:Y:S01]  /*cf3c0*/  ISETP.LT.AND P4, PT, R7, UR12, !P6 ;  /* 0x0000000c07007c0c */ /* 0x000fe2000f781270 */
[----:B--2---:R-:W2:Y:S04]  /*cf3d0*/  LDL.LU.64 R50, [R1+0x1b90] ;  /* 0x001b900001327983 */ /* 0x004ea80000300a00 */
[----:B----4-:R4:W-:Y:S01]  /*cf3e0*/  @P3 STG.E.U8 desc[UR40][R48.64], R2 ;  /* 0x0000000230003986 */ /* 0x0109e2000c101128 */
[----:B------:R-:W-:Y:S02]  /*cf3f0*/  ISETP.GE.AND P3, PT, R3, UR25, PT ;  /* 0x0000001903007c0c */ /* 0x000fe4000bf66270 */
[----:B-1----:R-:W-:Y:S01]  /*cf400*/  ISETP.LT.AND P6, PT, R45, UR14, !P6 ;  /* 0x0000000e2d007c0c */ /* 0x002fe2000f7c1270 */
[----:B------:R-:W-:Y:S01]  /*cf410*/  VIADD R3, R0, 0x1db ;  /* 0x000001db00037836 */ /* 0x000fe20000000000 */
[----:B------:R-:W1:Y:S01]  /*cf420*/  LDCU UR12, c[0x0][0x398] ;  /* 0x00007300ff0c77ac */ /* 0x000e620008000800 */
[----:B------:R-:W0:Y:S01]  /*cf430*/  LDCU UR14, c[0x0][0x398] ;  /* 0x00007300ff0e77ac */ /* 0x000e220008000800 */
[----:B------:R-:W0:Y:S01]  /*cf440*/  LDCU UR25, c[0x0][0x398] ;  /* 0x00007300ff1977ac */ /* 0x000e220008000800 */
[----:B----4-:R-:W4:Y:S01]  /*cf450*/  LDL.LU.64 R48, [R1+0x1bc8] ;  /* 0x001bc80001307983 */ /* 0x010f220000300a00 */
[----:B------:R-:W-:-:S05]  /*cf460*/  PRMT R2, R57, 0x7771, RZ ;  /* 0x0000777139027816 */ /* 0x000fca00000000ff */
[----:B------:R0:W-:Y:S01]  /*cf470*/  @P5 STG.E.U8 desc[UR40][R52.64], R2 ;  /* 0x0000000234005986 */ /* 0x0001e2000c101128 */
[----:B------:R-:W-:-:S03]  /*cf480*/  ISETP.LT.AND P5, PT, R7, UR16, !P3 ;  /* 0x0000001007007c0c */ /* 0x000fc6000dfa1270 */
[----:B0-----:R-:W4:Y:S01]  /*cf490*/  LDL.LU.64 R52, [R1+0x1bc0] ;  /* 0x001bc00001347983 */ /* 0x001f220000300a00 */
[----:B------:R-:W-:-:S03]  /*cf4a0*/  PRMT R2, R57, 0x7772, RZ ;  /* 0x0000777239027816 */ /* 0x000fc600000000ff */
[----:B------:R-:W4:Y:S01]  /*cf4b0*/  LDL.LU R56, [R1+0x308] ;  /* 0x0003080001387983 */ /* 0x000f220000300800 */
[----:B------:R-:W0:Y:S03]  /*cf4c0*/  LDCU UR16, c[0x0][0x398] ;  /* 0x00007300ff1077ac */ /* 0x000e260008000800 */
[----:B------:R1:W-:Y:S01]  /*cf4d0*/  @P4 STG.E.U8 desc[UR40][R46.64], R2 ;  /* 0x000000022e004986 */ /* 0x0003e2000c101128 */
[----:B------:R-:W-:Y:S02]  /*cf4e0*/  ISETP.GE.AND P4, PT, R3, UR27, PT ;  /* 0x0000001b03007c0c */ /* 0x000fe4000bf86270 */
[----:B------:R-:W-:Y:S02]  /*cf4f0*/  PRMT R3, R54, 0x7770, RZ ;  /* 0x0000777036037816 */ /* 0x000fe400000000ff */
[----:B-1----:R-:W-:Y:S01]  /*cf500*/  PRMT R2, R57, 0x7773, RZ ;  /* 0x0000777339027816 */ /* 0x002fe200000000ff */
[----:B------:R-:W4:Y:S04]  /*cf510*/  LDL.LU.64 R46, [R1+0x1bb8] ;  /* 0x001bb800012e7983 */ /* 0x000f280000300a00 */
        /* <DEDUP_REMOVED lines=9> */
[----:B------:R-:W1:Y:S01]  /*cf5b0*/  LDCU UR12, c[0x0][0x398] ;  /* 0x00007300ff0c77ac */ /* 0x000e620008000800 */
[----:B------:R-:W1:Y:S02]  /*cf5c0*/  LDCU UR14, c[0x0][0x398] ;  /* 0x00007300ff0e77ac */ /* 0x000e640008000800 */
[----:B------:R-:W-:-:S03]  /*cf5d0*/  ISETP.GE.AND P5, PT, R2, UR53, PT ;  /* 0x0000003502007c0c */ /* 0x000fc6000bfa6270 */
[----:B--2---:R2:W-:Y:S01]  /*cf5e0*/  @P3 STG.E.U8 desc[UR40][R50.64], R3 ;  /* 0x0000000332003986 */ /* 0x0045e2000c101128 */
[----:B0-----:R-:W-:Y:S01]  /*cf5f0*/  ISETP.LT.AND P3, PT, R7, UR16, !P5 ;  /* 0x0000001007007c0c */ /* 0x001fe2000ef61270 */
[----:B------:R-:W-:Y:S01]  /*cf600*/  VIADD R2, R0, 0x1dd ;  /* 0x000001dd00027836 */ /* 0x000fe20000000000 */
[----:B------:R-:W0:Y:S01]  /*cf610*/  LDCU UR16, c[0x0][0x398] ;  /* 0x00007300ff1077ac */ /* 0x000e220008000800 */
[----:B--2---:R-:W2:Y:S01]  /*cf620*/  LDL.LU.64 R50, [R1+0x1c08] ;  /* 0x001c080001327983 */ /* 0x004ea20000300a00 */
[----:B------:R-:W-:-:S05]  /*cf630*/  PRMT R3, R54, 0x7772, RZ ;  /* 0x0000777236037816 */ /* 0x000fca00000000ff */
[----:B----4-:R4:W-:Y:S01]  /*cf640*/  @P6 STG.E.U8 desc[UR40][R48.64], R3 ;  /* 0x0000000330006986 */ /* 0x0109e2000c101128 */
[----:B-1----:R-:W-:Y:S02]  /*cf650*/  ISETP.LT.AND P5, PT, R45, UR10, !P5 ;  /* 0x0000000a2d007c0c */ /* 0x002fe4000efa1270 */
[----:B------:R-:W-:Y:S01]  /*cf660*/  ISETP.GE.AND P6, PT, R2, UR52, PT ;  /* 0x0000003402007c0c */ /* 0x000fe2000bfc6270 */
[----:B------:R-:W1:Y:S01]  /*cf670*/  LDCU UR10, c[0x0][0x39c] ;  /* 0x00007380ff0a77ac */ /* 0x000e620008000800 */
        /* <DEDUP_REMOVED lines=13> */
[----:B------:R-:W-:Y:S01]  /*cf750*/  ISETP.LT.AND P6, PT, R45, UR14, !P6 ;  /* 0x0000000e2d007c0c */ /* 0x000fe2000f7c1270 */
[----:B------:R-:W0:Y:S01]  /*cf760*/  LDCU UR14, c[0x0][0x398] ;  /* 0x00007300ff0e77ac */ /* 0x000e220008000800 */
[----:B------:R-:W-:Y:S01]  /*cf770*/  VIADD R2, R0, 0x1df ;  /* 0x000001df00027836 */ /* 0x000fe20000000000 */
[----:B------:R-:W-:-:S02]  /*cf780*/  PRMT R4, R56, 0x7773, RZ ;  /* 0x0000777338047816 */ /* 0x000fc400000000ff */
[----:B------:R-:W-:Y:S02]  /*cf790*/  ISETP.GE.AND P3, PT, R3, UR50, PT ;  /* 0x0000003203007c0c */ /* 0x000fe4000bf66270 */
[----:B------:R-:W-:Y:S01]  /*cf7a0*/  PRMT R3, R56, 0x7772, RZ ;  /* 0x0000777238037816 */ /* 0x000fe200000000ff */
[----:B------:R-:W0:Y:S01]  /*cf7b0*/  LDCU UR12, c[0x0][0x39c] ;  /* 0x00007380ff0c77ac */ /* 0x000e220008000800 */
[----:B------:R-:W-:-:S03]  /*cf7c0*/  ISETP.LT.AND P5, PT, R7, UR16, !P3 ;  /* 0x0000001007007c0c */ /* 0x000fc6000dfa1270 */
[----:B--2---:R2:W-:Y:S01]  /*cf7d0*/  @P4 STG.E.U8 desc[UR40][R50.64], R3 ;  /* 0x0000000332004986 */ /* 0x0045e2000c101128 */
[----:B------:R-:W-:Y:S02]  /*cf7e0*/  ISETP.GE.AND P4, PT, R2, UR45, PT ;  /* 0x0000002d02007c0c */ /* 0x000fe4000bf86270 */
[----:B------:R-:W-:Y:S01]  /*cf7f0*/  ISETP.LT.AND P3, PT, R45, UR20, !P3 ;  /* 0x000000142d007c0c */ /* 0x000fe2000df61270 */
[----:B------:R-:W0:Y:S01]  /*cf800*/  LDCU UR16, c[0x0][0x398] ;  /* 0x00007300ff1077ac */ /* 0x000e220008000800 */
[----:B------:R-:W0:Y:S01]  /*cf810*/  LDCU UR20, c[0x0][0x398] ;  /* 0x00007300ff1477ac */ /* 0x000e220008000800 */
[----:B--2---:R-:W2:Y:S04]  /*cf820*/  LDL.LU.64 R50, [R1+0x1bf8] ;  /* 0x001bf80001327983 */ /* 0x004ea80000300a00 */
[----:B------:R-:W2:Y:S01]  /*cf830*/  LDL.LU R56, [R1+0x2f0] ;  /* 0x0002f00001387983 */ /* 0x000ea20000300800 */
[----:B------:R-:W-:-:S03]  /*cf840*/  VIADD R3, R0, 0x1e0 ;  /* 0x000001e000037836 */ /* 0x000fc60000000000 */
[----:B----4-:R4:W-:Y:S01]  /*cf850*/  @P6 STG.E.U8 desc[UR40][R48.64], R4 ;  /* 0x0000000430006986 */ /* 0x0109e2000c101128 */
[----:B------:R-:W-:Y:S02]  /*cf860*/  PRMT R2, R57, 0x7770, RZ ;  /* 0x0000777039027816 */ /* 0x000fe400000000ff */
[----:B0-----:R-:W-:Y:S01]  /*cf870*/  ISETP.LT.AND P6, PT, R7, UR14, !P4 ;  /* 0x0000000e07007c0c */ /* 0x001fe2000e7c1270 */
[----:B----4-:R-:W4:Y:S04]  /*cf880*/  LDL.LU.64 R48, [R1+0x1c30] ;  /* 0x001c300001307983 */ /* 0x010f280000300a00 */
[----:B------:R0:W-:Y:S01]  /*cf890*/  @P5 STG.E.U8 desc[UR40][R52.64], R2 ;  /* 0x0000000234005986 */ /* 0x0001e2000c101128 */
[----:B------:R-:W-:Y:S02]  /*cf8a0*/  ISETP.GE.AND P5, PT, R3, UR44, PT ;  /* 0x0000002c03007c0c */ /* 0x000fe4000bfa6270 */
[----:B------:R-:W-:-:S02]  /*cf8b0*/  PRMT R3, R57, 0x7771, RZ ;  /* 0x0000777139037816 */ /* 0x000fc400000000ff */
        /* <DEDUP_REMOVED lines=10> */
[----:B------:R-:W-:-:S02]  /*cf960*/  ISETP.LT.AND P4, PT, R45, UR22, !P4 ;  /* 0x000000162d007c0c */ /* 0x000fc4000e781270 */
[----:B------:R-:W-:Y:S01]  /*cf970*/  ISETP.LT.AND P3, PT, R7, UR16, !P5 ;  /* 0x0000001007007c0c */ /* 0x000fe2000ef61270 */
[----:B------:R-:W0:Y:S01]  /*cf980*/  LDCU UR22, c[0x0][0x398] ;  /* 0x00007300ff1677ac */ /* 0x000e220008000800 */
[----:B------:R-:W0:Y:S01]  /*cf990*/  LDCU UR16, c[0x0][0x398] ;  /* 0x00007300ff1077ac */ /* 0x000e220008000800 */
[----:B------:R-:W-:Y:S01]  /*cf9a0*/  VIADD R3, R0, 0x1e1 ;  /* 0x000001e100037836 */ /* 0x000fe20000000000 */
[----:B------:R-:W-:Y:S01]  /*cf9b0*/  ISETP.LT.AND P5, PT, R45, UR20, !P5 ;  /* 0x000000142d007c0c */ /* 0x000fe2000efa1270 */
[----:B------:R-:W0:Y:S03]  /*cf9c0*/  LDCU UR20, c[0x0][0x398] ;  /* 0x00007300ff1477ac */ /* 0x000e260008000800 */
[----:B------:R-:W-:-:S03]  /*cf9d0*/  ISETP.GE.AND P6, PT, R3, UR42, PT ;  /* 0x0000002a03007c0c */ /* 0x000fc6000bfc6270 */
[----:B--2---:R2:W-:Y:S01]  /*cf9e0*/  @P4 STG.E.U8 desc[UR40][R50.64], R4 ;  /* 0x0000000432004986 */ /* 0x0045e2000c101128 */
[----:B------:R-:W-:Y:S01]  /*cf9f0*/  PRMT R2, R56, 0x7770, RZ ;  /* 0x0000777038027816 */ /* 0x000fe200000000ff */
[----:B------:R-:W-:Y:S01]  /*cfa00*/  VIADD R3, R0, 0x1e2 ;  /* 0x000001e200037836 */ /* 0x000fe20000000000 */
[----:B------:R-:W-:Y:S01]  /*cfa10*/  ISETP.LT.AND P4, PT, R7, UR23, !P6 ;  /* 0x0000001707007c0c */ /* 0x000fe2000f781270 */
[----:B------:R-:W1:Y:S01]  /*cfa20*/  LDCU UR23, c[0x0][0x398] ;  /* 0x00007300ff1777ac */ /* 0x000e620008000800 */
[----:B--2---:R-:W2:Y:S04]  /*cfa30*/  LDL.LU.64 R50, [R1+0x1c48] ;  /* 0x001c480001327983 */ /* 0x004ea80000300a00 */
[----:B----4-:R4:W-:Y:S01]  /*cfa40*/  @P3 STG.E.U8 desc[UR40][R48.64], R2 ;  /* 0x0000000230003986 */ /* 0x0109e2000c101128 */
[----:B------:R-:W-:-:S02]  /*cfa50*/  ISETP.GE.AND P3, PT, R3, UR35, PT ;  /* 0x0000002303007c0c */ /* 0x000fc4000bf66270 */
[----:B0-----:R-:W-:Y:S01]  /*cfa60*/  ISETP.LT.AND P6, PT, R45, UR22, !P6 ;  /* 0x000000162d007c0c */ /* 0x001fe2000f7c1270 */
[----:B------:R-:W-:Y:S01]  /*cfa70*/  VIADD R3, R0, 0x1e3 ;  /* 0x000001e300037836 */ /* 0x000fe20000000000 */
        /* <DEDUP_REMOVED lines=48> */
[----:B------:R-:W-:Y:S01]  /*cfd80*/  VIADD R3, R0, 0x1e6 ;  /* 0x000001e600037836 */ /* 0x000fe20000000000 */
[----:B------:R-:W0:Y:S01]  /*cfd90*/  LDCU UR23, c[0x0][0x398] ;  /* 0x00007300ff1777ac */ /* 0x000e220008000800 */
[----:B------:R-:W-:Y:S01]  /*cfda0*/  ISETP.LT.AND P6, PT, R45, UR22, !P6 ;  /* 0x000000162d007c0c */ /* 0x000fe2000f7c1270 */
[----:B------:R-:W0:Y:S02]  /*cfdb0*/  LDCU UR22, c[0x0][0x398] ;  /* 0x00007300ff1677ac */ /* 0x000e240008000800 */
[----:B------:R-:W-:-:S02]  /*cfdc0*/  ISETP.GE.AND P3, PT, R3, UR24, PT ;  /* 0x0000001803007c0c */ /* 0x000fc4000bf66270 */
[C---:B------:R-:W-:Y:S01]  /*cfdd0*/  PRMT R3, R57.reuse, 0x7772, RZ ;  /* 0x0000777239037816 */ /* 0x040fe200000000ff */
[----:B------:R-:W-:Y:S01]  /*cfde0*/  VIADD R2, R0, 0x1e7 ;  /* 0x000001e700027836 */ /* 0x000fe20000000000 */
[----:B------:R-:W-:Y:S02]  /*cfdf0*/  PRMT R4, R57, 0x7773, RZ ;  /* 0x0000777339047816 */ /* 0x000fe400000000ff */
[----:B------:R-:W-:Y:S01]  /*cfe00*/  ISETP.LT.AND P5, PT, R7, UR25, !P3 ;  /* 0x0000001907007c0c */ /* 0x000fe2000dfa1270 */
[----:B------:R-:W0:Y:S01]  /*cfe10*/  LDCU UR24, c[0x0][0x398] ;  /* 0x00007300ff1877ac */ /* 0x000e220008000800 */
[----:B--2---:R2:W-:Y:S01]  /*cfe20*/  @P4 STG.E.U8 desc[UR40][R50.64], R3 ;  /* 0x0000000332004986 */ /* 0x0045e2000c101128 */
[----:B------:R-:W-:Y:S01]  /*cfe30*/  ISETP.GE.AND P4, PT, R2, UR18, PT ;  /* 0x0000001202007c0c */ /* 0x000fe2000bf86270 */
[----:B------:R-:W0:Y:S02]  /*cfe40*/  LDCU UR18, c[0x0][0x398] ;  /* 0x00007300ff1277ac */ /* 0x000e240008000800 */
[----:B--2---:R-:W2:Y:S04]  /*cfe50*/  LDL.LU.64 R50, [R1+0x1ce0] ;  /* 0x001ce00001327983 */ /* 0x004ea80000300a00 */
[----:B------:R-:W2:Y:S04]  /*cfe60*/  LDL.LU R57, [R1+0x2e0] ;  /* 0x0002e00001397983 */ /* 0x000ea80000300800 */
[----:B------:R-:W2:Y:S01]  /*cfe70*/  LDL.LU.64 R46, [R1+0x1cd8] ;  /* 0x001cd800012e7983 */ /* 0x000ea20000300a00 */
[----:B0-----:R-:W-:Y:S01]  /*cfe80*/  ISETP.LT.AND P3, PT, R45, UR23, !P3 ;  /* 0x000000172d007c0c */ /* 0x001fe2000df61270 */
[----:B------:R-:W-:Y:S01]  /*cfe90*/  VIADD R3, R0, 0x1e8 ;  /* 0x000001e800037836 */ /* 0x000fe20000000000 */
[----:B------:R-:W0:Y:S01]  /*cfea0*/  LDCU UR23, c[0x0][0x398] ;  /* 0x00007300ff1777ac */ /* 0x000e220008000800 */
[----:B----4-:R-:W-:Y:S01]  /*cfeb0*/  PRMT R2, R56, 0x7770, RZ ;  /* 0x0000777038027816 */ /* 0x010fe200000000ff */
[----:B------:R4:W-:Y:S01]  /*cfec0*/  @P6 STG.E.U8 desc[UR40][R48.64], R4 ;  /* 0x0000000430006986 */ /* 0x0009e2000c101128 */
[----:B------:R-:W-:-:S03]  /*cfed0*/  ISETP.LT.AND P6, PT, R7, UR22, !P4 ;  /* 0x0000001607007c0c */ /* 0x000fc6000e7c1270 */
[----:B------:R0:W-:Y:S01]  /*cfee0*/  @P5 STG.E.U8 desc[UR40][R52.64], R2 ;  /* 0x0000000234005986 */ /* 0x0001e2000c101128 */
[----:B------:R-:W-:Y:S02]  /*cfef0*/  ISETP.GE.AND P5, PT, R3, UR6, PT ;  /* 0x0000000603007c0c */ /* 0x000fe4000bfa6270 */
[C---:B------:R-:W-:Y:S02]  /*cff00*/  PRMT R3, R56.reuse, 0x7771, RZ ;  /* 0x0000777138037816 */ /* 0x040fe400000000ff */
[----:B------:R-:W-:Y:S01]  /*cff10*/  ISETP.LT.AND P4, PT, R45, UR24, !P4 ;  /* 0x000000182d007c0c */ /* 0x000fe2000e781270 */
[----:B------:R-:W1:Y:S01]  /*cff20*/  LDCU UR22, c[0x0][0x398] ;  /* 0x00007300ff1677ac */ /* 0x000e620008000800 */
[----:B------:R-:W1:Y:S01]  /*cff30*/  LDCU UR24, c[0x0][0x398] ;  /* 0x00007300ff1877ac */ /* 0x000e620008000800 */
[C---:B----4-:R-:W-:Y:S01]  /*cff40*/  PRMT R4, R56.reuse, 0x7773, RZ ;  /* 0x0000777338047816 */ /* 0x050fe200000000ff */
        /* <DEDUP_REMOVED lines=16> */
[----:B--2---:R2:W-:Y:S01]  /*d0050*/  @P4 STG.E.U8 desc[UR40][R50.64], R4 ;  /* 0x0000000432004986 */ /* 0x0045e2000c101128 */
[----:B------:R-:W-:Y:S02]  /*d0060*/  PRMT R2, R57, 0x7770, RZ ;  /* 0x0000777039027816 */ /* 0x000fe400000000ff */
[----:B-1----:R-:W-:-:S03]  /*d0070*/  ISETP.LT.AND P4, PT, R7, UR22, !P6 ;  /* 0x0000001607007c0c */ /* 0x002fc6000f781270 */
[----:B------:R1:W-:Y:S04]  /*d0080*/  @P3 STG.E.U8 desc[UR40][R46.64], R2 ;  /* 0x000000022e003986 */ /* 0x0003e8000c101128 */
[----:B--2---:R-:W2:Y:S01]  /*d0090*/  LDL.LU.64 R50, [R1+0x1d38] ;  /* 0x001d380001327983 */ /* 0x004ea20000300a00 */
[----:B------:R-:W-:Y:S01]  /*d00a0*/  ISETP.GE.AND P3, PT, R3, UR4, PT ;  /* 0x0000000403007c0c */ /* 0x000fe2000bf66270 */
[----:B------:R-:W0:Y:S02]  /*d00b0*/  LDCU UR22, c[0x0][0x398] ;  /* 0x00007300ff1677ac */ /* 0x000e240008000800 */
[----:B-1----:R-:W2:Y:S01]  /*d00c0*/  LDL.LU.64 R46, [R1+0x1d30] ;  /* 0x001d3000012e7983 */ /* 0x002ea20000300a00 */
[----:B------:R-:W-:Y:S02]  /*d00d0*/  PRMT R2, R57, 0x7771, RZ ;  /* 0x0000777139027816 */ /* 0x000fe400000000ff */
[----:B------:R-:W-:Y:S01]  /*d00e0*/  ISETP.LT.AND P6, PT, R45, UR24, !P6 ;  /* 0x000000182d007c0c */ /* 0x000fe2000f7c1270 */
[----:B------:R-:W-:Y:S01]  /*d00f0*/  VIADD R3, R0, 0x1eb ;  /* 0x000001eb00037836 */ /* 0x000fe20000000000 */
[----:B------:R-:W1:Y:S01]  /*d0100*/  LDCU UR4, c[0x0][0x398] ;  /* 0x00007300ff0477ac */ /* 0x000e620008000800 */
[----:B----4-:R4:W-:Y:S01]  /*d0110*/  @P5 STG.E.U8 desc[UR40][R52.64], R2 ;  /* 0x0000000234005986 */ /* 0x0109e2000c101128 */
[----:B0-----:R-:W-:-:S03]  /*d0120*/  ISETP.LT.AND P5, PT, R7, UR8, !P3 ;  /* 0x0000000807007c0c */ /* 0x001fc6000dfa1270 */
[----:B----4-:R-:W4:Y:S01]  /*d0130*/  LDL.LU.64 R52, [R1+0x1d28] ;  /* 0x001d280001347983 */ /* 0x010f220000300a00 */
        /* <DEDUP_REMOVED lines=24> */
[----:B--2---:R-:W-:Y:S01]  /*d02c0*/  PRMT R3, R54, 0x7772, RZ ;  /* 0x0000777236037816 */ /* 0x004fe200000000ff */
[----:B------:R-:W2:Y:S04]  /*d02d0*/  LDL.LU.64 R50, [R1+0x1d78] ;  /* 0x001d780001327983 */ /* 0x000ea80000300a00 */
[----:B------:R-:W2:Y:S04]  /*d02e0*/  LDL.LU.64 R60, [R1+0x1d60] ;  /* 0x001d6000013c7983 */ /* 0x000ea80000300a00 */
[----:B------:R-:W2:Y:S01]  /*d02f0*/  LDL.LU R57, [R1+0x2ec] ;  /* 0x0002ec0001397983 */ /* 0x000ea20000300800 */
[----:B------:R-:W0:Y:S03]  /*d0300*/  LDCU UR8, c[0x0][0x398] ;  /* 0x00007300ff0877ac */ /* 0x000e260008000800 */
[----:B------:R1:W-:Y:S01]  /*d0310*/  @P6 STG.E.U8 desc[UR40][R46.64], R3 ;  /* 0x000000032e006986 */ /* 0x0003e2000c101128 */
[----:B------:R-:W-:-:S02]  /*d0320*/  ISETP.LT.AND P5, PT, R45, UR10, !P5 ;  /* 0x0000000a2d007c0c */ /* 0x000fc4000efa1270 */
[----:B------:R-:W-:Y:S01]  /*d0330*/  ISETP.GE.AND P6, PT, R2, UR14, PT ;  /* 0x0000000e02007c0c */ /* 0x000fe2000bfc6270 */
[----:B------:R-:W0:Y:S01]  /*d0340*/  LDCU UR10, c[0x0][0x398] ;  /* 0x00007300ff0a77ac */ /* 0x000e220008000800 */
[----:B------:R-:W0:Y:S01]  /*d0350*/  LDCU UR14, c[0x0][0x398] ;  /* 0x00007300ff0e77ac */ /* 0x000e220008000800 */
[----:B-1----:R-:W-:-:S05]  /*d0360*/  PRMT R3, R54, 0x7773, RZ ;  /* 0x0000777336037816 */ /* 0x002fca00000000ff */
[----:B----4-:R1:W-:Y:S01]  /*d0370*/  @P4 STG.E.U8 desc[UR40][R52.64], R3 ;  /* 0x0000000334004986 */ /* 0x0103e2000c101128 */
[----:B------:R-:W-:-:S03]  /*d0380*/  PRMT R2, R56, 0x7770, RZ ;  /* 0x0000777038027816 */ /* 0x000fc600000000ff */
[----:B-1----:R-:W4:Y:S04]  /*d0390*/  LDL.LU.64 R52, [R1+0x1d98] ;  /* 0x001d980001347983 */ /* 0x002f280000300a00 */
[----:B------:R-:W4:Y:S04]  /*d03a0*/  LDL.LU.64 R46, [R1+0x1dd8] ;  /* 0x001dd800012e7983 */ /* 0x000f280000300a00 */
[----:B------:R1:W-:Y:S02]  /*d03b0*/  @P3 STG.E.U8 desc[UR40][R48.64], R2 ;  /* 0x0000000230003986 */ /* 0x0003e4000c101128 */
[----:B-1----:R-:W-:-:S05]  /*d03c0*/  PRMT R2, R56, 0x7771, RZ ;  /* 0x0000777138027816 */ /* 0x002fca00000000ff */
[----:B---3--:R1:W-:Y:S04]  /*d03d0*/  @P5 STG.E.U8 desc[UR40][R58.64], R2 ;  /* 0x000000023a005986 */ /* 0x0083e8000c101128 */
[----:B-1----:R-:W3:Y:S01]  /*d03e0*/  LDL.LU.64 R58, [R1+0x1da0] ;  /* 0x001da000013a7983 */ /* 0x002ee20000300a00 */
[----:B0-----:R-:W-:Y:S01]  /*d03f0*/  ISETP.LT.AND P4, PT, R7, UR12, !P6 ;  /* 0x0000000c07007c0c */ /* 0x001fe2000f781270 */
[C---:B------:R-:W-:Y:S01]  /*d0400*/  VIADD R3, R0.reuse, 0x1ee ;  /* 0x000001ee00037836 */ /* 0x040fe20000000000 */
[----:B------:R-:W-:Y:S01]  /*d0410*/  ISETP.LT.AND P6, PT, R45, UR18, !P6 ;  /* 0x000000122d007c0c */ /* 0x000fe2000f7c1270 */
[----:B------:R-:W0:Y:S01]  /*d0420*/  LDCU UR12, c[0x0][0x398] ;  /* 0x00007300ff0c77ac */ /* 0x000e220008000800 */
[----:B------:R-:W-:Y:S01]  /*d0430*/  VIADD R2, R0, 0x1ef ;  /* 0x000001ef00027836 */ /* 0x000fe20000000000 */
[----:B------:R-:W-:-:S02]  /*d0440*/  PRMT R4, R56, 0x7773, RZ ;  /* 0x0000777338047816 */ /* 0x000fc400000000ff */
[----:B------:R-:W-:Y:S02]  /*d0450*/  ISETP.GE.AND P3, PT, R3, UR16, PT ;  /* 0x0000001003007c0c */ /* 0x000fe4000bf66270 */
[----:B------:R-:W-:Y:S01]  /*d0460*/  PRMT R3, R56, 0x7772, RZ ;  /* 0x0000777238037816 */ /* 0x000fe200000000ff */
[----:B------:R-:W3:Y:S01]  /*d0470*/  LDL.LU.64 R48, [R1+0x1d90] ;  /* 0x001d900001307983 */ /* 0x000ee20000300a00 */
[----:B------:R-:W1:Y:S01]  /*d0480*/  LDCU UR16, c[0x0][0x398] ;  /* 0x00007300ff1077ac */ /* 0x000e620008000800 */
[----:B------:R-:W-:Y:S02]  /*d0490*/  ISETP.LT.AND P5, PT, R7, UR8, !P3 ;  /* 0x0000000807007c0c */ /* 0x000fe4000dfa1270 */
[----:B--2---:R2:W-:Y:S01]  /*d04a0*/  @P4 STG.E.U8 desc[UR40][R50.64], R3 ;  /* 0x0000000332004986 */ /* 0x0045e2000c101128 */
[----:B------:R-:W-:-:S03]  /*d04b0*/  ISETP.GE.AND P4, PT, R2, UR20, PT ;  /* 0x0000001402007c0c */ /* 0x000fc6000bf86270 */
[----:B------:R0:W-:Y:S01]  /*d04c0*/  @P6 STG.E.U8 desc[UR40][R60.64], R4 ;  /* 0x000000043c006986 */ /* 0x0001e2000c101128 */
[----:B------:R-:W-:Y:S02]  /*d04d0*/  PRMT R2, R57, 0x7770, RZ ;  /* 0x0000777039027816 */ /* 0x000fe400000000ff */
[----:B------:R-:W-:Y:S01]  /*d04e0*/  ISETP.LT.AND P3, PT, R45, UR10, !P3 ;  /* 0x0000000a2d007c0c */ /* 0x000fe2000df61270 */
[----:B------:R-:W1:Y:S01]  /*d04f0*/  LDCU UR10, c[0x0][0x398] ;  /* 0x00007300ff0a77ac */ /* 0x000e620008000800 */
[----:B------:R-:W1:Y:S01]  /*d0500*/  LDCU UR8, c[0x0][0x39c] ;  /* 0x00007380ff0877ac */ /* 0x000e620008000800 */
[----:B--2---:R-:W2:Y:S04]  /*d0510*/  LDL.LU R51, [R1+0x2d0] ;  /* 0x0002d00001337983 */ /* 0x004ea80000300800 */
[----:B0-----:R-:W2:Y:S01]  /*d0520*/  LDL.LU.64 R60, [R1+0x1dd0] ;  /* 0x001dd000013c7983 */ /* 0x001ea20000300a00 */
[----:B------:R-:W-:Y:S01]  /*d0530*/  VIADD R3, R0, 0x1f0 ;  /* 0x000001f000037836 */ /* 0x000fe20000000000 */
[----:B------:R-:W-:-:S02]  /*d0540*/  ISETP.LT.AND P6, PT, R7, UR12, !P4 ;  /* 0x0000000c07007c0c */ /* 0x000fc4000e7c1270 */
[----:B------:R-:W-:Y:S01]  /*d0550*/  PRMT R4, R57, 0x7773, RZ ;  /* 0x0000777339047816 */ /* 0x000fe200000000ff */
[----:B------:R-:W0:Y:S01]  /*d0560*/  LDCU UR12, c[0x0][0x398] ;  /* 0x00007300ff0c77ac */ /* 0x000e220008000800 */
[----:B----4-:R4:W-:Y:S01]  /*d0570*/  @P5 STG.E.U8 desc[UR40][R52.64], R2 ;  /* 0x0000000234005986 */ /* 0x0109e2000c101128 */
[----:B------:R-:W-:Y:S02]  /*d0580*/  ISETP.GE.AND P5, PT, R3, UR6, PT ;  /* 0x0000000603007c0c */ /* 0x000fe4000bfa6270 */
[----:B------:R-:W-:Y:S02]  /*d0590*/  PRMT R3, R57, 0x7771, RZ ;  /* 0x0000777139037816 */ /* 0x000fe400000000ff */
[----:B------:R-:W-:Y:S01]  /*d05a0*/  ISETP.LT.AND P4, PT, R45, UR14, !P4 ;  /* 0x0000000e2d007c0c */ /* 0x000fe2000e781270 */
[----:B------:R-:W0:Y:S01]  /*d05b0*/  LDCU UR14, c[0x0][0x398] ;  /* 0x00007300ff0e77ac */ /* 0x000e220008000800 */
[----:B------:R-:W0:Y:S01]  /*d05c0*/  LDCU UR6, c[0x0][0x39c] ;  /* 0x00007380ff0677ac */ /* 0x000e220008000800 */
[----:B----4-:R-:W4:Y:S01]  /*d05d0*/  LDL.LU.64 R52, [R1+0x1dc8] ;  /* 0x001dc80001347983 */ /* 0x010f220000300a00 */
[----:B------:R-:W-:-:S03]  /*d05e0*/  PRMT R2, R57, 0x7772, RZ ;  /* 0x0000777239027816 */ /* 0x000fc600000000ff */
[----:B------:R-:W4:Y:S04]  /*d05f0*/  LDL.LU.64 R56, [R1+0x1dc0] ;  /* 0x001dc00001387983 */ /* 0x000f280000300a00 */
[----:B------:R0:W-:Y:S04]  /*d0600*/  @P3 STG.E.U8 desc[UR40][R46.64], R3 ;  /* 0x000000032e003986 */ /* 0x0001e8000c101128 */
[----:B0-----:R-:W4:Y:S04]  /*d0610*/  LDL.LU.64 R46, [R1+0x1db8] ;  /* 0x001db800012e7983 */ /* 0x001f280000300a00 */
[----:B------:R-:W4:Y:S04]  /*d0620*/  LDL.LU R54, [R1+0x2d4] ;  /* 0x0002d40001367983 */ /* 0x000f280000300800 */
[----:B---3--:R0:W-:Y:S04]  /*d0630*/  @P6 STG.E.U8 desc[UR40][R58.64], R2 ;  /* 0x000000023a006986 */ /* 0x0081e8000c101128 */
[----:B0-----:R-:W3:Y:S01]  /*d0640*/  LDL.LU.64 R58, [R1+0x1df8] ;  /* 0x001df800013a7983 */ /* 0x001ee20000300a00 */
[----:B------:R-:W-:Y:S01]  /*d0650*/  VIADD R3, R0, 0x1f1 ;  /* 0x000001f100037836 */ /* 0x000fe20000000000 */
[----:B-1----:R-:W-:-:S04]  /*d0660*/  ISETP.LT.AND P3, PT, R7, UR16, !P5 ;  /* 0x0000001007007c0c */ /* 0x002fc8000ef61270 */
[----:B------:R-:W-:Y:S01]  /*d0670*/  ISETP.GE.AND P6, PT, R3, UR4, PT ;  /* 0x0000000403007c0c */ /* 0x000fe2000bfc6270 */
[----:B------:R-:W0:Y:S01]  /*d0680*/  LDCU UR4, c[0x0][0x398] ;  /* 0x00007300ff0477ac */ /* 0x000e220008000800 */
[----:B------:R-:W-:Y:S01]  /*d0690*/  ISETP.LT.AND P5, PT, R45, UR10, !P5 ;  /* 0x0000000a2d007c0c */ /* 0x000fe2000efa1270 */
[----:B------:R-:W-:Y:S01]  /*d06a0*/  VIADD R3, R0, 0x1f2 ;  /* 0x000001f200037836 */ /* 0x000fe20000000000 */
[----:B------:R1:W-:Y:S01]  /*d06b0*/  @P4 STG.E.U8 desc[UR40][R48.64], R4 ;  /* 0x0000000430004986 */ /* 0x0003e2000c101128 */
[----:B--2---:R-:W-:Y:S02]  /*d06c0*/  PRMT R2, R51, 0x7770, RZ ;  /* 0x0000777033027816 */ /* 0x004fe400000000ff */
[----:B------:R-:W-:Y:S01]  /*d06d0*/  ISETP.LT.AND P4, PT, R7, UR12, !P6 ;  /* 0x0000000c07007c0c */ /* 0x000fe2000f781270 */
[----:B------:R-:W2:Y:S02]  /*d06e0*/  LDCU UR10, c[0x0][0x398] ;  /* 0x00007300ff0a77ac */ /* 0x000ea40008000800 */
[----:B------:R0:W-:Y:S04]  /*d06f0*/  @P3 STG.E.U8 desc[UR40][R60.64], R2 ;  /* 0x000000023c003986 */ /* 0x0001e8000c101128 */
[----:B-1----:R-:W3:Y:S01]  /*d0700*/  LDL.LU.64 R48, [R1+0x1df0] ;  /* 0x001df00001307983 */ /* 0x002ee20000300a00 */
[----:B------:R-:W-:-:S02]  /*d0710*/  ISETP.GE.AND P3, PT, R3, UR8, PT ;  /* 0x0000000803007c0c */ /* 0x000fc4000bf66270 */
[----:B------:R-:W-:Y:S01]  /*d0720*/  ISETP.LT.AND P6, PT, R45, UR14, !P6 ;  /* 0x0000000e2d007c0c */ /* 0x000fe2000f7c1270 */
[----:B------:R-:W-:Y:S01]  /*d0730*/  VIADD R3, R0, 0x1f3 ;  /* 0x000001f300037836 */ /* 0x000fe20000000000 */
[----:B------:R-:W1:Y:S01]  /*d0740*/  LDCU UR8, c[0x0][0x398] ;  /* 0x00007300ff0877ac */ /* 0x000e620008000800 */
[----:B------:R-:W1:Y:S01]  /*d0750*/  LDCU UR12, c[0x0][0x398] ;  /* 0x00007300ff0c77ac */ /* 0x000e620008000800 */
[----:B0-----:R-:W-:Y:S01]  /*d0760*/  PRMT R2, R51, 0x7771, RZ ;  /* 0x0000777133027816 */ /* 0x001fe200000000ff */
[----:B------:R-:W3:Y:S04]  /*d0770*/  LDL.LU.64 R60, [R1+0x1d58] ;  /* 0x001d5800013c7983 */ /* 0x000ee80000300a00 */
[----:B----4-:R0:W-:Y:S01]  /*d0780*/  @P5 STG.E.U8 desc[UR40][R52.64], R2 ;  /* 0x0000000234005986 */ /* 0x0101e2000c101128 */
[----:B------:R-:W-:Y:S01]  /*d0790*/  ISETP.LT.AND P5, PT, R7, UR4, !P3 ;  /* 0x0000000407007c0c */ /* 0x000fe2000dfa1270 */
[----:B------:R-:W4:Y:S02]  /*d07a0*/  LDCU UR4, c[0x0][0x398] ;  /* 0x00007300ff0477ac */ /* 0x000f240008000800 */
[----:B0-----:R-:W3:Y:S01]  /*d07b0*/  LDL.LU.64 R52, [R1+0x1af8] ;  /* 0x001af80001347983 */ /* 0x001ee20000300a00 */
[----:B------:R-:W-:-:S03]  /*d07c0*/  PRMT R2, R51, 0x7772, RZ ;  /* 0x0000777233027816 */ /* 0x000fc600000000ff */
[----:B------:R-:W3:Y:S04]  /*d07d0*/  LDL.LU R50, [R1+0x2d8] ;  /* 0x0002d80001327983 */ /* 0x000ee80000300800 */
[----:B------:R0:W-:Y:S01]  /*d07e0*/  @P4 STG.E.U8 desc[UR40][R56.64], R2 ;  /* 0x0000000238004986 */ /* 0x0001e2000c101128 */
[----:B------:R-:W-:Y:S02]  /*d07f0*/  ISETP.GE.AND P4, PT, R3, UR6, PT ;  /* 0x0000000603007c0c */ /* 0x000fe4000bf86270 */
[C---:B------:R-:W-:Y:S02]  /*d0800*/  PRMT R3, R54.reuse, 0x7770, RZ ;  /* 0x0000777036037816 */ /* 0x040fe400000000ff */
[----:B--2---:R-:W-:Y:S01]  /*d0810*/  ISETP.LT.AND P3, PT, R45, UR10, !P3 ;  /* 0x0000000a2d007c0c */ /* 0x004fe2000df61270 */
[----:B------:R-:W2:Y:S01]  /*d0820*/  LDCU UR6, c[0x0][0x398] ;  /* 0x00007300ff0677ac */ /* 0x000ea20008000800 */
[----:B------:R-:W-:-:S02]  /*d0830*/  PRMT R4, R54, 0x7772, RZ ;  /* 0x0000777236047816 */ /* 0x000fc400000000ff */
[----:B------:R-:W-:Y:S01]  /*d0840*/  PRMT R5, R54, 0x7773, RZ ;  /* 0x0000777336057816 */ /* 0x000fe200000000ff */
[----:B------:R-:W1:Y:S01]  /*d0850*/  LDCU UR10, c[0x0][0x398] ;  /* 0x00007300ff0a77ac */ /* 0x000e620008000800 */
[----:B0-----:R-:W3:Y:S01]  /*d0860*/  LDL.LU.64 R56, [R1+0x1a70] ;  /* 0x001a700001387983 */ /* 0x001ee20000300a00 */
[----:B------:R-:W-:-:S05]  /*d0870*/  PRMT R2, R51, 0x7773, RZ ;  /* 0x0000777333027816 */ /* 0x000fca00000000ff */
[----:B------:R-:W-:Y:S04]  /*d0880*/  @P6 STG.E.U8 desc[UR40][R46.64], R2 ;  /* 0x000000022e006986 */ /* 0x000fe8000c101128 */
[----:B---3--:R0:W-:Y:S04]  /*d0890*/  @P5 STG.E.U8 desc[UR40][R58.64], R3 ;  /* 0x000000033a005986 */ /* 0x0081e8000c101128 */
[----:B0-----:R-:W3:Y:S01]  /*d08a0*/  LDL.LU.64 R58, [R1+0x1c40] ;  /* 0x001c4000013a7983 */ /* 0x001ee20000300a00 */
[----:B-1----:R-:W-:Y:S02]  /*d08b0*/  ISETP.LT.AND P6, PT, R7, UR8, !P4 ;  /* 0x0000000807007c0c */ /* 0x002fe4000e7c1270 */
[----:B------:R-:W-:Y:S01]  /*d08c0*/  PRMT R3, R54, 0x7771, RZ ;  /* 0x0000777136037816 */ /* 0x000fe200000000ff */
[C---:B------:R-:W-:Y:S01]  /*d08d0*/  VIADD R2, R0.reuse, 0x1f6 ;  /* 0x000001f600027836 */ /* 0x040fe20000000000 */
[----:B------:R-:W-:Y:S01]  /*d08e0*/  ISETP.LT.AND P4, PT, R45, UR12, !P4 ;  /* 0x0000000c2d007c0c */ /* 0x000fe2000e781270 */
[----:B------:R-:W3:Y:S01]  /*d08f0*/  LDL.LU.64 R46, [R1+0x19f8] ;  /* 0x0019f800012e7983 */ /* 0x000ee20000300a00 */
[----:B------:R-:W0:Y:S01]  /*d0900*/  LDCU UR8, c[0x0][0x398] ;  /* 0x00007300ff0877ac */ /* 0x000e220008000800 */
[----:B------:R-:W-:-:S02]  /*d0910*/  VIADD R6, R0, 0x1fb ;  /* 0x000001fb00067836 */ /* 0x000fc40000000000 */
[----:B------:R1:W-:Y:S01]  /*d0920*/  @P3 STG.E.U8 desc[UR40][R48.64], R3 ;  /* 0x0000000330003986 */ /* 0x0003e2000c101128 */
[----:B----4-:R-:W-:Y:S02]  /*d0930*/  ISETP.LT.AND P3, PT, R7, UR4, !P1 ;  /* 0x0000000407007c0c */ /* 0x010fe4000cf61270 */
[----:B------:R-:W-:Y:S01]  /*d0940*/  ISETP.GE.AND P5, PT, R2, UR21, PT ;  /* 0x0000001502007c0c */ /* 0x000fe2000bfa6270 */
[----:B------:R-:W-:Y:S01]  /*d0950*/  VIADD R2, R0, 0x1f7 ;  /* 0x000001f700027836 */ /* 0x000fe20000000000 */
[----:B--2---:R-:W-:Y:S01]  /*d0960*/  ISETP.LT.AND P1, PT, R45, UR6, !P1 ;  /* 0x000000062d007c0c */ /* 0x004fe2000cf21270 */
[----:B------:R-:W2:Y:S01]  /*d0970*/  LDCU UR4, c[0x0][0x398] ;  /* 0x00007300ff0477ac */ /* 0x000ea20008000800 */
[----:B------:R-:W4:Y:S01]  /*d0980*/  LDCU UR6, c[0x0][0x398] ;  /* 0x00007300ff0677ac */ /* 0x000f220008000800 */
[----:B------:R-:W0:Y:S01]  /*d0990*/  LDCU UR12, c[0x0][0x398] ;  /* 0x00007300ff0c77ac */ /* 0x000e220008000800 */
[----:B------:R0:W-:Y:S04]  /*d09a0*/  @P6 STG.E.U8 desc[UR40][R60.64], R4 ;  /* 0x000000043c006986 */ /* 0x0001e8000c101128 */
[----:B-1----:R-:W4:Y:S01]  /*d09b0*/  LDL.LU.64 R48, [R1+0x1990] ;  /* 0x0019900001307983 */ /* 0x002f220000300a00 */
[----:B------:R-:W-:Y:S01]  /*d09c0*/  ISETP.GE.AND P6, PT, R2, UR19, PT ;  /* 0x0000001302007c0c */ /* 0x000fe2000bfc6270 */
[----:B------:R-:W-:-:S02]  /*d09d0*/  VIADD R3, R0, 0x1f8 ;  /* 0x000001f800037836 */ /* 0x000fc40000000000 */
[----:B------:R-:W4:Y:S04]  /*d09e0*/  LDL.LU R51, [R1+0x2dc] ;  /* 0x0002dc0001337983 */ /* 0x000f280000300800 */
[----:B------:R-:W4:Y:S01]  /*d09f0*/  LDL.LU.64 R36, [R1+0x1928] ;  /* 0x0019280001247983 */ /* 0x000f220000300a00 */
[----:B------:R-:W-:-:S03]  /*d0a00*/  PRMT R2, R50, 0x7770, RZ ;  /* 0x0000777032027816 */ /* 0x000fc600000000ff */
[----:B------:R-:W-:Y:S01]  /*d0a10*/  @P4 STG.E.U8 desc[UR40][R52.64], R5 ;  /* 0x0000000534004986 */ /* 0x000fe2000c101128 */
[----:B0-----:R-:W-:-:S03]  /*d0a20*/  PRMT R4, R50, 0x7772, RZ ;  /* 0x0000777232047816 */ /* 0x001fc600000000ff */
[----:B------:R-:W0:Y:S04]  /*d0a30*/  LDS.128 R52, [R55] ;  /* 0x0000000037347984 */ /* 0x000e280000000c00 */
[----:B------:R1:W-:Y:S01]  /*d0a40*/  @P3 STG.E.U8 desc[UR40][R56.64], R2 ;  /* 0x0000000238003986 */ /* 0x0003e2000c101128 */
[----:B------:R-:W-:Y:S02]  /*d0a50*/  ISETP.GE.AND P3, PT, R3, UR17, PT ;  /* 0x0000001103007c0c */ /* 0x000fe4000bf66270 */
[----:B------:R-:W-:Y:S01]  /*d0a60*/  PRMT R3, R50, 0x7771, RZ ;  /* 0x0000777132037816 */ /* 0x000fe200000000ff */
[----:B-1----:R-:W4:Y:S04]  /*d0a70*/  LDL.LU.64 R56, [R1+0x18c0] ;  /* 0x0018c00001387983 */ /* 0x002f280000300a00 */
[----:B---3--:R1:W-:Y:S04]  /*d0a80*/  @P1 STG.E.U8 desc[UR40][R58.64], R3 ;  /* 0x000000033a001986 */ /* 0x0083e8000c101128 */
[----:B-1----:R-:W3:Y:S01]  /*d0a90*/  LDL.LU.64 R58, [R1+0x1860] ;  /* 0x00186000013a7983 */ /* 0x002ee20000300a00 */
[----:B------:R-:W-:Y:S01]  /*d0aa0*/  ISETP.LT.AND P4, PT, R7, UR8, !P2 ;  /* 0x0000000807007c0c */ /* 0x000fe2000d781270 */
[----:B------:R-:W1:Y:S01]  /*d0ab0*/  LDCU UR8, c[0x0][0x398] ;  /* 0x00007300ff0877ac */ /* 0x000e620008000800 */
[----:B------:R-:W-:-:S02]  /*d0ac0*/  ISETP.LT.AND P2, PT, R45, UR10, !P2 ;  /* 0x0000000a2d007c0c */ /* 0x000fc4000d741270 */
[----:B------:R-:W-:Y:S02]  /*d0ad0*/  PRMT R2, R50, 0x7773, RZ ;  /* 0x0000777332027816 */ /* 0x000fe400000000ff */
[----:B--2---:R-:W-:Y:S01]  /*d0ae0*/  ISETP.LT.AND P1, PT, R7, UR4, !P5 ;  /* 0x0000000407007c0c */ /* 0x004fe2000ef21270 */
[----:B------:R-:W2:Y:S01]  /*d0af0*/  LDL.LU.64 R60, [R1+0x1810] ;  /* 0x00181000013c7983 */ /* 0x000ea20000300a00 */
[----:B------:R-:W-:Y:S01]  /*d0b00*/  VIADD R5, R0, 0x1f9 ;  /* 0x000001f900057836 */ /* 0x000fe20000000000 */
[----:B----4-:R-:W-:Y:S01]  /*d0b10*/  ISETP.LT.AND P5, PT, R45, UR6, !P5 ;  /* 0x000000062d007c0c */ /* 0x010fe2000efa1270 */
[----:B------:R-:W4:Y:S01]  /*d0b20*/  LDCU UR4, c[0x0][0x398] ;  /* 0x00007300ff0477ac */ /* 0x000f220008000800 */
[----:B------:R-:W0:Y:S01]  /*d0b30*/  LDCU UR10, c[0x0][0x398] ;  /* 0x00007300ff0a77ac */ /* 0x000e220008000800 */
[----:B------:R-:W0:Y:S01]  /*d0b40*/  LDCU UR6, c[0x0][0x398] ;  /* 0x00007300ff0677ac */ /* 0x000e220008000800 */
[----:B------:R0:W-:Y:S04]  /*d0b50*/  @P4 STG.E.U8 desc[UR40][R46.64], R4 ;  /* 0x000000042e004986 */ /* 0x0001e8000c101128 */
[----:B------:R0:W-:Y:S01]  /*d0b60*/  @P2 STG.E.U8 desc[UR40][R48.64], R2 ;  /* 0x0000000230002986 */ /* 0x0001e2000c101128 */
[----:B------:R-:W-:-:S02]  /*d0b70*/  ISETP.GE.AND P4, PT, R5, UR7, PT ;  /* 0x0000000705007c0c */ /* 0x000fc4000bf86270 */
[----:B-1----:R-:W-:Y:S02]  /*d0b80*/  ISETP.LT.AND P2, PT, R7, UR8, !P6 ;  /* 0x0000000807007c0c */ /* 0x002fe4000f741270 */
[C---:B------:R-:W-:Y:S01]  /*d0b90*/  PRMT R3, R51.reuse, 0x7770, RZ ;  /* 0x0000777033037816 */ /* 0x040fe200000000ff */
[----:B0-----:R-:W2:Y:S04]  /*d0ba0*/  LDL.LU.64 R46, [R1+0x17c0] ;  /* 0x0017c000012e7983 */ /* 0x001ea80000300a00 */
[----:B------:R-:W2:Y:S01]  /*d0bb0*/  LDL.LU.64 R48, [R1+0x1730] ;  /* 0x0017300001307983 */ /* 0x000ea20000300a00 */
[----:B------:R-:W-:Y:S01]  /*d0bc0*/  VIADD R5, R0, 0x1fa ;  /* 0x000001fa00057836 */ /* 0x000fe20000000000 */
[C---:B------:R-:W-:Y:S02]  /*d0bd0*/  PRMT R2, R51.reuse, 0x7771, RZ ;  /* 0x0000777133027816 */ /* 0x040fe400000000ff */
[----:B------:R-:W-:Y:S01]  /*d0be0*/  PRMT R4, R51, 0x7772, RZ ;  /* 0x0000777233047816 */ /* 0x000fe200000000ff */
[----:B------:R-:W-:Y:S01]  /*d0bf0*/  @P1 STG.E.U8 desc[UR40][R36.64], R3 ;  /* 0x0000000324001986 */ /* 0x000fe2000c101128 */
[----:B------:R-:W0:Y:S01]  /*d0c00*/  LDCU UR7, c[0x0][0x398] ;  /* 0x00007300ff0777ac */ /* 0x000e220008000800 */
[----:B------:R-:W-:-:S02]  /*d0c10*/  ISETP.GE.AND P1, PT, R5, UR15, PT ;  /* 0x0000000f05007c0c */ /* 0x000fc4000bf26270 */
[----:B------:R-:W-:Y:S01]  /*d0c20*/  PRMT R5, R51, 0x7773, RZ ;  /* 0x0000777333057816 */ /* 0x000fe200000000ff */
[----:B------:R-:W1:Y:S01]  /*d0c30*/  LDCU UR8, c[0x0][0x398] ;  /* 0x00007300ff0877ac */ /* 0x000e620008000800 */
[----:B------:R-:W2:Y:S04]  /*d0c40*/  LDL.LU.64 R50, [R1+0x1658] ;  /* 0x0016580001327983 */ /* 0x000ea80000300a00 */
[----:B------:R0:W-:Y:S04]  /*d0c50*/  @P5 STG.E.U8 desc[UR40][R56.64], R2 ;  /* 0x0000000238005986 */ /* 0x0001e8000c101128 */
[----:B0-----:R-:W2:Y:S04]  /*d0c60*/  LDL.LU.64 R56, [R1+0x15b0] ;  /* 0x0015b00001387983 */ /* 0x001ea80000300a00 */
[----:B---3--:R0:W-:Y:S04]  /*d0c70*/  @P2 STG.E.U8 desc[UR40][R58.64], R4 ;  /* 0x000000043a002986 */ /* 0x0081e8000c101128 */
[----:B0-----:R-:W3:Y:S01]  /*d0c80*/  LDL.LU.64 R58, [R1+0x14e8] ;  /* 0x0014e800013a7983 */ /* 0x001ee20000300a00 */
[----:B----4-:R-:W-:Y:S01]  /*d0c90*/  ISETP.LT.AND P5, PT, R7, UR4, !P3 ;  /* 0x0000000407007c0c */ /* 0x010fe2000dfa1270 */
[----:B------:R-:W0:Y:S01]  /*d0ca0*/  LDCU UR4, c[0x0][0x398] ;  /* 0x00007300ff0477ac */ /* 0x000e220008000800 */
[----:B------:R-:W-:-:S02]  /*d0cb0*/  ISETP.LT.AND P6, PT, R45, UR10, !P6 ;  /* 0x0000000a2d007c0c */ /* 0x000fc4000f7c1270 */
[----:B------:R-:W-:Y:S02]  /*d0cc0*/  ISETP.LT.AND P3, PT, R45, UR6, !P3 ;  /* 0x000000062d007c0c */ /* 0x000fe4000df61270 */
[C---:B------:R-:W-:Y:S01]  /*d0cd0*/  PRMT R3, R52.reuse, 0x7770, RZ ;  /* 0x0000777034037816 */ /* 0x040fe200000000ff */
[----:B------:R-:W4:Y:S01]  /*d0ce0*/  LDL.LU.64 R12, [R1+0x1430] ;  /* 0x00143000010c7983 */ /* 0x000f220000300a00 */
[----:B------:R-:W-:-:S03]  /*d0cf0*/  PRMT R2, R52, 0x7771, RZ ;  /* 0x0000777134027816 */ /* 0x000fc600000000ff */
[----:B------:R-:W4:Y:S04]  /*d0d00*/  LDL.LU.64 R10, [R1+0x1368] ;  /* 0x00136800010a7983 */ /* 0x000f280000300a00 */
[----:B------:R-:W4:Y:S04]  /*d0d10*/  LDL.LU.64 R8, [R1+0x1290] ;  /* 0x0012900001087983 */ /* 0x000f280000300a00 */
[----:B------:R-:W4:Y:S01]  /*d0d20*/  LDL.LU.64 R36, [R1+0x11c8] ;  /* 0x0011c80001247983 */ /* 0x000f220000300a00 */
[----:B------:R-:W-:Y:S01]  /*d0d30*/  PRMT R4, R52, 0x7772, RZ ;  /* 0x0000777234047816 */ /* 0x000fe200000000ff */
[----:B------:R-:W2:Y:S02]  /*d0d40*/  LDCU UR10, c[0x0][0x398] ;  /* 0x00007300ff0a77ac */ /* 0x000ea40008000800 */
[----:B--2---:R2:W-:Y:S01]  /*d0d50*/  @P6 STG.E.U8 desc[UR40][R60.64], R5 ;  /* 0x000000053c006986 */ /* 0x0045e2000c101128 */
[----:B------:R-:W-:-:S03]  /*d0d60*/  ISETP.LT.AND P6, PT, R7, UR7, !P4 ;  /* 0x0000000707007c0c */ /* 0x000fc6000e7c1270 */
[----:B------:R2:W-:Y:S01]  /*d0d70*/  @P5 STG.E.U8 desc[UR40][R46.64], R3 ;  /* 0x000000032e005986 */ /* 0x0005e2000c101128 */
[----:B-1----:R-:W-:-:S03]  /*d0d80*/  ISETP.LT.AND P4, PT, R45, UR8, !P4 ;  /* 0x000000082d007c0c */ /* 0x002fc6000e781270 */
[----:B------:R1:W-:Y:S01]  /*d0d90*/  @P3 STG.E.U8 desc[UR40][R48.64], R2 ;  /* 0x0000000230003986 */ /* 0x0003e2000c101128 */
[----:B0-----:R-:W-:Y:S02]  /*d0da0*/  ISETP.LT.AND P3, PT, R7, UR4, !P1 ;  /* 0x0000000407007c0c */ /* 0x001fe4000cf61270 */
[----:B------:R-:W-:Y:S01]  /*d0db0*/  PRMT R52, R52, 0x7773, RZ ;  /* 0x0000777334347816 */ /* 0x000fe200000000ff */
[----:B------:R-:W0:Y:S01]  /*d0dc0*/  LDCU UR6, c[0x0][0x398] ;  /* 0x00007300ff0677ac */ /* 0x000e220008000800 */
[----:B------:R-:W0:Y:S01]  /*d0dd0*/  LDCU UR7, c[0x0][0x398] ;  /* 0x00007300ff0777ac */ /* 0x000e220008000800 */
[----:B------:R-:W0:Y:S01]  /*d0de0*/  LDCU UR8, c[0x0][0x398] ;  /* 0x00007300ff0877ac */ /* 0x000e220008000800 */
[----:B------:R-:W-:Y:S01]  /*d0df0*/  ISETP.GE.AND P2, PT, R6, UR11, PT ;  /* 0x0000000b06007c0c */ /* 0x000fe2000bf46270 */
[----:B--2---:R-:W2:Y:S04]  /*d0e00*/  LDL.LU.64 R60, [R1+0x10d0] ;  /* 0x0010d000013c7983 */ /* 0x004ea80000300a00 */
[----:B------:R-:W2:Y:S01]  /*d0e10*/  LDL.LU.64 R46, [R1+0x1048] ;  /* 0x00104800012e7983 */ /* 0x000ea20000300a00 */
[----:B-1----:R-:W-:-:S03]  /*d0e20*/  PRMT R2, R53, 0x7770, RZ ;  /* 0x0000777035027816 */ /* 0x002fc600000000ff */
[----:B------:R1:W-:Y:S04]  /*d0e30*/  @P6 STG.E.U8 desc[UR40][R50.64], R4 ;  /* 0x0000000432006986 */ /* 0x0003e8000c101128 */
[----:B------:R-:W2:Y:S01]  /*d0e40*/  LDL.LU.64 R48, [R1+0x1000] ;  /* 0x0010000001307983 */ /* 0x000ea20000300a00 */
[C---:B------:R-:W-:Y:S01]  /*d0e50*/  VIADD R5, R0.reuse, 0x1fd ;  /* 0x000001fd00057836 */ /* 0x040fe20000000000 */
[----:B------:R-:W0:Y:S02]  /*d0e60*/  LDCU UR4, c[0x0][0x398] ;  /* 0x00007300ff0477ac */ /* 0x000e240008000800 */
[----:B-1----:R-:W2:Y:S04]  /*d0e70*/  LDL.LU.64 R50, [R1+0xfc8] ;  /* 0x000fc80001327983 */ /* 0x002ea80000300a00 */
[----:B------:R1:W-:Y:S04]  /*d0e80*/  @P4 STG.E.U8 desc[UR40][R56.64], R52 ;  /* 0x0000003438004986 */ /* 0x0003e8000c101128 */
[----:B-1----:R-:W2:Y:S04]  /*d0e90*/  LDL.LU.64 R56, [R1+0x8f8] ;  /* 0x0008f80001387983 */ /* 0x002ea80000300a00 */
[----:B---3--:R1:W-:Y:S04]  /*d0ea0*/  @P3 STG.E.U8 desc[UR40][R58.64], R2 ;  /* 0x000000023a003986 */ /* 0x0083e8000c101128 */
[----:B-1----:R-:W3:Y:S01]  /*d0eb0*/  LDL.LU.64 R58, [R1+0xb38] ;  /* 0x000b3800013a7983 */ /* 0x002ee20000300a00 */
[----:B------:R-:W-:Y:S01]  /*d0ec0*/  VIADD R6, R0, 0x1fc ;  /* 0x000001fc00067836 */ /* 0x000fe20000000000 */
[----:B------:R-:W-:Y:S01]  /*d0ed0*/  ISETP.GE.AND P6, PT, R5, UR9, PT ;  /* 0x0000000905007c0c */ /* 0x000fe2000bfc6270 */
[----:B------:R-:W1:Y:S01]  /*d0ee0*/  LDCU UR9, c[0x0][0x398] ;  /* 0x00007300ff0977ac */ /* 0x000e620008000800 */
[----:B------:R-:W-:Y:S01]  /*d0ef0*/  ISETP.LT.AND P1, PT, R45, UR10, !P1 ;  /* 0x0000000a2d007c0c */ /* 0x000fe2000cf21270 */
[----:B------:R-:W1:Y:S01]  /*d0f00*/  LDCU UR10, c[0x0][0x398] ;  /* 0x00007300ff0a77ac */ /* 0x000e620008000800 */
[----:B------:R-:W-:-:S02]  /*d0f10*/  ISETP.GE.AND P5, PT, R6, UR13, PT ;  /* 0x0000000d06007c0c */ /* 0x000fc4000bfa6270 */
[----:B0-----:R-:W-:Y:S01]  /*d0f20*/  ISETP.LT.AND P4, PT, R7, UR6, !P2 ;  /* 0x0000000607007c0c */ /* 0x001fe2000d781270 */
[----:B------:R-:W0:Y:S01]  /*d0f30*/  LDCU UR6, c[0x0][0x398] ;  /* 0x00007300ff0677ac */ /* 0x000e220008000800 */
[----:B------:R-:W-:Y:S01]  /*d0f40*/  ISETP.LT.AND P2, PT, R45, UR7, !P2 ;  /* 0x000000072d007c0c */ /* 0x000fe2000d741270 */
[----:B------:R-:W0:Y:S01]  /*d0f50*/  LDCU UR7, c[0x0][0x398] ;  /* 0x00007300ff0777ac */ /* 0x000e220008000800 */
[----:B------:R-:W-:Y:S02]  /*d0f60*/  ISETP.LT.AND P3, PT, R7, UR8, !P5 ;  /* 0x0000000807007c0c */ /* 0x000fe4000ef61270 */
[C---:B------:R-:W-:Y:S01]  /*d0f70*/  PRMT R3, R53.reuse, 0x7771, RZ ;  /* 0x0000777135037816 */ /* 0x040fe200000000ff */
[----:B------:R-:W-:Y:S01]  /*d0f80*/  VIADD R4, R0, 0x1fe ;  /* 0x000001fe00047836 */ /* 0x000fe20000000000 */
[C---:B------:R-:W-:Y:S02]  /*d0f90*/  PRMT R0, R53.reuse, 0x7772, RZ ;  /* 0x0000777235007816 */ /* 0x040fe400000000ff */
[----:B------:R-:W-:-:S02]  /*d0fa0*/  PRMT R53, R53, 0x7773, RZ ;  /* 0x0000777335357816 */ /* 0x000fc400000000ff */
[----:B------:R-:W-:Y:S01]  /*d0fb0*/  PRMT R2, R54, 0x7770, RZ ;  /* 0x0000777036027816 */ /* 0x000fe200000000ff */
[----:B----4-:R4:W-:Y:S04]  /*d0fc0*/  @P1 STG.E.U8 desc[UR40][R12.64], R3 ;  /* 0x000000030c001986 */ /* 0x0109e8000c101128 */
[----:B------:R0:W-:Y:S01]  /*d0fd0*/  @P4 STG.E.U8 desc[UR40][R10.64], R0 ;  /* 0x000000000a004986 */ /* 0x0001e2000c101128 */
[----:B------:R-:W-:Y:S02]  /*d0fe0*/  ISETP.GE.AND P1, PT, R4, UR5, PT ;  /* 0x0000000504007c0c */ /* 0x000fe4000bf26270 */
[----:B------:R-:W-:Y:S01]  /*d0ff0*/  ISETP.LT.AND P5, PT, R45, UR4, !P5 ;  /* 0x000000042d007c0c */ /* 0x000fe2000efa1270 */
[----:B------:R-:W-:Y:S04]  /*d1000*/  @P2 STG.E.U8 desc[UR40][R8.64], R53 ;  /* 0x0000003508002986 */ /* 0x000fe8000c101128 */
[----:B------:R4:W-:Y:S01]  /*d1010*/  @P3 STG.E.U8 desc[UR40][R36.64], R2 ;  /* 0x0000000224003986 */ /* 0x0009e2000c101128 */
[----:B-1----:R-:W-:-:S02]  /*d1020*/  ISETP.LT.AND P3, PT, R7, UR9, !P6 ;  /* 0x0000000907007c0c */ /* 0x002fc4000f761270 */
[----:B------:R-:W-:Y:S02]  /*d1030*/  ISETP.LT.AND P6, PT, R45, UR10, !P6 ;  /* 0x0000000a2d007c0c */ /* 0x000fe4000f7c1270 */
[C---:B0-----:R-:W-:Y:S02]  /*d1040*/  ISETP.LT.AND P4, PT, R7.reuse, UR6, !P1 ;  /* 0x0000000607007c0c */ /* 0x041fe4000cf81270 */
[----:B------:R-:W-:Y:S02]  /*d1050*/  ISETP.LT.AND P2, PT, R7, UR12, !P0 ;  /* 0x0000000c07007c0c */ /* 0x000fe4000c741270 */
[C---:B------:R-:W-:Y:S02]  /*d1060*/  ISETP.LT.AND P1, PT, R45.reuse, UR7, !P1 ;  /* 0x000000072d007c0c */ /* 0x040fe4000cf21270 */
[----:B------:R-:W-:Y:S02]  /*d1070*/  ISETP.LT.AND P0, PT, R45, UR12, !P0 ;  /* 0x0000000c2d007c0c */ /* 0x000fe4000c701270 */
[----:B----4-:R-:W-:-:S02]  /*d1080*/  PRMT R3, R54, 0x7771, RZ ;  /* 0x0000777136037816 */ /* 0x010fc400000000ff */
[C---:B------:R-:W-:Y:S02]  /*d1090*/  PRMT R0, R54.reuse, 0x7772, RZ ;  /* 0x0000777236007816 */ /* 0x040fe400000000ff */
[----:B------:R-:W-:Y:S02]  /*d10a0*/  PRMT R54, R54, 0x7773, RZ ;  /* 0x0000777336367816 */ /* 0x000fe400000000ff */
[C---:B------:R-:W-:Y:S02]  /*d10b0*/  PRMT R4, R55.reuse, 0x7771, RZ ;  /* 0x0000777137047816 */ /* 0x040fe400000000ff */
[C---:B------:R-:W-:Y:S02]  /*d10c0*/  PRMT R2, R55.reuse, 0x7770, RZ ;  /* 0x0000777037027816 */ /* 0x040fe400000000ff */
[C---:B------:R-:W-:Y:S01]  /*d10d0*/  PRMT R5, R55.reuse, 0x7772, RZ ;  /* 0x0000777237057816 */ /* 0x040fe200000000ff */
[----:B--2---:R0:W-:Y:S04]  /*d10e0*/  @P5 STG.E.U8 desc[UR40][R60.64], R3 ;  /* 0x000000033c005986 */ /* 0x0041e8000c101128 */
[----:B------:R0:W-:Y:S04]  /*d10f0*/  @P3 STG.E.U8 desc[UR40][R46.64], R0 ;  /* 0x000000002e003986 */ /* 0x0001e8000c101128 */
[----:B------:R0:W-:Y:S04]  /*d1100*/  @P6 STG.E.U8 desc[UR40][R48.64], R54 ;  /* 0x0000003630006986 */ /* 0x0001e8000c101128 */
[----:B------:R0:W-:Y:S01]  /*d1110*/  @P4 STG.E.U8 desc[UR40][R50.64], R2 ;  /* 0x0000000232004986 */ /* 0x0001e2000c101128 */
[----:B------:R-:W-:-:S03]  /*d1120*/  PRMT R55, R55, 0x7773, RZ ;  /* 0x0000777337377816 */ /* 0x000fc600000000ff */
[----:B------:R0:W-:Y:S04]  /*d1130*/  @P1 STG.E.U8 desc[UR40][R56.64], R4 ;  /* 0x0000000438001986 */ /* 0x0001e8000c101128 */
[----:B---3--:R0:W-:Y:S01]  /*d1140*/  @P2 STG.E.U8 desc[UR40][R58.64], R5 ;  /* 0x000000053a002986 */ /* 0x0081e2000c101128 */
[----:B------:R-:W-:Y:S05]  /*d1150*/  @!P0 EXIT ;  /* 0x000000000000894d */ /* 0x000fea0003800000 */
[----:B0-----:R-:W2:Y:S04]  /*d1160*/  LDL.LU.64 R58, [R1+0xa10] ;  /* 0x000a1000013a7983 */ /* 0x001ea80000300a00 */
[----:B--2---:R-:W-:Y:S01]  /*d1170*/  STG.E.U8 desc[UR40][R58.64], R55 ;  /* 0x000000373a007986 */ /* 0x004fe2000c101128 */
[----:B------:R-:W-:Y:S05]  /*d1180*/  EXIT ;  /* 0x000000000000794d */ /* 0x000fea0003800000 */
.L_x_2:
[----:B------:R-:W-:-:S00]  /*d1190*/  BRA `(.L_x_2) ;  /* 0xfffffffc00fc7947 */ /* 0x000fc0000383ffff */
[----:B------:R-:W-:-:S00]  /*d11a0*/  NOP ;  /* 0x0000000000007918 */ /* 0x000fc00000000000 */
        /* <DEDUP_REMOVED lines=13> */
.L_x_3:


//--------------------- .nv.shared.matmul_kernel  --------------------------
	.section	.nv.shared.matmul_kernel,"aw",@nobits
	.sectionflags	@""
	.align	16
	.zero		1024


//--------------------- .nv.shared.reserved.0     --------------------------
	.section	.nv.shared.reserved.0,"aw",@nobits
	.weak		__nv_reservedSMEM_offset_0_alias
	.size		__nv_reservedSMEM_offset_0_alias, 0, 64
	.other		__nv_reservedSMEM_offset_0_alias,@"STO_CUDA_RESERVED_SHARED STV_DEFAULT"
__nv_reservedSMEM_offset_0_alias:
	.zero		0
	.zero		64


//--------------------- .nv.constant0.matmul_kernel --------------------------
	.section	.nv.constant0.matmul_kernel,"a",@progbits
	.sectionflags	@""
	.align	4
.nv.constant0.matmul_kernel:
	.zero		976


//--------------------- SYMBOLS --------------------------

	.type		.nv.reservedSmem.offset0,@object
	.size		.nv.reservedSmem.offset0,0x4
	.type		.nv.reservedSmem.cap,@object
	.size		.nv.reservedSmem.cap,0x4
